def matmul_kernel(
    a_ptr,
    b_ptr,
    c_ptr,
    M,
    N,
    K,
    stride_am,
    stride_ak,
    stride_bk,
    stride_bn,
    stride_cm,
    stride_cn,
    BLOCK_M: tl.constexpr,
    BLOCK_N: tl.constexpr,
    BLOCK_K: tl.constexpr,
    GROUP_M: tl.constexpr,
):
    pid = tl.program_id(axis=0)
    num_pid_m = tl.cdiv(M, BLOCK_M)
    num_pid_n = tl.cdiv(N, BLOCK_N)
    num_pid_in_group = GROUP_M * num_pid_n
    group_id = pid // num_pid_in_group
    first_pid_m = group_id * GROUP_M
    group_size_m = min(num_pid_m - first_pid_m, GROUP_M)
    pid_m = first_pid_m + ((pid % num_pid_in_group) % group_size_m)
    pid_n = (pid % num_pid_in_group) // group_size_m

    offs_am = (pid_m * BLOCK_M + tl.arange(0, BLOCK_M)) % M
    offs_bn = (pid_n * BLOCK_N + tl.arange(0, BLOCK_N)) % N
    offs_k = tl.arange(0, BLOCK_K)
    a_ptrs = a_ptr + offs_am[:, None] * stride_am + offs_k[None, :] * stride_ak
    b_ptrs = b_ptr + offs_k[:, None] * stride_bk + offs_bn[None, :] * stride_bn

    acc = tl.zeros((BLOCK_M, BLOCK_N), dtype=tl.float32)
    for kk in range(0, tl.cdiv(K, BLOCK_K)):
        a = tl.load(a_ptrs, mask=offs_k[None, :] < K - kk * BLOCK_K, other=0.0)
        b = tl.load(b_ptrs, mask=offs_k[:, None] < K - kk * BLOCK_K, other=0.0)
        acc = tl.dot(a, b, acc)
        a_ptrs += BLOCK_K * stride_ak
        b_ptrs += BLOCK_K * stride_bk

    c = acc.to(c_ptr.dtype.element_ty)
    offs_cm = pid_m * BLOCK_M + tl.arange(0, BLOCK_M)
    offs_cn = pid_n * BLOCK_N + tl.arange(0, BLOCK_N)
    c_ptrs = c_ptr + offs_cm[:, None] * stride_cm + offs_cn[None, :] * stride_cn
    mask = (offs_cm[:, None] < M) & (offs_cn[None, :] < N)
    tl.store(c_ptrs, c, mask=mask)

# config = {"BLOCK_K": 32, "BLOCK_M": 128, "BLOCK_N": 128, "GROUP_M": 8, "arch": "sm_100", "dtype": "fp8e4m3", "num_ctas": 1, "num_stages": 3, "num_warps": 1}
# arch = sm_100


// ===== COMPILED SASS (sm_100a) =====

	.target	sm_100a

	.elftype	@"ET_EXEC"


//--------------------- .note.nv.tkinfo           --------------------------
	.section	.note.nv.tkinfo,"",@"SHT_NOTE"
	.sectionflags	@"SHF_NOTE_NV_TKINFO"
	.tkinfo
        /*0018*/ 	.word	0x00000081
        /*0030*/ 	.string	""
        /*0030*/ 	.string	"ptxas-blackwell"
        /*0030*/ 	.string	"Cuda compilation tools, release 12.9, V12.9.86"
        /*0030*/ 	.string	"Build cuda_12.9.r12.9/compiler.36037853_0"
        /*0030*/ 	.string	"-v  -suppress-debug-info  -lineinfo  -arch sm_100a "



//--------------------- .note.nv.cuver            --------------------------
	.section	.note.nv.cuver,"",@"SHT_NOTE"
	.sectionflags	@"SHF_NOTE_NV_CUVER"
        /*0018*/ 	.short	0x0001
        /*001a*/ 	.short	0x0064
        /*001c*/ 	.short	0x0001
        /*001e*/ 	.short	0x0000
        /*0020*/ 	.short	0x0001
        /*0022*/ 	.short	0x0000


//--------------------- .nv.info                  --------------------------
	.section	.nv.info,"",@"SHT_CUDA_INFO"
	.align	4


	//----- nvinfo : EIATTR_REGCOUNT
	.align		4
        /*0000*/ 	.byte	0x04, 0x2f
        /*0002*/ 	.short	(.L_1 - .L_0)
	.align		4
.L_0:
        /*0004*/ 	.word	index@(matmul_kernel)
        /*0008*/ 	.word	0x00000040


	//----- nvinfo : EIATTR_FRAME_SIZE
	.align		4
.L_1:
        /*000c*/ 	.byte	0x04, 0x11
        /*000e*/ 	.short	(.L_3 - .L_2)
	.align		4
.L_2:
        /*0010*/ 	.word	index@(matmul_kernel)
        /*0014*/ 	.word	0x00001dd0


	//----- nvinfo : EIATTR_MIN_STACK_SIZE
	.align		4
.L_3:
        /*0018*/ 	.byte	0x04, 0x12
        /*001a*/ 	.short	(.L_5 - .L_4)
	.align		4
.L_4:
        /*001c*/ 	.word	index@(matmul_kernel)
        /*0020*/ 	.word	0x00001dd0
.L_5:


//--------------------- .nv.info.matmul_kernel    --------------------------
	.section	.nv.info.matmul_kernel,"",@"SHT_CUDA_INFO"
	.sectionflags	@""
	.align	4


	//----- nvinfo : EIATTR_CUDA_API_VERSION
	.align		4
        /*0000*/ 	.byte	0x04, 0x37
        /*0002*/ 	.short	(.L_7 - .L_6)
.L_6:
        /*0004*/ 	.word	0x00000081


	//----- nvinfo : EIATTR_KPARAM_INFO
	.align		4
.L_7:
        /*0008*/ 	.byte	0x04, 0x17
        /*000a*/ 	.short	(.L_9 - .L_8)
.L_8:
        /*000c*/ 	.word	0x00000000
        /*0010*/ 	.short	0x000d
        /*0012*/ 	.short	0x0048
        /*0014*/ 	.byte	0x00, 0xf4, 0x21, 0x00


	//----- nvinfo : EIATTR_KPARAM_INFO
	.align		4
.L_9:
        /*0018*/ 	.byte	0x04, 0x17
        /*001a*/ 	.short	(.L_11 - .L_10)
.L_10:
        /*001c*/ 	.word	0x00000000
        /*0020*/ 	.short	0x000c
        /*0022*/ 	.short	0x0040
        /*0024*/ 	.byte	0x00, 0xf4, 0x21, 0x00


	//----- nvinfo : EIATTR_KPARAM_INFO
	.align		4
.L_11:
        /*0028*/ 	.byte	0x04, 0x17
        /*002a*/ 	.short	(.L_13 - .L_12)
.L_12:
        /*002c*/ 	.word	0x00000000
        /*0030*/ 	.short	0x000b
        /*0032*/ 	.short	0x0038
        /*0034*/ 	.byte	0x00, 0xf0, 0x11, 0x00


	//----- nvinfo : EIATTR_KPARAM_INFO
	.align		4
.L_13:
        /*0038*/ 	.byte	0x04, 0x17
        /*003a*/ 	.short	(.L_15 - .L_14)
.L_14:
        /*003c*/ 	.word	0x00000000
        /*0040*/ 	.short	0x000a
        /*0042*/ 	.short	0x0034
        /*0044*/ 	.byte	0x00, 0xf0, 0x11, 0x00


	//----- nvinfo : EIATTR_KPARAM_INFO
	.align		4
.L_15:
        /*0048*/ 	.byte	0x04, 0x17
        /*004a*/ 	.short	(.L_17 - .L_16)
.L_16:
        /*004c*/ 	.word	0x00000000
        /*0050*/ 	.short	0x0009
        /*0052*/ 	.short	0x0030
        /*0054*/ 	.byte	0x00, 0xf0, 0x11, 0x00


	//----- nvinfo : EIATTR_KPARAM_INFO
	.align		4
.L_17:
        /*0058*/ 	.byte	0x04, 0x17
        /*005a*/ 	.short	(.L_19 - .L_18)
.L_18:
        /*005c*/ 	.word	0x00000000
        /*0060*/ 	.short	0x0008
        /*0062*/ 	.short	0x002c
        /*0064*/ 	.byte	0x00, 0xf0, 0x11, 0x00


	//----- nvinfo : EIATTR_KPARAM_INFO
	.align		4
.L_19:
        /*0068*/ 	.byte	0x04, 0x17
        /*006a*/ 	.short	(.L_21 - .L_20)
.L_20:
        /*006c*/ 	.word	0x00000000
        /*0070*/ 	.short	0x0007
        /*0072*/ 	.short	0x0028
        /*0074*/ 	.byte	0x00, 0xf0, 0x11, 0x00


	//----- nvinfo : EIATTR_KPARAM_INFO
	.align		4
.L_21:
        /*0078*/ 	.byte	0x04, 0x17
        /*007a*/ 	.short	(.L_23 - .L_22)
.L_22:
        /*007c*/ 	.word	0x00000000
        /*0080*/ 	.short	0x0006
        /*0082*/ 	.short	0x0024
        /*0084*/ 	.byte	0x00, 0xf0, 0x11, 0x00


	//----- nvinfo : EIATTR_KPARAM_INFO
	.align		4
.L_23:
        /*0088*/ 	.byte	0x04, 0x17
        /*008a*/ 	.short	(.L_25 - .L_24)
.L_24:
        /*008c*/ 	.word	0x00000000
        /*0090*/ 	.short	0x0005
        /*0092*/ 	.short	0x0020
        /*0094*/ 	.byte	0x00, 0xf0, 0x11, 0x00


	//----- nvinfo : EIATTR_KPARAM_INFO
	.align		4
.L_25:
        /*0098*/ 	.byte	0x04, 0x17
        /*009a*/ 	.short	(.L_27 - .L_26)
.L_26:
        /*009c*/ 	.word	0x00000000
        /*00a0*/ 	.short	0x0004
        /*00a2*/ 	.short	0x001c
        /*00a4*/ 	.byte	0x00, 0xf0, 0x11, 0x00


	//----- nvinfo : EIATTR_KPARAM_INFO
	.align		4
.L_27:
        /*00a8*/ 	.byte	0x04, 0x17
        /*00aa*/ 	.short	(.L_29 - .L_28)
.L_28:
        /*00ac*/ 	.word	0x00000000
        /*00b0*/ 	.short	0x0003
        /*00b2*/ 	.short	0x0018
        /*00b4*/ 	.byte	0x00, 0xf0, 0x11, 0x00


	//----- nvinfo : EIATTR_KPARAM_INFO
	.align		4
.L_29:
        /*00b8*/ 	.byte	0x04, 0x17
        /*00ba*/ 	.short	(.L_31 - .L_30)
.L_30:
        /*00bc*/ 	.word	0x00000000
        /*00c0*/ 	.short	0x0002
        /*00c2*/ 	.short	0x0010
        /*00c4*/ 	.byte	0x00, 0xf4, 0x21, 0x00


	//----- nvinfo : EIATTR_KPARAM_INFO
	.align		4
.L_31:
        /*00c8*/ 	.byte	0x04, 0x17
        /*00ca*/ 	.short	(.L_33 - .L_32)
.L_32:
        /*00cc*/ 	.word	0x00000000
        /*00d0*/ 	.short	0x0001
        /*00d2*/ 	.short	0x0008
        /*00d4*/ 	.byte	0x00, 0xf4, 0x21, 0x00


	//----- nvinfo : EIATTR_KPARAM_INFO
	.align		4
.L_33:
        /*00d8*/ 	.byte	0x04, 0x17
        /*00da*/ 	.short	(.L_35 - .L_34)
.L_34:
        /*00dc*/ 	.word	0x00000000
        /*00e0*/ 	.short	0x0000
        /*00e2*/ 	.short	0x0000
        /*00e4*/ 	.byte	0x00, 0xf4, 0x21, 0x00


	//----- nvinfo : EIATTR_SPARSE_MMA_MASK
	.align		4
.L_35:
        /*00e8*/ 	.byte	0x03, 0x50
        /*00ea*/ 	.short	0x0000


	//----- nvinfo : EIATTR_MAXREG_COUNT
	.align		4
        /*00ec*/ 	.byte	0x03, 0x1b
        /*00ee*/ 	.short	0x00ff


	//----- nvinfo : EIATTR_NUM_BARRIERS
	.align		4
        /*00f0*/ 	.byte	0x02, 0x4c
        /*00f2*/ 	.byte	0x01
	.zero		1


	//----- nvinfo : EIATTR_ANNOTATIONS
	.align		4
        /*00f4*/ 	.byte	0x04, 0x55
        /*00f6*/ 	.short	(.L_37 - .L_36)


	//   ....[0]....
.L_36:
        /*00f8*/ 	.word	0x00000001
        /*00fc*/ 	.byte	0x50, 0x00, 0x00, 0x00, 0x01, 0x00, 0x00, 0x00, 0x90, 0x00, 0x00, 0x00, 0x01, 0x00, 0x00, 0x00
        /* <DEDUP_REMOVED lines=530> */
        /*222c*/ 	.byte	0xb0, 0xb4, 0x00, 0x00, 0x01, 0x00, 0x00, 0x00, 0xc0, 0xb4, 0x00, 0x00


	//----- nvinfo : EIATTR_COOP_GROUP_MASK_REGIDS
	.align		4
.L_37:
        /*2238*/ 	.byte	0x04, 0x29
        /*223a*/ 	.short	(.L_39 - .L_38)


	//   ....[0]....
.L_38:
        /*223c*/ 	.word	0xffffffff


	//   ....[1]....
        /*2240*/ 	.word	0xffffffff


	//   ....[2]....
        /*2244*/ 	.word	0xffffffff


	//   ....[3]....
        /*2248*/ 	.word	0xffffffff


	//   ....[4]....
        /*224c*/ 	.word	0xffffffff


	//   ....[5]....
        /*2250*/ 	.word	0xffffffff


	//   ....[6]....
        /*2254*/ 	.word	0xffffffff


	//   ....[7]....
        /*2258*/ 	.word	0xffffffff


	//   ....[8]....
        /*225c*/ 	.word	0xffffffff


	//   ....[9]....
        /*2260*/ 	.word	0xffffffff


	//   ....[10]....
        /*2264*/ 	.word	0xffffffff


	//   ....[11]....
        /*2268*/ 	.word	0xffffffff


	//   ....[12]....
        /*226c*/ 	.word	0xffffffff


	//   ....[13]....
        /*2270*/ 	.word	0xffffffff


	//   ....[14]....
        /*2274*/ 	.word	0xffffffff


	//   ....[15]....
        /*2278*/ 	.word	0xffffffff


	//   ....[16]....
        /*227c*/ 	.word	0xffffffff


	//   ....[17]....
        /*2280*/ 	.word	0xffffffff


	//   ....[18]....
        /*2284*/ 	.word	0xffffffff


	//   ....[19]....
        /*2288*/ 	.word	0xffffffff


	//   ....[20]....
        /*228c*/ 	.word	0xffffffff


	//   ....[21]....
        /*2290*/ 	.word	0xffffffff


	//   ....[22]....
        /*2294*/ 	.word	0xffffffff


	//   ....[23]....
        /*2298*/ 	.word	0xffffffff


	//   ....[24]....
        /*229c*/ 	.word	0xffffffff


	//   ....[25]....
        /*22a0*/ 	.word	0xffffffff


	//   ....[26]....
        /*22a4*/ 	.word	0xffffffff


	//   ....[27]....
        /*22a8*/ 	.word	0xffffffff


	//   ....[28]....
        /*22ac*/ 	.word	0xffffffff


	//   ....[29]....
        /*22b0*/ 	.word	0xffffffff


	//   ....[30]....
        /*22b4*/ 	.word	0xffffffff


	//   ....[31]....
        /*22b8*/ 	.word	0xffffffff


	//   ....[32]....
        /*22bc*/ 	.word	0xffffffff


	//   ....[33]....
        /*22c0*/ 	.word	0xffffffff


	//   ....[34]....
        /*22c4*/ 	.word	0xffffffff


	//   ....[35]....
        /*22c8*/ 	.word	0xffffffff


	//   ....[36]....
        /*22cc*/ 	.word	0xffffffff


	//   ....[37]....
        /*22d0*/ 	.word	0xffffffff


	//   ....[38]....
        /*22d4*/ 	.word	0xffffffff


	//   ....[39]....
        /*22d8*/ 	.word	0xffffffff


	//   ....[40]....
        /*22dc*/ 	.word	0xffffffff


	//   ....[41]....
        /*22e0*/ 	.word	0xffffffff


	//   ....[42]....
        /*22e4*/ 	.word	0xffffffff


	//   ....[43]....
        /*22e8*/ 	.word	0xffffffff


	//   ....[44]....
        /*22ec*/ 	.word	0xffffffff


	//   ....[45]....
        /*22f0*/ 	.word	0xffffffff


	//   ....[46]....
        /*22f4*/ 	.word	0xffffffff


	//   ....[47]....
        /*22f8*/ 	.word	0xffffffff


	//   ....[48]....
        /*22fc*/ 	.word	0xffffffff


	//   ....[49]....
        /*2300*/ 	.word	0xffffffff


	//   ....[50]....
        /*2304*/ 	.word	0xffffffff


	//   ....[51]....
        /*2308*/ 	.word	0xffffffff


	//   ....[52]....
        /*230c*/ 	.word	0xffffffff


	//   ....[53]....
        /*2310*/ 	.word	0xffffffff


	//   ....[54]....
        /*2314*/ 	.word	0xffffffff


	//   ....[55]....
        /*2318*/ 	.word	0xffffffff


	//   ....[56]....
        /*231c*/ 	.word	0xffffffff


	//   ....[57]....
        /*2320*/ 	.word	0xffffffff


	//   ....[58]....
        /*2324*/ 	.word	0xffffffff


	//   ....[59]....
        /*2328*/ 	.word	0xffffffff


	//   ....[60]....
        /*232c*/ 	.word	0xffffffff


	//   ....[61]....
        /*2330*/ 	.word	0xffffffff


	//   ....[62]....
        /*2334*/ 	.word	0xffffffff


	//----- nvinfo : EIATTR_COOP_GROUP_INSTR_OFFSETS
	.align		4
.L_39:
        /*2338*/ 	.byte	0x04, 0x28
        /*233a*/ 	.short	(.L_41 - .L_40)


	//   ....[0]....
.L_40:
        /*233c*/ 	.word	0x00036bc0


	//   ....[1]....
        /*2340*/ 	.word	0x00036cd0


	//   ....[2]....
        /*2344*/ 	.word	0x00036e30


	//   ....[3]....
        /*2348*/ 	.word	0x00036fa0


	//   ....[4]....
        /*234c*/ 	.word	0x00036ff0


	//   ....[5]....
        /*2350*/ 	.word	0x00037020


	//   ....[6]....
        /*2354*/ 	.word	0x00037250


	//   ....[7]....
        /*2358*/ 	.word	0x00037270


	//   ....[8]....
        /*235c*/ 	.word	0x000372b0


	//   ....[9]....
        /*2360*/ 	.word	0x00037380


	//   ....[10]....
        /*2364*/ 	.word	0x00037900


	//   ....[11]....
        /*2368*/ 	.word	0x0004df40


	//   ....[12]....
        /*236c*/ 	.word	0x0004e0e0


	//   ....[13]....
        /*2370*/ 	.word	0x0004e100


	//   ....[14]....
        /*2374*/ 	.word	0x0004e450


	//   ....[15]....
        /*2378*/ 	.word	0x0004e470


	//   ....[16]....
        /*237c*/ 	.word	0x0004e490


	//   ....[17]....
        /*2380*/ 	.word	0x0004e4f0


	//   ....[18]....
        /*2384*/ 	.word	0x0004e5f0


	//   ....[19]....
        /*2388*/ 	.word	0x0004e6e0


	//   ....[20]....
        /*238c*/ 	.word	0x0004e720


	//   ....[21]....
        /*2390*/ 	.word	0x0004e7b0


	//   ....[22]....
        /*2394*/ 	.word	0x0004e7e0


	//   ....[23]....
        /*2398*/ 	.word	0x0004e8d0


	//   ....[24]....
        /*239c*/ 	.word	0x0004e8f0


	//   ....[25]....
        /*23a0*/ 	.word	0x0004e960


	//   ....[26]....
        /*23a4*/ 	.word	0x0004e980


	//   ....[27]....
        /*23a8*/ 	.word	0x0004ea90


	//   ....[28]....
        /*23ac*/ 	.word	0x0004eac0


	//   ....[29]....
        /*23b0*/ 	.word	0x0004eaf0


	//   ....[30]....
        /*23b4*/ 	.word	0x0004eb20


	//   ....[31]....
        /*23b8*/ 	.word	0x0004ec10


	//   ....[32]....
        /*23bc*/ 	.word	0x0004ec50


	//   ....[33]....
        /*23c0*/ 	.word	0x0004ed60


	//   ....[34]....
        /*23c4*/ 	.word	0x0004ed80


	//   ....[35]....
        /*23c8*/ 	.word	0x0004ee10


	//   ....[36]....
        /*23cc*/ 	.word	0x0004ee50


	//   ....[37]....
        /*23d0*/ 	.word	0x0004eeb0


	//   ....[38]....
        /*23d4*/ 	.word	0x0004eed0


	//   ....[39]....
        /*23d8*/ 	.word	0x0004f0e0


	//   ....[40]....
        /*23dc*/ 	.word	0x0004f110


	//   ....[41]....
        /*23e0*/ 	.word	0x0004f1a0


	//   ....[42]....
        /*23e4*/ 	.word	0x0004f2d0


	//   ....[43]....
        /*23e8*/ 	.word	0x0004f300


	//   ....[44]....
        /*23ec*/ 	.word	0x0004f330


	//   ....[45]....
        /*23f0*/ 	.word	0x0004f3d0


	//   ....[46]....
        /*23f4*/ 	.word	0x0004f500


	//   ....[47]....
        /*23f8*/ 	.word	0x0004f530


	//   ....[48]....
        /*23fc*/ 	.word	0x0004f560


	//   ....[49]....
        /*2400*/ 	.word	0x0004f6d0


	//   ....[50]....
        /*2404*/ 	.word	0x0004f910


	//   ....[51]....
        /*2408*/ 	.word	0x0004f930


	//   ....[52]....
        /*240c*/ 	.word	0x0004f950


	//   ....[53]....
        /*2410*/ 	.word	0x0004f970


	//   ....[54]....
        /*2414*/ 	.word	0x0004fa70


	//   ....[55]....
        /*2418*/ 	.word	0x0004fa90


	//   ....[56]....
        /*241c*/ 	.word	0x0004fad0


	//   ....[57]....
        /*2420*/ 	.word	0x0004faf0


	//   ....[58]....
        /*2424*/ 	.word	0x0004fb30


	//   ....[59]....
        /*2428*/ 	.word	0x0004fb80


	//   ....[60]....
        /*242c*/ 	.word	0x0004fc30


	//   ....[61]....
        /*2430*/ 	.word	0x0004fc70


	//   ....[62]....
        /*2434*/ 	.word	0x0004fc90


	//----- nvinfo : EIATTR_VRC_CTA_INIT_COUNT
	.align		4
.L_41:
        /*2438*/ 	.byte	0x02, 0x4a
	.zero		1
	.zero		1


	//----- nvinfo : EIATTR_EXIT_INSTR_OFFSETS
	.align		4
        /*243c*/ 	.byte	0x04, 0x1c
        /*243e*/ 	.short	(.L_43 - .L_42)


	//   ....[0]....
.L_42:
        /*2440*/ 	.word	0x0005a3e0


	//   ....[1]....
        /*2444*/ 	.word	0x0005a410


	//----- nvinfo : EIATTR_REQNTID
	.align		4
.L_43:
        /*2448*/ 	.byte	0x04, 0x10
        /*244a*/ 	.short	(.L_45 - .L_44)
.L_44:
        /*244c*/ 	.word	0x00000020
        /*2450*/ 	.word	0x00000001
        /*2454*/ 	.word	0x00000001


	//----- nvinfo : EIATTR_CBANK_PARAM_SIZE
	.align		4
.L_45:
        /*2458*/ 	.byte	0x03, 0x19
        /*245a*/ 	.short	0x0050


	//----- nvinfo : EIATTR_PARAM_CBANK
	.align		4
        /*245c*/ 	.byte	0x04, 0x0a
        /*245e*/ 	.short	(.L_47 - .L_46)
	.align		4
.L_46:
        /*2460*/ 	.word	index@(.nv.constant0.matmul_kernel)
        /*2464*/ 	.short	0x0380
        /*2466*/ 	.short	0x0050


	//----- nvinfo : EIATTR_SW_WAR
	.align		4
.L_47:
        /*2468*/ 	.byte	0x04, 0x36
        /*246a*/ 	.short	(.L_49 - .L_48)
.L_48:
        /*246c*/ 	.word	0x00000008
.L_49:


//--------------------- .nv.compat                --------------------------
	.section	.nv.compat,"",@"SHT_CUDA_COMPAT_INFO"
	.align	4
        /*0000*/ 	.byte	0x02, 0x02, 0x02, 0x00, 0x02, 0x05, 0x05, 0x00, 0x02, 0x03, 0x00, 0x00, 0x02, 0x06, 0x01, 0x00


//--------------------- .nv.callgraph             --------------------------
	.section	.nv.callgraph,"",@"SHT_CUDA_CALLGRAPH"
	.align	4
	.sectionentsize	8
	.align		4
        /*0000*/ 	.word	0x00000000
	.align		4
        /*0004*/ 	.word	0xffffffff
	.align		4
        /*0008*/ 	.word	0x00000000
	.align		4
        /*000c*/ 	.word	0xfffffffe
	.align		4
        /*0010*/ 	.word	0x00000000
	.align		4
        /*0014*/ 	.word	0xfffffffd
	.align		4
        /*0018*/ 	.word	0x00000000
	.align		4
        /*001c*/ 	.word	0xfffffffc


//--------------------- .text.matmul_kernel       --------------------------
	.section	.text.matmul_kernel,"ax",@progbits
	.align	128
        .global         matmul_kernel
        .type           matmul_kernel,@function
        .size           matmul_kernel,(.L_x_3 - matmul_kernel)
        .other          matmul_kernel,@"STO_CUDA_ENTRY STV_DEFAULT"
matmul_kernel:
.text.matmul_kernel:
[----:B------:R-:W0:Y:S02]  /*0000*/  LDC R1, c[0x0][0x37c] ;  /* 0x0000df00ff017b82 */ /* 0x000e240000000800 */
[----:B0-----:R-:W-:-:S06]  /*0010*/  VIADD R1, R1, 0xffffe230 ;  /* 0xffffe23001017836 */ /* 0x001fcc0000000000 */
[----:B------:R-:W0:Y:S01]  /*0020*/  LDC.64 R2, c[0x0][0x398] ;  /* 0x0000e600ff027b82 */ /* 0x000e220000000a00 */
[----:B------:R-:W1:Y:S01]  /*0030*/  S2R R7, SR_CTAID.X ;  /* 0x0000000000077919 */ /* 0x000e620000002500 */
[----:B------:R-:W2:Y:S01]  /*0040*/  LDCU UR5, c[0x0][0x3a0] ;  /* 0x00007400ff0577ac */ /* 0x000ea20008000800 */
[----:B------:R-:W-:Y:S01]  /*0050*/  STL [R1+0x60], RZ ;  /* 0x000060ff01007387 */ /* 0x000fe20000100800 */
[----:B------:R-:W-:Y:S01]  /*0060*/  UMOV UR4, 0x400 ;  /* 0x0000040000047882 */ /* 0x000fe20000000000 */
[----:B------:R-:W3:Y:S03]  /*0070*/  LDCU.64 UR40, c[0x0][0x358] ;  /* 0x00006b00ff2877ac */ /* 0x000ee60008000a00 */
[----:B------:R-:W4:Y:S01]  /*0080*/  S2UR UR6, SR_CgaCtaId ;  /* 0x00000000000679c3 */ /* 0x000f220000008800 */
[----:B------:R-:W-:Y:S04]  /*0090*/  STL [R1+0x64], RZ ;  /* 0x000064ff01007387 */ /* 0x000fe80000100800 */
[----:B------:R-:W-:Y:S04]  /*00a0*/  STL [R1+0x68], RZ ;  /* 0x000068ff01007387 */ /* 0x000fe80000100800 */
[----:B------:R-:W-:Y:S01]  /*00b0*/  STL [R1+0x6c], RZ ;  /* 0x00006cff01007387 */ /* 0x000fe20000100800 */
[----:B--2---:R-:W-:-:S03]  /*00c0*/  UIADD3 UR5, UPT, UPT, UR5, 0x1f, URZ ;  /* 0x0000001f05057890 */ /* 0x004fc6000fffe0ff */
[----:B------:R-:W-:Y:S01]  /*00d0*/  STL [R1+0x80], RZ ;  /* 0x000080ff01007387 */ /* 0x000fe20000100800 */
[----:B0-----:R-:W-:-:S03]  /*00e0*/  VIADD R0, R3, 0x7f ;  /* 0x0000007f03007836 */ /* 0x001fc60000000000 */
[----:B------:R-:W-:Y:S01]  /*00f0*/  STL [R1+0x84], RZ ;  /* 0x000084ff01007387 */ /* 0x000fe20000100800 */
[----:B------:R-:W-:-:S03]  /*0100*/  UISETP.GE.AND UP0, UPT, UR5, 0x20, UPT ;  /* 0x000000200500788c */ /* 0x000fc6000bf06270 */
[----:B------:R-:W-:Y:S01]  /*0110*/  STL [R1+0x88], RZ ;  /* 0x000088ff01007387 */ /* 0x000fe20000100800 */
[----:B------:R-:W-:Y:S01]  /*0120*/  SHF.R.S32.HI R5, RZ, 0x1f, R0 ;  /* 0x0000001fff057819 */ /* 0x000fe20000011400 */
[----:B----4-:R-:W-:Y:S02]  /*0130*/  ULEA UR4, UR6, UR4, 0x18 ;  /* 0x0000000406047291 */ /* 0x010fe4000f8ec0ff */
[----:B------:R-:W-:Y:S01]  /*0140*/  STL [R1+0x8c], RZ ;  /* 0x00008cff01007387 */ /* 0x000fe20000100800 */
[----:B------:R-:W-:Y:S02]  /*0150*/  LEA.HI R5, R5, R0, RZ, 0x7 ;  /* 0x0000000005057211 */ /* 0x000fe400078f38ff */
[----:B-1----:R-:W-:Y:S01]  /*0160*/  IABS R10, R7 ;  /* 0x00000007000a7213 */ /* 0x002fe20000000000 */
[----:B------:R-:W-:Y:S01]  /*0170*/  STL [R1+0xa0], RZ ;  /* 0x0000a0ff01007387 */ /* 0x000fe20000100800 */
[----:B------:R-:W-:-:S03]  /*0180*/  SHF.R.S32.HI R5, RZ, 0x7, R5 ;  /* 0x00000007ff057819 */ /* 0x000fc60000011405 */
[----:B------:R-:W-:Y:S02]  /*0190*/  STL [R1+0xa4], RZ ;  /* 0x0000a4ff01007387 */ /* 0x000fe40000100800 */
[----:B------:R-:W-:Y:S02]  /*01a0*/  IMAD.SHL.U32 R6, R5, 0x8, RZ ;  /* 0x0000000805067824 */ /* 0x000fe400078e00ff */
[----:B------:R-:W-:Y:S03]  /*01b0*/  STL [R1+0xa8], RZ ;  /* 0x0000a8ff01007387 */ /* 0x000fe60000100800 */
[-C--:B------:R-:W-:Y:S01]  /*01c0*/  IABS R9, R6.reuse ;  /* 0x0000000600097213 */ /* 0x080fe20000000000 */
[----:B------:R-:W-:Y:S01]  /*01d0*/  STL [R1+0xac], RZ ;  /* 0x0000acff01007387 */ /* 0x000fe20000100800 */
[----:B------:R-:W-:Y:S02]  /*01e0*/  IABS R12, R6 ;  /* 0x00000006000c7213 */ /* 0x000fe40000000000 */
[----:B------:R-:W0:Y:S01]  /*01f0*/  I2F.RP R0, R9 ;  /* 0x0000000900007306 */ /* 0x000e220000209400 */
[----:B------:R-:W-:Y:S04]  /*0200*/  STL [R1+0xc0], RZ ;  /* 0x0000c0ff01007387 */ /* 0x000fe80000100800 */
[----:B------:R-:W-:Y:S04]  /*0210*/  STL [R1+0xc4], RZ ;  /* 0x0000c4ff01007387 */ /* 0x000fe80000100800 */
[----:B------:R-:W-:Y:S04]  /*0220*/  STL [R1+0xc8], RZ ;  /* 0x0000c8ff01007387 */ /* 0x000fe80000100800 */
[----:B------:R-:W-:Y:S01]  /*0230*/  STL [R1+0xcc], RZ ;  /* 0x0000ccff01007387 */ /* 0x000fe20000100800 */
[----:B0-----:R-:W0:Y:S03]  /*0240*/  MUFU.RCP R0, R0 ;  /* 0x0000000000007308 */ /* 0x001e260000001000 */
[----:B------:R-:W-:Y:S04]  /*0250*/  STL [R1+0xe0], RZ ;  /* 0x0000e0ff01007387 */ /* 0x000fe80000100800 */
[----:B------:R-:W-:Y:S04]  /*0260*/  STL [R1+0xe4], RZ ;  /* 0x0000e4ff01007387 */ /* 0x000fe80000100800 */
[----:B------:R-:W-:Y:S04]  /*0270*/  STL [R1+0xe8], RZ ;  /* 0x0000e8ff01007387 */ /* 0x000fe80000100800 */
[----:B------:R-:W-:Y:S01]  /*0280*/  STL [R1+0xec], RZ ;  /* 0x0000ecff01007387 */ /* 0x000fe20000100800 */
[----:B0-----:R-:W-:-:S03]  /*0290*/  VIADD R4, R0, 0xffffffe ;  /* 0x0ffffffe00047836 */ /* 0x001fc60000000000 */
[----:B------:R-:W-:Y:S01]  /*02a0*/  STL [R1+0x100], RZ ;  /* 0x000100ff01007387 */ /* 0x000fe20000100800 */
[----:B------:R-:W-:Y:S01]  /*02b0*/  IMAD.MOV R0, RZ, RZ, -R12 ;  /* 0x000000ffff007224 */ /* 0x000fe200078e0a0c */
[----:B------:R0:W1:Y:S02]  /*02c0*/  F2I.FTZ.U32.TRUNC.NTZ R5, R4 ;  /* 0x0000000400057305 */ /* 0x000064000021f000 */
[----:B------:R-:W-:Y:S04]  /*02d0*/  STL [R1+0x104], RZ ;  /* 0x000104ff01007387 */ /* 0x000fe80000100800 */
[----:B------:R-:W-:Y:S04]  /*02e0*/  STL [R1+0x108], RZ ;  /* 0x000108ff01007387 */ /* 0x000fe80000100800 */
[----:B------:R-:W-:Y:S01]  /*02f0*/  STL [R1+0x10c], RZ ;  /* 0x00010cff01007387 */ /* 0x000fe20000100800 */
[----:B0-----:R-:W-:-:S03]  /*0300*/  IMAD.MOV.U32 R4, RZ, RZ, RZ ;  /* 0x000000ffff047224 */ /* 0x001fc600078e00ff */
[----:B------:R-:W-:Y:S01]  /*0310*/  STL [R1+0x120], RZ ;  /* 0x000120ff01007387 */ /* 0x000fe20000100800 */
[----:B-1----:R-:W-:-:S03]  /*0320*/  IMAD.MOV R8, RZ, RZ, -R5 ;  /* 0x000000ffff087224 */ /* 0x002fc600078e0a05 */
[----:B------:R-:W-:Y:S01]  /*0330*/  STL [R1+0x124], RZ ;  /* 0x000124ff01007387 */ /* 0x000fe20000100800 */
[----:B------:R-:W-:-:S03]  /*0340*/  IMAD R11, R8, R9, RZ ;  /* 0x00000009080b7224 */ /* 0x000fc600078e02ff */
[----:B------:R-:W-:Y:S01]  /*0350*/  STL [R1+0x128], RZ ;  /* 0x000128ff01007387 */ /* 0x000fe20000100800 */
[----:B------:R-:W-:Y:S02]  /*0360*/  IMAD.MOV.U32 R8, RZ, RZ, R10 ;  /* 0x000000ffff087224 */ /* 0x000fe400078e000a */
[----:B------:R-:W-:Y:S01]  /*0370*/  IMAD.HI.U32 R5, R5, R11, R4 ;  /* 0x0000000b05057227 */ /* 0x000fe200078e0004 */
[----:B------:R-:W-:Y:S04]  /*0380*/  STL [R1+0x12c], RZ ;  /* 0x00012cff01007387 */ /* 0x000fe80000100800 */
[----:B------:R-:W-:Y:S01]  /*0390*/  STL [R1+0x140], RZ ;  /* 0x000140ff01007387 */ /* 0x000fe20000100800 */
[----:B------:R-:W-:-:S03]  /*03a0*/  IMAD.HI.U32 R5, R5, R8, RZ ;  /* 0x0000000805057227 */ /* 0x000fc600078e00ff */
[----:B------:R-:W-:Y:S01]  /*03b0*/  STL [R1+0x144], RZ ;  /* 0x000144ff01007387 */ /* 0x000fe20000100800 */
[----:B------:R-:W-:-:S03]  /*03c0*/  IMAD R0, R5, R0, R8 ;  /* 0x0000000005007224 */ /* 0x000fc600078e0208 */
[----:B------:R-:W-:Y:S02]  /*03d0*/  STL [R1+0x148], RZ ;  /* 0x000148ff01007387 */ /* 0x000fe40000100800 */
[----:B------:R-:W-:Y:S02]  /*03e0*/  ISETP.GT.U32.AND P1, PT, R9, R0, PT ;  /* 0x000000000900720c */ /* 0x000fe40003f24070 */
[----:B------:R-:W-:Y:S04]  /*03f0*/  STL [R1+0x14c], RZ ;  /* 0x00014cff01007387 */ /* 0x000fe80000100800 */
[----:B------:R-:W-:Y:S04]  /*0400*/  STL [R1+0x160], RZ ;  /* 0x000160ff01007387 */ /* 0x000fe80000100800 */
[----:B------:R-:W-:Y:S03]  /*0410*/  STL [R1+0x164], RZ ;  /* 0x000164ff01007387 */ /* 0x000fe60000100800 */
[----:B------:R-:W-:Y:S01]  /*0420*/  @!P1 IMAD.IADD R0, R0, 0x1, -R9 ;  /* 0x0000000100009824 */ /* 0x000fe200078e0a09 */
[----:B------:R-:W-:Y:S01]  /*0430*/  STL [R1+0x168], RZ ;  /* 0x000168ff01007387 */ /* 0x000fe20000100800 */
[----:B------:R-:W-:Y:S01]  /*0440*/  @!P1 VIADD R5, R5, 0x1 ;  /* 0x0000000105059836 */ /* 0x000fe20000000000 */
[----:B------:R-:W-:-:S02]  /*0450*/  ISETP.NE.AND P1, PT, R6, RZ, PT ;  /* 0x000000ff0600720c */ /* 0x000fc40003f25270 */
[----:B------:R-:W-:Y:S01]  /*0460*/  STL [R1+0x16c], RZ ;  /* 0x00016cff01007387 */ /* 0x000fe20000100800 */
[----:B------:R-:W-:Y:S02]  /*0470*/  ISETP.GE.U32.AND P0, PT, R0, R9, PT ;  /* 0x000000090000720c */ /* 0x000fe40003f06070 */
[----:B------:R-:W-:Y:S01]  /*0480*/  LOP3.LUT R0, R7, R6, RZ, 0x3c, !PT ;  /* 0x0000000607007212 */ /* 0x000fe200078e3cff */
[----:B------:R-:W-:Y:S03]  /*0490*/  STL [R1+0x180], RZ ;  /* 0x000180ff01007387 */ /* 0x000fe60000100800 */
[----:B------:R-:W-:Y:S01]  /*04a0*/  ISETP.GE.AND P2, PT, R0, RZ, PT ;  /* 0x000000ff0000720c */ /* 0x000fe20003f46270 */
[----:B------:R-:W-:Y:S01]  /*04b0*/  STL [R1+0x184], RZ ;  /* 0x000184ff01007387 */ /* 0x000fe20000100800 */
[----:B------:R-:W-:-:S03]  /*04c0*/  VIADD R0, R2, 0x7f ;  /* 0x0000007f02007836 */ /* 0x000fc60000000000 */
[----:B------:R-:W-:Y:S02]  /*04d0*/  STL [R1+0x188], RZ ;  /* 0x000188ff01007387 */ /* 0x000fe40000100800 */
[----:B------:R-:W-:Y:S02]  /*04e0*/  @P0 VIADD R5, R5, 0x1 ;  /* 0x0000000105050836 */ /* 0x000fe40000000000 */
[----:B------:R-:W-:Y:S02]  /*04f0*/  STL [R1+0x18c], RZ ;  /* 0x00018cff01007387 */ /* 0x000fe40000100800 */
[----:B------:R-:W-:Y:S01]  /*0500*/  IMAD.MOV.U32 R4, RZ, RZ, R5 ;  /* 0x000000ffff047224 */ /* 0x000fe200078e0005 */
[----:B------:R-:W-:Y:S01]  /*0510*/  SHF.R.S32.HI R5, RZ, 0x1f, R0 ;  /* 0x0000001fff057819 */ /* 0x000fe20000011400 */
[----:B------:R-:W-:Y:S02]  /*0520*/  STL [R1+0x1a0], RZ ;  /* 0x0001a0ff01007387 */ /* 0x000fe40000100800 */
[----:B------:R-:W-:Y:S01]  /*0530*/  @!P2 IMAD.MOV R4, RZ, RZ, -R4 ;  /* 0x000000ffff04a224 */ /* 0x000fe200078e0a04 */
[----:B------:R-:W-:Y:S01]  /*0540*/  @!P1 LOP3.LUT R4, RZ, R6, RZ, 0x33, !PT ;  /* 0x00000006ff049212 */ /* 0x000fe200078e33ff */
[----:B------:R-:W-:Y:S01]  /*0550*/  STL [R1+0x1a4], RZ ;  /* 0x0001a4ff01007387 */ /* 0x000fe20000100800 */
[----:B------:R-:W-:-:S03]  /*0560*/  LEA.HI R5, R5, R0, RZ, 0x7 ;  /* 0x0000000005057211 */ /* 0x000fc600078f38ff */
[----:B------:R-:W-:Y:S01]  /*0570*/  STL [R1+0x1a8], RZ ;  /* 0x0001a8ff01007387 */ /* 0x000fe20000100800 */
[----:B------:R-:W-:Y:S02]  /*0580*/  IMAD.SHL.U32 R8, R4, 0x8, RZ ;  /* 0x0000000804087824 */ /* 0x000fe400078e00ff */
[----:B------:R-:W-:Y:S01]  /*0590*/  IMAD.MOV R4, RZ, RZ, -R4 ;  /* 0x000000ffff047224 */ /* 0x000fe200078e0a04 */
[----:B------:R-:W-:Y:S02]  /*05a0*/  STL [R1+0x1ac], RZ ;  /* 0x0001acff01007387 */ /* 0x000fe40000100800 */
[----:B------:R-:W-:Y:S01]  /*05b0*/  LEA.HI.SX32 R5, R5, -R8, 0x19 ;  /* 0x8000000805057211 */ /* 0x000fe200078fcaff */
[----:B------:R-:W-:Y:S01]  /*05c0*/  IMAD R13, R6, R4, R7 ;  /* 0x00000004060d7224 */ /* 0x000fe200078e0207 */
[----:B------:R-:W-:Y:S02]  /*05d0*/  STL [R1+0x1d0], RZ ;  /* 0x0001d0ff01007387 */ /* 0x000fe40000100800 */
[----:B------:R-:W-:-:S02]  /*05e0*/  VIMNMX R10, PT, PT, R5, 0x8, PT ;  /* 0x00000008050a7848 */ /* 0x000fc40003fe0100 */
[----:B------:R-:W-:Y:S02]  /*05f0*/  STL [R1+0x1d4], RZ ;  /* 0x0001d4ff01007387 */ /* 0x000fe40000100800 */
[-C--:B------:R-:W-:Y:S02]  /*0600*/  IABS R9, R10.reuse ;  /* 0x0000000a00097213 */ /* 0x080fe40000000000 */
[----:B------:R-:W-:Y:S01]  /*0610*/  STL [R1+0x1d8], RZ ;  /* 0x0001d8ff01007387 */ /* 0x000fe20000100800 */
[----:B------:R-:W-:Y:S01]  /*0620*/  IABS R6, R10 ;  /* 0x0000000a00067213 */ /* 0x000fe20000000000 */
[----:B------:R-:W0:Y:S02]  /*0630*/  I2F.RP R0, R9 ;  /* 0x0000000900007306 */ /* 0x000e240000209400 */
        /* <DEDUP_REMOVED lines=11> */
[----:B------:R-:W-:-:S03]  /*06f0*/  IMAD.MOV R0, RZ, RZ, -R6 ;  /* 0x000000ffff007224 */ /* 0x000fc600078e0a06 */
[----:B------:R-:W-:Y:S01]  /*0700*/  STL [R1+0x280], RZ ;  /* 0x000280ff01007387 */ /* 0x000fe20000100800 */
[----:B------:R-:W0:Y:S03]  /*0710*/  F2I.FTZ.U32.TRUNC.NTZ R5, R5 ;  /* 0x0000000500057305 */ /* 0x000e26000021f000 */
[----:B------:R-:W-:Y:S04]  /*0720*/  STL [R1+0x284], RZ ;  /* 0x000284ff01007387 */ /* 0x000fe80000100800 */
[----:B------:R-:W-:Y:S04]  /*0730*/  STL [R1+0x288], RZ ;  /* 0x000288ff01007387 */ /* 0x000fe80000100800 */
[----:B------:R-:W-:Y:S04]  /*0740*/  STL [R1+0x28c], RZ ;  /* 0x00028cff01007387 */ /* 0x000fe80000100800 */
[----:B------:R-:W-:Y:S01]  /*0750*/  STL [R1+0x270], RZ ;  /* 0x000270ff01007387 */ /* 0x000fe20000100800 */
[----:B0-----:R-:W-:-:S03]  /*0760*/  IMAD.MOV R11, RZ, RZ, -R5 ;  /* 0x000000ffff0b7224 */ /* 0x001fc600078e0a05 */
[----:B------:R-:W-:Y:S01]  /*0770*/  STL [R1+0x274], RZ ;  /* 0x000274ff01007387 */ /* 0x000fe20000100800 */
[----:B------:R-:W-:Y:S01]  /*0780*/  IMAD.MOV.U32 R4, RZ, RZ, R11 ;  /* 0x000000ffff047224 */ /* 0x000fe200078e000b */
[----:B------:R-:W-:Y:S02]  /*0790*/  IABS R11, R13 ;  /* 0x0000000d000b7213 */ /* 0x000fe40000000000 */
[----:B------:R-:W-:Y:S01]  /*07a0*/  STL [R1+0x278], RZ ;  /* 0x000278ff01007387 */ /* 0x000fe20000100800 */
[----:B------:R-:W-:Y:S02]  /*07b0*/  IMAD R7, R4, R9, RZ ;  /* 0x0000000904077224 */ /* 0x000fe400078e02ff */
[----:B------:R-:W-:Y:S01]  /*07c0*/  IMAD.MOV.U32 R4, RZ, RZ, RZ ;  /* 0x000000ffff047224 */ /* 0x000fe200078e00ff */
[----:B------:R-:W-:Y:S03]  /*07d0*/  STL [R1+0x27c], RZ ;  /* 0x00027cff01007387 */ /* 0x000fe60000100800 */
        /* <DEDUP_REMOVED lines=20> */
[----:B------:R-:W-:Y:S04]  /*0920*/  STL [R1+0x808], RZ ;  /* 0x000808ff01007387 */ /* 0x000fe80000100800 */
[----:B------:R-:W-:Y:S02]  /*0930*/  STL [R1+0x80c], RZ ;  /* 0x00080cff01007387 */ /* 0x000fe40000100800 */
[----:B------:R-:W-:-:S02]  /*0940*/  @P0 VIADD R38, R38, 0x1 ;  /* 0x0000000126260836 */ /* 0x000fc40000000000 */
[----:B------:R-:W-:Y:S04]  /*0950*/  STL [R1+0x7f0], RZ ;  /* 0x0007f0ff01007387 */ /* 0x000fe80000100800 */
[----:B------:R-:W-:Y:S01]  /*0960*/  STL [R1+0x7f4], RZ ;  /* 0x0007f4ff01007387 */ /* 0x000fe20000100800 */
[----:B------:R-:W-:Y:S01]  /*0970*/  @!P2 IMAD.MOV R38, RZ, RZ, -R38 ;  /* 0x000000ffff26a224 */ /* 0x000fe200078e0a26 */
[----:B------:R-:W-:Y:S02]  /*0980*/  @!P1 LOP3.LUT R38, RZ, R10, RZ, 0x33, !PT ;  /* 0x0000000aff269212 */ /* 0x000fe400078e33ff */
[----:B------:R-:W-:Y:S03]  /*0990*/  STL [R1+0x7f8], RZ ;  /* 0x0007f8ff01007387 */ /* 0x000fe60000100800 */
[----:B------:R-:W-:Y:S01]  /*09a0*/  IMAD.MOV R61, RZ, RZ, -R38 ;  /* 0x000000ffff3d7224 */ /* 0x000fe200078e0a26 */
[----:B------:R-:W-:Y:S01]  /*09b0*/  STL [R1+0x7fc], RZ ;  /* 0x0007fcff01007387 */ /* 0x000fe20000100800 */
[----:B------:R-:W-:-:S02]  /*09c0*/  IMAD.SHL.U32 R38, R38, 0x80, RZ ;  /* 0x0000008026267824 */ /* 0x000fc400078e00ff */
[----:B------:R-:W-:Y:S01]  /*09d0*/  IMAD R61, R10, R61, R13 ;  /* 0x0000003d0a3d7224 */ /* 0x000fe200078e020d */
[----:B------:R-:W-:Y:S01]  /*09e0*/  STL [R1+0x7e0], RZ ;  /* 0x0007e0ff01007387 */ /* 0x000fe20000100800 */
[C---:B------:R-:W-:Y:S02]  /*09f0*/  VIADD R4, R38.reuse, 0x1 ;  /* 0x0000000126047836 */ /* 0x040fe40000000000 */
[C---:B------:R-:W-:Y:S01]  /*0a00*/  VIADD R6, R38.reuse, 0x2 ;  /* 0x0000000226067836 */ /* 0x040fe20000000000 */
[----:B------:R-:W-:Y:S01]  /*0a10*/  STL [R1+0x7e4], RZ ;  /* 0x0007e4ff01007387 */ /* 0x000fe20000100800 */
[----:B------:R-:W-:Y:S02]  /*0a20*/  VIADD R5, R38, 0x3 ;  /* 0x0000000326057836 */ /* 0x000fe40000000000 */
[----:B------:R-:W-:Y:S01]  /*0a30*/  IMAD.IADD R61, R8, 0x1, R61 ;  /* 0x00000001083d7824 */ /* 0x000fe200078e023d */
[----:B------:R-:W-:Y:S01]  /*0a40*/  STL [R1+0x7e8], RZ ;  /* 0x0007e8ff01007387 */ /* 0x000fe20000100800 */
[----:B------:R-:W-:-:S02]  /*0a50*/  VIADD R60, R38, 0x59 ;  /* 0x00000059263c7836 */ /* 0x000fc40000000000 */
[C---:B------:R-:W-:Y:S01]  /*0a60*/  VIADD R50, R38.reuse, 0x5a ;  /* 0x0000005a26327836 */ /* 0x040fe20000000000 */
[----:B------:R-:W-:Y:S01]  /*0a70*/  STL [R1+0x7ec], RZ ;  /* 0x0007ecff01007387 */ /* 0x000fe20000100800 */
[C---:B------:R-:W-:Y:S02]  /*0a80*/  VIADD R49, R38.reuse, 0x5b ;  /* 0x0000005b26317836 */ /* 0x040fe40000000000 */
[C---:B------:R-:W-:Y:S01]  /*0a90*/  VIADD R48, R38.reuse, 0x5c ;  /* 0x0000005c26307836 */ /* 0x040fe20000000000 */
[----:B------:R-:W-:Y:S01]  /*0aa0*/  STL [R1+0x7d0], RZ ;  /* 0x0007d0ff01007387 */ /* 0x000fe20000100800 */
[C---:B------:R-:W-:Y:S02]  /*0ab0*/  VIADD R47, R38.reuse, 0x5d ;  /* 0x0000005d262f7836 */ /* 0x040fe40000000000 */
[C---:B------:R-:W-:Y:S01]  /*0ac0*/  VIADD R45, R38.reuse, 0x5e ;  /* 0x0000005e262d7836 */ /* 0x040fe20000000000 */
        /* <DEDUP_REMOVED lines=45> */
[----:B------:R-:W-:Y:S04]  /*0da0*/  STL [R1+0x790], RZ ;  /* 0x000790ff01007387 */ /* 0x000fe80000100800 */
        /* <DEDUP_REMOVED lines=407> */
[----:B------:R-:W-:Y:S04]  /*2720*/  STL [R1], RZ ;  /* 0x000000ff01007387 */ /* 0x000fe80000100800 */
[----:B------:R-:W-:Y:S04]  /*2730*/  STL [R1+0x4], RZ ;  /* 0x000004ff01007387 */ /* 0x000fe80000100800 */
[----:B------:R-:W-:Y:S04]  /*2740*/  STL [R1+0x8], RZ ;  /* 0x000008ff01007387 */ /* 0x000fe80000100800 */
[----:B------:R-:W-:Y:S04]  /*2750*/  STL [R1+0xc], RZ ;  /* 0x00000cff01007387 */ /* 0x000fe80000100800 */
[----:B------:R0:W-:Y:S04]  /*2760*/  STL [R1+0x970], R4 ;  /* 0x0009700401007387 */ /* 0x0001e80000100800 */
[----:B------:R1:W-:Y:S04]  /*2770*/  STL [R1+0x96c], R6 ;  /* 0x00096c0601007387 */ /* 0x0003e80000100800 */
[----:B------:R2:W-:Y:S01]  /*2780*/  STL [R1+0x968], R5 ;  /* 0x0009680501007387 */ /* 0x0005e20000100800 */
[C---:B0-----:R-:W-:Y:S01]  /*2790*/  VIADD R4, R38.reuse, 0x4 ;  /* 0x0000000426047836 */ /* 0x041fe20000000000 */
[----:B------:R-:W0:Y:S01]  /*27a0*/  S2R R14, SR_TID.X ;  /* 0x00000000000e7919 */ /* 0x000e220000002100 */
[----:B-1----:R-:W-:-:S03]  /*27b0*/  VIADD R6, R38, 0x5 ;  /* 0x0000000526067836 */ /* 0x002fc60000000000 */
[----:B------:R1:W-:Y:S01]  /*27c0*/  STL [R1+0x964], R4 ;  /* 0x0009640401007387 */ /* 0x0003e20000100800 */
[----:B--2---:R-:W-:-:S03]  /*27d0*/  VIADD R5, R38, 0x6 ;  /* 0x0000000626057836 */ /* 0x004fc60000000000 */
[----:B------:R2:W-:Y:S04]  /*27e0*/  STL [R1+0x960], R6 ;  /* 0x0009600601007387 */ /* 0x0005e80000100800 */
[----:B------:R4:W-:Y:S01]  /*27f0*/  STL [R1+0x95c], R5 ;  /* 0x00095c0501007387 */ /* 0x0009e20000100800 */
[C---:B-1----:R-:W-:Y:S02]  /*2800*/  VIADD R4, R38.reuse, 0x7 ;  /* 0x0000000726047836 */ /* 0x042fe40000000000 */
[----:B--2---:R-:W-:-:S03]  /*2810*/  VIADD R6, R38, 0x8 ;  /* 0x0000000826067836 */ /* 0x004fc60000000000 */
[----:B------:R1:W-:Y:S01]  /*2820*/  STL [R1+0x958], R4 ;  /* 0x0009580401007387 */ /* 0x0003e20000100800 */
[----:B----4-:R-:W-:-:S03]  /*2830*/  VIADD R5, R38, 0x9 ;  /* 0x0000000926057836 */ /* 0x010fc60000000000 */
[----:B------:R2:W-:Y:S04]  /*2840*/  STL [R1+0x954], R6 ;  /* 0x0009540601007387 */ /* 0x0005e80000100800 */
[----:B------:R4:W-:Y:S01]  /*2850*/  STL [R1+0x950], R5 ;  /* 0x0009500501007387 */ /* 0x0009e20000100800 */
[----:B-1----:R-:W-:Y:S01]  /*2860*/  VIADD R4, R38, 0xa ;  /* 0x0000000a26047836 */ /* 0x002fe20000000000 */
[----:B0-----:R-:W-:Y:S01]  /*2870*/  LOP3.LUT R0, R14, 0x1f, RZ, 0xc0, !PT ;  /* 0x0000001f0e007812 */ /* 0x001fe200078ec0ff */
[----:B--2---:R-:W-:-:S03]  /*2880*/  VIADD R6, R38, 0xb ;  /* 0x0000000b26067836 */ /* 0x004fc60000000000 */
[----:B------:R0:W-:Y:S01]  /*2890*/  STL [R1+0x94c], R4 ;  /* 0x00094c0401007387 */ /* 0x0001e20000100800 */
[C---:B------:R-:W-:Y:S02]  /*28a0*/  VIADD R14, R38.reuse, 0x76 ;  /* 0x00000076260e7836 */ /* 0x040fe40000000000 */
[----:B----4-:R-:W-:Y:S01]  /*28b0*/  VIADD R5, R38, 0xc ;  /* 0x0000000c26057836 */ /* 0x010fe20000000000 */
[----:B------:R1:W-:Y:S01]  /*28c0*/  STL [R1+0x948], R6 ;  /* 0x0009480601007387 */ /* 0x0003e20000100800 */
[----:B------:R-:W-:-:S03]  /*28d0*/  IMAD R61, R61, 0x80, R0 ;  /* 0x000000803d3d7824 */ /* 0x000fc600078e0200 */
[----:B------:R2:W-:Y:S01]  /*28e0*/  STL [R1+0x944], R5 ;  /* 0x0009440501007387 */ /* 0x0005e20000100800 */
[C---:B------:R-:W-:Y:S02]  /*28f0*/  VIADD R57, R61.reuse, 0x20 ;  /* 0x000000203d397836 */ /* 0x040fe40000000000 */
[C---:B0-----:R-:W-:Y:S02]  /*2900*/  VIADD R4, R38.reuse, 0xd ;  /* 0x0000000d26047836 */ /* 0x041fe40000000000 */
[C---:B------:R-:W-:Y:S02]  /*2910*/  VIADD R58, R61.reuse, 0x40 ;  /* 0x000000403d3a7836 */ /* 0x040fe40000000000 */
[C---:B-1----:R-:W-:Y:S01]  /*2920*/  VIADD R6, R38.reuse, 0xe ;  /* 0x0000000e26067836 */ /* 0x042fe20000000000 */
[----:B------:R0:W-:Y:S01]  /*2930*/  STL [R1+0x940], R4 ;  /* 0x0009400401007387 */ /* 0x0001e20000100800 */
[----:B------:R-:W-:Y:S02]  /*2940*/  VIADD R59, R61, 0x60 ;  /* 0x000000603d3b7836 */ /* 0x000fe40000000000 */
[C---:B--2---:R-:W-:Y:S01]  /*2950*/  VIADD R5, R38.reuse, 0xf ;  /* 0x0000000f26057836 */ /* 0x044fe20000000000 */
[----:B------:R1:W-:Y:S04]  /*2960*/  STL [R1+0x93c], R6 ;  /* 0x00093c0601007387 */ /* 0x0003e80000100800 */
[----:B------:R2:W-:Y:S01]  /*2970*/  STL [R1+0x934], R5 ;  /* 0x0009340501007387 */ /* 0x0005e20000100800 */
[----:B0-----:R-:W-:-:S02]  /*2980*/  VIADD R4, R38, 0x10 ;  /* 0x0000001026047836 */ /* 0x001fc40000000000 */
[----:B-1----:R-:W-:-:S03]  /*2990*/  VIADD R6, R38, 0x11 ;  /* 0x0000001126067836 */ /* 0x002fc60000000000 */
[----:B------:R0:W-:Y:S01]  /*29a0*/  STL [R1+0x930], R4 ;  /* 0x0009300401007387 */ /* 0x0001e20000100800 */
[----:B--2---:R-:W-:-:S03]  /*29b0*/  VIADD R5, R38, 0x12 ;  /* 0x0000001226057836 */ /* 0x004fc60000000000 */
[----:B------:R1:W-:Y:S04]  /*29c0*/  STL [R1+0x92c], R6 ;  /* 0x00092c0601007387 */ /* 0x0003e80000100800 */
[----:B------:R2:W-:Y:S01]  /*29d0*/  STL [R1+0x928], R5 ;  /* 0x0009280501007387 */ /* 0x0005e20000100800 */
[C---:B0-----:R-:W-:Y:S02]  /*29e0*/  VIADD R4, R38.reuse, 0x13 ;  /* 0x0000001326047836 */ /* 0x041fe40000000000 */
        /* <DEDUP_REMOVED lines=142> */
[----:B------:R0:W-:Y:S04]  /*32d0*/  STL [R1+0x834], R58 ;  /* 0x0008343a01007387 */ /* 0x0001e80000100800 */
[----:B------:R0:W-:Y:S01]  /*32e0*/  STL [R1+0x838], R59 ;  /* 0x0008383b01007387 */ /* 0x0001e20000100800 */
[----:B---3--:R-:W-:Y:S05]  /*32f0*/  BRA.U !UP0, `(.L_x_0) ;  /* 0x000002a108f87547 */ /* 0x008fea000b800000 */
[----:B0-----:R-:W-:Y:S01]  /*3300*/  IABS R4, R3 ;  /* 0x0000000300047213 */ /* 0x001fe20000000000 */
[----:B------:R-:W-:Y:S01]  /*3310*/  IMAD.MOV.U32 R28, RZ, RZ, RZ ;  /* 0x000000ffff1c7224 */ /* 0x000fe200078e00ff */
[----:B------:R-:W-:Y:S01]  /*3320*/  IABS R22, R2 ;  /* 0x0000000200167213 */ /* 0x000fe20000000000 */
[----:B------:R-:W-:Y:S01]  /*3330*/  STL [R1+0x1544], R3 ;  /* 0x0015440301007387 */ /* 0x000fe20000100800 */
[----:B------:R-:W0:Y:S01]  /*3340*/  I2F.RP R26, R4 ;  /* 0x00000004001a7306 */ /* 0x000e220000209400 */
[----:B------:R-:W-:Y:S01]  /*3350*/  IABS R53, R38 ;  /* 0x0000002600357213 */ /* 0x000fe20000000000 */
[----:B------:R-:W1:Y:S01]  /*3360*/  LDCU UR6, c[0x0][0x3ac] ;  /* 0x00007580ff0677ac */ /* 0x000e620008000800 */
[----:B------:R-:W-:Y:S01]  /*3370*/  IABS R55, R5 ;  /* 0x0000000500377213 */ /* 0x000fe20000000000 */
[----:B------:R-:W-:Y:S01]  /*3380*/  STL [R1+0x146c], R38 ;  /* 0x00146c2601007387 */ /* 0x000fe20000100800 */
[----:B------:R-:W-:Y:S01]  /*3390*/  ISETP.GE.AND P5, PT, R5, RZ, PT ;  /* 0x000000ff0500720c */ /* 0x000fe20003fa6270 */
[----:B------:R-:W2:Y:S01]  /*33a0*/  LDCU.64 UR8, c[0x0][0x388] ;  /* 0x00007100ff0877ac */ /* 0x000ea20008000a00 */
[----:B------:R-:W-:Y:S01]  /*33b0*/  IABS R5, R6 ;  /* 0x0000000600057213 */ /* 0x000fe20000000000 */
[----:B------:R-:W3:Y:S01]  /*33c0*/  I2F.RP R0, R22 ;  /* 0x0000001600007306 */ /* 0x000ee20000209400 */
[----:B------:R4:W-:Y:S01]  /*33d0*/  STL [R1+0x1470], R61 ;  /* 0x0014703d01007387 */ /* 0x0009e20000100800 */
[----:B------:R-:W1:Y:S01]  /*33e0*/  LDCU UR7, c[0x0][0x3b0] ;  /* 0x00007600ff0777ac */ /* 0x000e620008000800 */
[----:B------:R-:W1:Y:S05]  /*33f0*/  LDCU UR10, c[0x0][0x3a4] ;  /* 0x00007480ff0a77ac */ /* 0x000e6a0008000800 */
[----:B0-----:R-:W0:Y:S01]  /*3400*/  MUFU.RCP R26, R26 ;  /* 0x0000001a001a7308 */ /* 0x001e220000001000 */
[----:B------:R-:W1:Y:S07]  /*3410*/  LDCU.64 UR12, c[0x0][0x380] ;  /* 0x00007000ff0c77ac */ /* 0x000e6e0008000a00 */
[----:B---3--:R-:W3:Y:S01]  /*3420*/  MUFU.RCP R0, R0 ;  /* 0x0000000000007308 */ /* 0x008ee20000001000 */
[----:B0-----:R-:W-:-:S07]  /*3430*/  VIADD R26, R26, 0xffffffe ;  /* 0x0ffffffe1a1a7836 */ /* 0x001fce0000000000 */
[----:B------:R0:W1:Y:S01]  /*3440*/  F2I.FTZ.U32.TRUNC.NTZ R29, R26 ;  /* 0x0000001a001d7305 */ /* 0x000062000021f000 */
[----:B---3--:R-:W-:-:S07]  /*3450*/  VIADD R0, R0, 0xffffffe ;  /* 0x0ffffffe00007836 */ /* 0x008fce0000000000 */
[----:B------:R1:W3:Y:S01]  /*3460*/  F2I.FTZ.U32.TRUNC.NTZ R27, R0 ;  /* 0x00000000001b7305 */ /* 0x0002e2000021f000 */
[----:B0-----:R-:W-:Y:S02]  /*3470*/  IMAD.MOV.U32 R26, RZ, RZ, RZ ;  /* 0x000000ffff1a7224 */ /* 0x001fe400078e00ff */
[----:B-1----:R-:W-:-:S04]  /*3480*/  IMAD.MOV R0, RZ, RZ, -R29 ;  /* 0x000000ffff007224 */ /* 0x002fc800078e0a1d */
[----:B------:R-:W-:Y:S02]  /*3490*/  IMAD R0, R0, R4, RZ ;  /* 0x0000000400007224 */ /* 0x000fe400078e02ff */
[----:B---3--:R-:W-:Y:S02]  /*34a0*/  IMAD.MOV R43, RZ, RZ, -R27 ;  /* 0x000000ffff2b7224 */ /* 0x008fe400078e0a1b */
[----:B------:R-:W-:Y:S01]  /*34b0*/  IMAD.HI.U32 R0, R29, R0, R28 ;  /* 0x000000001d007227 */ /* 0x000fe200078e001c */
[----:B------:R-:W-:Y:S02]  /*34c0*/  IABS R28, R58 ;  /* 0x0000003a001c7213 */ /* 0x000fe40000000000 */
[----:B------:R-:W-:Y:S01]  /*34d0*/  IABS R29, R59 ;  /* 0x0000003b001d7213 */ /* 0x000fe20000000000 */
[----:B------:R-:W-:Y:S02]  /*34e0*/  IMAD R43, R43, R22, RZ ;  /* 0x000000162b2b7224 */ /* 0x000fe400078e02ff */
[----:B------:R-:W-:-:S04]  /*34f0*/  IMAD.HI.U32 R54, R0, R53, RZ ;  /* 0x0000003500367227 */ /* 0x000fc800078e00ff */
[----:B------:R-:W-:Y:S01]  /*3500*/  IMAD.HI.U32 R43, R27, R43, R26 ;  /* 0x0000002b1b2b7227 */ /* 0x000fe200078e001a */
[----:B------:R-:W-:Y:S02]  /*3510*/  IABS R27, R57 ;  /* 0x00000039001b7213 */ /* 0x000fe40000000000 */
[----:B------:R-:W-:Y:S01]  /*3520*/  IABS R26, R61 ;  /* 0x0000003d001a7213 */ /* 0x000fe20000000000 */
[----:B------:R-:W-:Y:S02]  /*3530*/  IMAD.MOV R54, RZ, RZ, -R54 ;  /* 0x000000ffff367224 */ /* 0x000fe400078e0a36 */
[----:B------:R-:W-:-:S04]  /*3540*/  IMAD.HI.U32 R51, R43, R28, RZ ;  /* 0x0000001c2b337227 */ /* 0x000fc800078e00ff */
[----:B------:R-:W-:-:S04]  /*3550*/  IMAD.HI.U32 R46, R43, R27, RZ ;  /* 0x0000001b2b2e7227 */ /* 0x000fc800078e00ff */
[----:B------:R-:W-:Y:S02]  /*3560*/  IMAD.MOV R51, RZ, RZ, -R51 ;  /* 0x000000ffff337224 */ /* 0x000fe400078e0a33 */
[----:B------:R-:W-:-:S04]  /*3570*/  IMAD.HI.U32 R52, R43, R29, RZ ;  /* 0x0000001d2b347227 */ /* 0x000fc800078e00ff */
[----:B------:R-:W-:-:S04]  /*3580*/  IMAD.HI.U32 R43, R43, R26, RZ ;  /* 0x0000001a2b2b7227 */ /* 0x000fc800078e00ff */
[----:B------:R-:W-:Y:S02]  /*3590*/  IMAD.MOV R46, RZ, RZ, -R46 ;  /* 0x000000ffff2e7224 */ /* 0x000fe400078e0a2e */
[C---:B------:R-:W-:Y:S02]  /*35a0*/  IMAD R28, R22.reuse, R51, R28 ;  /* 0x00000033161c7224 */ /* 0x040fe400078e021c */
[----:B------:R-:W-:Y:S02]  /*35b0*/  IMAD.MOV R43, RZ, RZ, -R43 ;  /* 0x000000ffff2b7224 */ /* 0x000fe400078e0a2b */
[C---:B------:R-:W-:Y:S01]  /*35c0*/  IMAD R27, R22.reuse, R46, R27 ;  /* 0x0000002e161b7224 */ /* 0x040fe200078e021b */
[C---:B------:R-:W-:Y:S01]  /*35d0*/  ISETP.GT.U32.AND P2, PT, R22.reuse, R28, PT ;  /* 0x0000001c1600720c */ /* 0x040fe20003f44070 */
[C---:B------:R-:W-:Y:S01]  /*35e0*/  IMAD R26, R22.reuse, R43, R26 ;  /* 0x0000002b161a7224 */ /* 0x040fe200078e021a */
[----:B------:R-:W-:Y:S01]  /*35f0*/  IABS R43, R7 ;  /* 0x00000007002b7213 */ /* 0x000fe20000000000 */
[----:B------:R-:W-:Y:S01]  /*3600*/  IMAD.MOV R52, RZ, RZ, -R52 ;  /* 0x000000ffff347224 */ /* 0x000fe200078e0a34 */
[----:B------:R-:W-:Y:S01]  /*3610*/  ISETP.GT.U32.AND P3, PT, R22, R27, PT ;  /* 0x0000001b1600720c */ /* 0x000fe20003f64070 */
[----:B------:R-:W-:Y:S01]  /*3620*/  IMAD R53, R4, R54, R53 ;  /* 0x0000003604357224 */ /* 0x000fe200078e0235 */
[C---:B------:R-:W-:Y:S01]  /*3630*/  ISETP.GT.U32.AND P4, PT, R22.reuse, R26, PT ;  /* 0x0000001a1600720c */ /* 0x040fe20003f84070 */
[----:B------:R-:W-:Y:S01]  /*3640*/  IMAD R29, R22, R52, R29 ;  /* 0x00000034161d7224 */ /* 0x000fe200078e021d */
[----:B------:R-:W-:Y:S01]  /*3650*/  IABS R46, R8 ;  /* 0x00000008002e7213 */ /* 0x000fe20000000000 */
[----:B------:R-:W-:Y:S01]  /*3660*/  IMAD.HI.U32 R56, R0, R55, RZ ;  /* 0x0000003700387227 */ /* 0x000fe200078e00ff */
[----:B------:R-:W-:-:S02]  /*3670*/  ISETP.GT.U32.AND P0, PT, R4, R53, PT ;  /* 0x000000350400720c */ /* 0x000fc40003f04070 */
[----:B------:R-:W-:Y:S01]  /*3680*/  ISETP.GT.U32.AND P1, PT, R22, R29, PT ;  /* 0x0000001d1600720c */ /* 0x000fe20003f24070 */
[----:B------:R-:W-:Y:S02]  /*3690*/  @!P2 IMAD.IADD R28, R28, 0x1, -R22 ;  /* 0x000000011c1ca824 */ /* 0x000fe400078e0a16 */
[----:B------:R-:W-:-:S03]  /*36a0*/  IMAD.HI.U32 R52, R0, R43, RZ ;  /* 0x0000002b00347227 */ /* 0x000fc600078e00ff */
[----:B------:R-:W-:Y:S01]  /*36b0*/  ISETP.GT.U32.AND P2, PT, R22, R28, PT ;  /* 0x0000001c1600720c */ /* 0x000fe20003f44070 */
[--C-:B------:R-:W-:Y:S02]  /*36c0*/  @!P3 IMAD.IADD R27, R27, 0x1, -R22.reuse ;  /* 0x000000011b1bb824 */ /* 0x100fe400078e0a16 */
[----:B------:R-:W-:Y:S02]  /*36d0*/  @!P4 IMAD.IADD R26, R26, 0x1, -R22 ;  /* 0x000000011a1ac824 */ /* 0x000fe400078e0a16 */
[----:B------:R-:W-:Y:S01]  /*36e0*/  @!P0 IMAD.IADD R53, R53, 0x1, -R4 ;  /* 0x0000000135358824 */ /* 0x000fe200078e0a04 */
[C---:B------:R-:W-:Y:S01]  /*36f0*/  ISETP.GT.U32.AND P4, PT, R22.reuse, R27, PT ;  /* 0x0000001b1600720c */ /* 0x040fe20003f84070 */
[----:B------:R-:W-:Y:S01]  /*3700*/  @!P1 IMAD.IADD R29, R29, 0x1, -R22 ;  /* 0x000000011d1d9824 */ /* 0x000fe200078e0a16 */
[----:B------:R-:W-:Y:S01]  /*3710*/  ISETP.GT.U32.AND P6, PT, R22, R26, PT ;  /* 0x0000001a1600720c */ /* 0x000fe20003fc4070 */
[----:B------:R-:W-:Y:S01]  /*3720*/  IMAD.HI.U32 R51, R0, R5, RZ ;  /* 0x0000000500337227 */ /* 0x000fe200078e00ff */
[----:B------:R-:W-:-:S02]  /*3730*/  ISETP.GT.U32.AND P3, PT, R4, R53, PT ;  /* 0x000000350400720c */ /* 0x000fc40003f64070 */
[----:B------:R-:W-:Y:S01]  /*3740*/  ISETP.GT.U32.AND P1, PT, R22, R29, PT ;  /* 0x0000001d1600720c */ /* 0x000fe20003f24070 */
[----:B------:R-:W-:Y:S01]  /*3750*/  @!P2 IMAD.IADD R28, R28, 0x1, -R22 ;  /* 0x000000011c1ca824 */ /* 0x000fe200078e0a16 */
[----:B------:R-:W-:Y:S01]  /*3760*/  ISETP.GE.AND P2, PT, R58, RZ, PT ;  /* 0x000000ff3a00720c */ /* 0x000fe20003f46270 */
[----:B------:R-:W-:Y:S01]  /*3770*/  IMAD.MOV R56, RZ, RZ, -R56 ;  /* 0x000000ffff387224 */ /* 0x000fe200078e0a38 */
[----:B------:R-:W-:Y:S01]  /*3780*/  ISETP.GE.AND P0, PT, R59, RZ, PT ;  /* 0x000000ff3b00720c */ /* 0x000fe20003f06270 */
[----:B------:R-:W-:Y:S02]  /*3790*/  IMAD.MOV R52, RZ, RZ, -R52 ;  /* 0x000000ffff347224 */ /* 0x000fe400078e0a34 */
[----:B------:R-:W-:Y:S01]  /*37a0*/  @!P4 IMAD.IADD R27, R27, 0x1, -R22 ;  /* 0x000000011b1bc824 */ /* 0x000fe200078e0a16 */
[----:B------:R-:W-:Y:S01]  /*37b0*/  ISETP.GE.AND P4, PT, R57, RZ, PT ;  /* 0x000000ff3900720c */ /* 0x000fe20003f86270 */
[----:B------:R-:W-:Y:S01]  /*37c0*/  IMAD.MOV R51, RZ, RZ, -R51 ;  /* 0x000000ffff337224 */ /* 0x000fe200078e0a33 */
[----:B------:R-:W-:Y:S01]  /*37d0*/  IABS R57, R12 ;  /* 0x0000000c00397213 */ /* 0x000fe20000000000 */
[----:B------:R-:W-:-:S02]  /*37e0*/  IMAD R55, R4, R56, R55 ;  /* 0x0000003804377224 */ /* 0x000fc400078e0237 */
[----:B------:R-:W-:-:S04]  /*37f0*/  IMAD.HI.U32 R54, R0, R46, RZ ;  /* 0x0000002e00367227 */ /* 0x000fc800078e00ff */
[C---:B------:R-:W-:Y:S02]  /*3800*/  IMAD R43, R4.reuse, R52, R43 ;  /* 0x00000034042b7224 */ /* 0x040fe400078e022b */
[----:B------:R-:W-:Y:S01]  /*3810*/  IMAD R5, R4, R51, R5 ;  /* 0x0000003304057224 */ /* 0x000fe200078e0205 */
[----:B------:R-:W-:Y:S01]  /*3820*/  LOP3.LUT R51, RZ, R2, RZ, 0x33, !PT ;  /* 0x00000002ff337212 */ /* 0x000fe200078e33ff */
[----:B------:R-:W-:Y:S01]  /*3830*/  @!P6 IMAD.IADD R26, R26, 0x1, -R22 ;  /* 0x000000011a1ae824 */ /* 0x000fe200078e0a16 */
[C---:B------:R-:W-:Y:S01]  /*3840*/  ISETP.GT.U32.AND P6, PT, R4.reuse, R55, PT ;  /* 0x000000370400720c */ /* 0x040fe20003fc4070 */
[----:B------:R-:W-:Y:S02]  /*3850*/  IMAD.MOV.U32 R52, RZ, RZ, R28 ;  /* 0x000000ffff347224 */ /* 0x000fe400078e001c */
[----:B------:R-:W-:Y:S02]  /*3860*/  IMAD.MOV R54, RZ, RZ, -R54 ;  /* 0x000000ffff367224 */ /* 0x000fe400078e0a36 */
[----:B------:R-:W-:Y:S01]  /*3870*/  @!P3 IMAD.IADD R53, R53, 0x1, -R4 ;  /* 0x000000013535b824 */ /* 0x000fe200078e0a04 */
[----:B------:R-:W-:Y:S01]  /*3880*/  ISETP.GE.AND P3, PT, R61, RZ, PT ;  /* 0x000000ff3d00720c */ /* 0x000fe20003f66270 */
[----:B------:R-:W-:Y:S01]  /*3890*/  @!P2 IMAD.MOV R52, RZ, RZ, -R52 ;  /* 0x000000ffff34a224 */ /* 0x000fe200078e0a34 */
[C---:B------:R-:W-:Y:S01]  /*38a0*/  ISETP.GT.U32.AND P2, PT, R4.reuse, R5, PT ;  /* 0x000000050400720c */ /* 0x040fe20003f44070 */
[C---:B------:R-:W-:Y:S01]  /*38b0*/  IMAD R46, R4.reuse, R54, R46 ;  /* 0x00000036042e7224 */ /* 0x040fe200078e022e */
[----:B------:R-:W-:Y:S01]  /*38c0*/  IABS R54, R10 ;  /* 0x0000000a00367213 */ /* 0x000fe20000000000 */
[----:B------:R-:W-:Y:S01]  /*38d0*/  @!P1 IMAD.IADD R29, R29, 0x1, -R22 ;  /* 0x000000011d1d9824 */ /* 0x000fe200078e0a16 */
[----:B------:R-:W-:Y:S01]  /*38e0*/  IABS R22, R9 ;  /* 0x0000000900167213 */ /* 0x000fe20000000000 */
[----:B------:R-:W-:Y:S01]  /*38f0*/  @!P4 IMAD.MOV R27, RZ, RZ, -R27 ;  /* 0x000000ffff1bc224 */ /* 0x000fe200078e0a1b */
[----:B------:R-:W-:Y:S01]  /*3900*/  ISETP.GT.U32.AND P4, PT, R4, R43, PT ;  /* 0x0000002b0400720c */ /* 0x000fe20003f84070 */
[----:B------:R-:W-:Y:S01]  /*3910*/  @!P0 IMAD.MOV R29, RZ, RZ, -R29 ;  /* 0x000000ffff1d8224 */ /* 0x000fe200078e0a1d */
[----:B------:R-:W-:Y:S01]  /*3920*/  ISETP.NE.AND P0, PT, R2, RZ, PT ;  /* 0x000000ff0200720c */ /* 0x000fe20003f05270 */
[----:B------:R-:W-:Y:S01]  /*3930*/  IMAD.MOV.U32 R2, RZ, RZ, R54 ;  /* 0x000000ffff027224 */ /* 0x000fe200078e0036 */
[----:B------:R-:W-:Y:S01]  /*3940*/  ISETP.GE.AND P1, PT, R38, RZ, PT ;  /* 0x000000ff2600720c */ /* 0x000fe20003f26270 */
[----:B------:R-:W-:Y:S01]  /*3950*/  IMAD.MOV.U32 R54, RZ, RZ, R26 ;  /* 0x000000ffff367224 */ /* 0x000fe200078e001a */
[----:B------:R-:W-:Y:S01]  /*3960*/  SEL R29, R51, R29, !P0 ;  /* 0x0000001d331d7207 */ /* 0x000fe20004000000 */
[----:B------:R-:W-:Y:S01]  /*3970*/  @!P6 IMAD.IADD R55, R55, 0x1, -R4 ;  /* 0x000000013737e824 */ /* 0x000fe200078e0a04 */
[C---:B------:R-:W-:Y:S01]  /*3980*/  ISETP.GT.U32.AND P6, PT, R4.reuse, R46, PT ;  /* 0x0000002e0400720c */ /* 0x040fe20003fc4070 */
[----:B------:R-:W-:Y:S01]  /*3990*/  @!P3 IMAD.MOV R54, RZ, RZ, -R54 ;  /* 0x000000ffff36b224 */ /* 0x000fe200078e0a36 */
[----:B----4-:R-:W-:Y:S01]  /*39a0*/  SEL R61, R51, R27, !P0 ;  /* 0x0000001b333d7207 */ /* 0x010fe20004000000 */
[--C-:B------:R-:W-:Y:S01]  /*39b0*/  @!P2 IMAD.IADD R5, R5, 0x1, -R4.reuse ;  /* 0x000000010505a824 */ /* 0x100fe200078e0a04 */
[----:B------:R-:W-:Y:S01]  /*39c0*/  ISETP.GT.U32.AND P3, PT, R4, R55, PT ;  /* 0x000000370400720c */ /* 0x000fe20003f64070 */
[----:B------:R-:W-:Y:S01]  /*39d0*/  IMAD.HI.U32 R28, R0, R22, RZ ;  /* 0x00000016001c7227 */ /* 0x000fe200078e00ff */
[C---:B------:R-:W-:Y:S01]  /*39e0*/  SEL R3, R51.reuse, R52, !P0 ;  /* 0x0000003433037207 */ /* 0x040fe20004000000 */
[----:B------:R-:W-:Y:S01]  /*39f0*/  STL [R1+0x1e4], R29 ;  /* 0x0001e41d01007387 */ /* 0x000fe20000100800 */
[----:B------:R-:W-:Y:S01]  /*3a00*/  SEL R38, R51, R54, !P0 ;  /* 0x0000003633267207 */ /* 0x000fe20004000000 */
[----:B------:R-:W-:Y:S01]  /*3a10*/  @!P4 IMAD.IADD R43, R43, 0x1, -R4 ;  /* 0x000000012b2bc824 */ /* 0x000fe200078e0a04 */
[----:B------:R-:W-:Y:S01]  /*3a20*/  ISETP.GT.U32.AND P4, PT, R4, R5, PT ;  /* 0x000000050400720c */ /* 0x000fe20003f84070 */
[----:B------:R-:W-:Y:S01]  /*3a30*/  IMAD.HI.U32 R26, R0, R2, RZ ;  /* 0x00000002001a7227 */ /* 0x000fe200078e00ff */
[----:B------:R-:W-:Y:S01]  /*3a40*/  STL [R1+0x1474], R61 ;  /* 0x0014743d01007387 */ /* 0x000fe20000100800 */
[----:B------:R-:W-:-:S02]  /*3a50*/  ISETP.GE.AND P0, PT, R6, RZ, PT ;  /* 0x000000ff0600720c */ /* 0x000fc40003f06270 */
[----:B------:R-:W-:Y:S01]  /*3a60*/  IMAD.MOV R28, RZ, RZ, -R28 ;  /* 0x000000ffff1c7224 */ /* 0x000fe200078e0a1c */
[C---:B------:R-:W-:Y:S01]  /*3a70*/  ISETP.GT.U32.AND P2, PT, R4.reuse, R43, PT ;  /* 0x0000002b0400720c */ /* 0x040fe20003f44070 */
[----:B------:R-:W-:Y:S01]  /*3a80*/  IMAD.MOV R26, RZ, RZ, -R26 ;  /* 0x000000ffff1a7224 */ /* 0x000fe200078e0a1a */
[----:B------:R0:W-:Y:S01]  /*3a90*/  STL [R1+0x1e0], R3 ;  /* 0x0001e00301007387 */ /* 0x0001e20000100800 */
[C---:B------:R-:W-:Y:S01]  /*3aa0*/  IMAD R22, R4.reuse, R28, R22 ;  /* 0x0000001c04167224 */ /* 0x040fe200078e0216 */
[----:B------:R-:W-:Y:S01]  /*3ab0*/  IABS R6, R11 ;  /* 0x0000000b00067213 */ /* 0x000fe20000000000 */
[----:B------:R-:W-:Y:S01]  /*3ac0*/  @!P3 IMAD.IADD R55, R55, 0x1, -R4 ;  /* 0x000000013737b824 */ /* 0x000fe200078e0a04 */
[----:B------:R-:W-:Y:S01]  /*3ad0*/  ISETP.GE.AND P3, PT, R7, RZ, PT ;  /* 0x000000ff0700720c */ /* 0x000fe20003f66270 */
[----:B------:R-:W-:Y:S01]  /*3ae0*/  @!P1 IMAD.MOV R53, RZ, RZ, -R53 ;  /* 0x000000ffff359224 */ /* 0x000fe200078e0a35 */
[C---:B------:R-:W-:Y:S01]  /*3af0*/  ISETP.GT.U32.AND P1, PT, R4.reuse, R22, PT ;  /* 0x000000160400720c */ /* 0x040fe20003f24070 */
[----:B------:R-:W-:Y:S01]  /*3b00*/  IMAD R2, R4, R26, R2 ;  /* 0x0000001a04027224 */ /* 0x000fe200078e0202 */
[----:B------:R-:W-:Y:S01]  /*3b10*/  STL [R1+0x1478], R38 ;  /* 0x0014782601007387 */ /* 0x000fe20000100800 */
[----:B------:R-:W-:-:S02]  /*3b20*/  @!P6 IMAD.IADD R46, R46, 0x1, -R4 ;  /* 0x000000012e2ee824 */ /* 0x000fc400078e0a04 */
[----:B0-----:R-:W-:Y:S01]  /*3b30*/  IMAD.MOV.U32 R3, RZ, RZ, R55 ;  /* 0x000000ffff037224 */ /* 0x001fe200078e0037 */
[----:B------:R-:W-:Y:S01]  /*3b40*/  STL [R1+0x1540], R53 ;  /* 0x0015403501007387 */ /* 0x000fe20000100800 */
[--C-:B------:R-:W-:Y:S01]  /*3b50*/  @!P4 IMAD.IADD R5, R5, 0x1, -R4.reuse ;  /* 0x000000010505c824 */ /* 0x100fe200078e0a04 */
[C---:B------:R-:W-:Y:S01]  /*3b60*/  ISETP.GT.U32.AND P4, PT, R4.reuse, R2, PT ;  /* 0x000000020400720c */ /* 0x040fe20003f84070 */
[----:B------:R-:W-:Y:S01]  /*3b70*/  @!P5 IMAD.MOV R3, RZ, RZ, -R3 ;  /* 0x000000ffff03d224 */ /* 0x000fe200078e0a03 */
[----:B------:R-:W-:Y:S01]  /*3b80*/  ISETP.GT.U32.AND P6, PT, R4, R46, PT ;  /* 0x0000002e0400720c */ /* 0x000fe20003fc4070 */
[----:B------:R-:W-:Y:S01]  /*3b90*/  IMAD.HI.U32 R7, R0, R6, RZ ;  /* 0x0000000600077227 */ /* 0x000fe200078e00ff */
[----:B------:R-:W-:Y:S02]  /*3ba0*/  ISETP.GE.AND P5, PT, R8, RZ, PT ;  /* 0x000000ff0800720c */ /* 0x000fe40003fa6270 */
[----:B------:R-:W-:Y:S01]  /*3bb0*/  IABS R8, R13 ;  /* 0x0000000d00087213 */ /* 0x000fe20000000000 */
[----:B------:R0:W-:Y:S01]  /*3bc0*/  STL [R1+0x10], R3 ;  /* 0x0000100301007387 */ /* 0x0001e20000100800 */
[--C-:B------:R-:W-:Y:S01]  /*3bd0*/  @!P2 IMAD.IADD R43, R43, 0x1, -R4.reuse ;  /* 0x000000012b2ba824 */ /* 0x100fe200078e0a04 */
[----:B------:R-:W-:Y:S01]  /*3be0*/  ISETP.GE.AND P2, PT, R9, RZ, PT ;  /* 0x000000ff0900720c */ /* 0x000fe20003f46270 */
[----:B------:R-:W-:Y:S01]  /*3bf0*/  @!P1 IMAD.IADD R22, R22, 0x1, -R4 ;  /* 0x0000000116169824 */ /* 0x000fe200078e0a04 */
[----:B------:R-:W-:Y:S01]  /*3c00*/  ISETP.GE.AND P1, PT, R11, RZ, PT ;  /* 0x000000ff0b00720c */ /* 0x000fe20003f26270 */
[----:B------:R-:W-:-:S02]  /*3c10*/  IMAD.MOV R7, RZ, RZ, -R7 ;  /* 0x000000ffff077224 */ /* 0x000fc400078e0a07 */
[----:B------:R-:W-:Y:S01]  /*3c20*/  @!P4 IMAD.IADD R2, R2, 0x1, -R4 ;  /* 0x000000010202c824 */ /* 0x000fe200078e0a04 */
[C---:B------:R-:W-:Y:S01]  /*3c30*/  ISETP.GT.U32.AND P4, PT, R4.reuse, R22, PT ;  /* 0x000000160400720c */ /* 0x040fe20003f84070 */
[C---:B------:R-:W-:Y:S02]  /*3c40*/  IMAD R58, R4.reuse, R7, R6 ;  /* 0x00000007043a7224 */ /* 0x040fe400078e0206 */
[----:B0-----:R-:W-:Y:S02]  /*3c50*/  IMAD.MOV.U32 R3, RZ, RZ, R5 ;  /* 0x000000ffff037224 */ /* 0x001fe400078e0005 */
[----:B------:R-:W-:Y:S02]  /*3c60*/  IMAD.MOV.U32 R5, RZ, RZ, R8 ;  /* 0x000000ffff057224 */ /* 0x000fe400078e0008 */
[----:B------:R-:W-:Y:S01]  /*3c70*/  @!P0 IMAD.MOV R3, RZ, RZ, -R3 ;  /* 0x000000ffff038224 */ /* 0x000fe200078e0a03 */
[----:B------:R-:W-:Y:S01]  /*3c80*/  ISETP.GT.U32.AND P0, PT, R4, R2, PT ;  /* 0x000000020400720c */ /* 0x000fe20003f04070 */
[----:B------:R-:W-:-:S02]  /*3c90*/  IMAD.MOV.U32 R8, RZ, RZ, R43 ;  /* 0x000000ffff087224 */ /* 0x000fc400078e002b */
[----:B------:R-:W-:Y:S01]  /*3ca0*/  @!P6 IMAD.IADD R46, R46, 0x1, -R4 ;  /* 0x000000012e2ee824 */ /* 0x000fe200078e0a04 */
[----:B------:R0:W-:Y:S01]  /*3cb0*/  STL [R1+0xc], R3 ;  /* 0x00000c0301007387 */ /* 0x0001e20000100800 */
[----:B------:R-:W-:Y:S01]  /*3cc0*/  @!P3 IMAD.MOV R8, RZ, RZ, -R8 ;  /* 0x000000ffff08b224 */ /* 0x000fe200078e0a08 */
[----:B------:R-:W-:Y:S01]  /*3cd0*/  ISETP.GT.U32.AND P3, PT, R4, R58, PT ;  /* 0x0000003a0400720c */ /* 0x000fe20003f64070 */
[----:B------:R-:W-:Y:S01]  /*3ce0*/  @!P4 IMAD.IADD R22, R22, 0x1, -R4 ;  /* 0x000000011616c824 */ /* 0x000fe200078e0a04 */
[----:B------:R-:W-:Y:S01]  /*3cf0*/  ISETP.GE.AND P6, PT, R10, RZ, PT ;  /* 0x000000ff0a00720c */ /* 0x000fe20003fc6270 */
[C---:B------:R-:W-:Y:S01]  /*3d00*/  IMAD.HI.U32 R6, R0.reuse, R57, RZ ;  /* 0x0000003900067227 */ /* 0x040fe200078e00ff */
[----:B------:R-:W-:Y:S01]  /*3d10*/  STL [R1+0x8], R8 ;  /* 0x0000080801007387 */ /* 0x000fe20000100800 */
[----:B------:R-:W-:Y:S02]  /*3d20*/  IABS R54, R15 ;  /* 0x0000000f00367213 */ /* 0x000fe40000000000 */
[----:B------:R-:W-:Y:S01]  /*3d30*/  IMAD.HI.U32 R7, R0, R5, RZ ;  /* 0x0000000500077227 */ /* 0x000fe200078e00ff */
[----:B------:R-:W-:-:S02]  /*3d40*/  IABS R55, R16 ;  /* 0x0000001000377213 */ /* 0x000fc40000000000 */
[----:B------:R-:W-:Y:S01]  /*3d50*/  ISETP.GE.AND P4, PT, R13, RZ, PT ;  /* 0x000000ff0d00720c */ /* 0x000fe20003f86270 */
[----:B0-----:R-:W-:Y:S01]  /*3d60*/  IMAD.MOV.U32 R3, RZ, RZ, R46 ;  /* 0x000000ffff037224 */ /* 0x001fe200078e002e */
[----:B------:R-:W-:Y:S01]  /*3d70*/  IABS R46, R14 ;  /* 0x0000000e002e7213 */ /* 0x000fe20000000000 */
[----:B------:R-:W-:Y:S02]  /*3d80*/  @!P3 IMAD.IADD R58, R58, 0x1, -R4 ;  /* 0x000000013a3ab824 */ /* 0x000fe400078e0a04 */
[----:B------:R-:W-:Y:S01]  /*3d90*/  @!P5 IMAD.MOV R3, RZ, RZ, -R3 ;  /* 0x000000ffff03d224 */ /* 0x000fe200078e0a03 */
[----:B------:R-:W-:Y:S01]  /*3da0*/  ISETP.GE.AND P5, PT, R12, RZ, PT ;  /* 0x000000ff0c00720c */ /* 0x000fe20003fa6270 */
[----:B------:R-:W-:Y:S02]  /*3db0*/  IMAD.MOV R6, RZ, RZ, -R6 ;  /* 0x000000ffff067224 */ /* 0x000fe400078e0a06 */
[----:B------:R-:W-:Y:S01]  /*3dc0*/  @!P0 IMAD.IADD R2, R2, 0x1, -R4 ;  /* 0x0000000102028824 */ /* 0x000fe200078e0a04 */
[----:B------:R0:W-:Y:S01]  /*3dd0*/  STL [R1+0x4], R3 ;  /* 0x0000040301007387 */ /* 0x0001e20000100800 */
[----:B------:R-:W-:Y:S01]  /*3de0*/  IMAD.MOV R7, RZ, RZ, -R7 ;  /* 0x000000ffff077224 */ /* 0x000fe200078e0a07 */
[----:B------:R-:W-:Y:S01]  /*3df0*/  IABS R13, R17 ;  /* 0x00000011000d7213 */ /* 0x000fe20000000000 */
[----:B------:R-:W-:Y:S01]  /*3e00*/  IMAD R57, R4, R6, R57 ;  /* 0x0000000604397224 */ /* 0x000fe200078e0239 */
[----:B------:R-:W3:Y:S01]  /*3e10*/  LDL.LU R38, [R1+0x14] ;  /* 0x0000140001267983 */ /* 0x000ee20000300800 */
[----:B------:R-:W-:Y:S01]  /*3e20*/  IMAD.MOV.U32 R59, RZ, RZ, R2 ;  /* 0x000000ffff3b7224 */ /* 0x000fe200078e0002 */
[----:B------:R-:W-:Y:S01]  /*3e30*/  ISETP.GE.AND P0, PT, R14, RZ, PT ;  /* 0x000000ff0e00720c */ /* 0x000fe20003f06270 */
[----:B------:R-:W-:Y:S01]  /*3e40*/  IMAD R43, R4, R7, R5 ;  /* 0x00000007042b7224 */ /* 0x000fe200078e0205 */
[----:B------:R-:W4:Y:S01]  /*3e50*/  LDL.LU R53, [R1+0x18] ;  /* 0x0000180001357983 */ /* 0x000f220000300800 */
[----:B0-----:R-:W-:-:S02]  /*3e60*/  IMAD.MOV.U32 R3, RZ, RZ, R22 ;  /* 0x000000ffff037224 */ /* 0x001fc400078e0016 */
[----:B------:R-:W-:Y:S01]  /*3e70*/  @!P6 IMAD.MOV R59, RZ, RZ, -R59 ;  /* 0x000000ffff3be224 */ /* 0x000fe200078e0a3b */
[----:B------:R-:W2:Y:S01]  /*3e80*/  LDL.LU R61, [R1+0x1c] ;  /* 0x00001c00013d7983 */ /* 0x000ea20000300800 */
[----:B------:R-:W-:Y:S01]  /*3e90*/  @!P2 IMAD.MOV R3, RZ, RZ, -R3 ;  /* 0x000000ffff03a224 */ /* 0x000fe200078e0a03 */
[C---:B------:R-:W-:Y:S02]  /*3ea0*/  ISETP.GT.U32.AND P2, PT, R4.reuse, R58, PT ;  /* 0x0000003a0400720c */ /* 0x040fe40003f44070 */
[----:B------:R-:W-:Y:S01]  /*3eb0*/  ISETP.GT.U32.AND P6, PT, R4, R57, PT ;  /* 0x000000390400720c */ /* 0x000fe20003fc4070 */
[----:B------:R-:W-:-:S04]  /*3ec0*/  IMAD.HI.U32 R5, R0, R46, RZ ;  /* 0x0000002e00057227 */ /* 0x000fc800078e00ff */
[----:B------:R-:W-:-:S06]  /*3ed0*/  IMAD.MOV R5, RZ, RZ, -R5 ;  /* 0x000000ffff057224 */ /* 0x000fcc00078e0a05 */
[----:B------:R-:W-:Y:S01]  /*3ee0*/  @!P2 IMAD.IADD R58, R58, 0x1, -R4 ;  /* 0x000000013a3aa824 */ /* 0x000fe200078e0a04 */
[C---:B------:R-:W-:Y:S01]  /*3ef0*/  ISETP.GT.U32.AND P2, PT, R4.reuse, R43, PT ;  /* 0x0000002b0400720c */ /* 0x040fe20003f44070 */
[----:B------:R-:W-:Y:S02]  /*3f00*/  IMAD R46, R4, R5, R46 ;  /* 0x00000005042e7224 */ /* 0x000fe400078e022e */
[--C-:B------:R-:W-:Y:S01]  /*3f10*/  @!P6 IMAD.IADD R57, R57, 0x1, -R4.reuse ;  /* 0x000000013939e824 */ /* 0x100fe200078e0a04 */
[----:B------:R0:W-:Y:S01]  /*3f20*/  STL [R1], R3 ;  /* 0x0000000301007387 */ /* 0x0001e20000100800 */
[----:B------:R-:W-:Y:S01]  /*3f30*/  IMAD.HI.U32 R2, R0, R54, RZ ;  /* 0x0000003600027227 */ /* 0x000fe200078e00ff */
[C---:B------:R-:W-:Y:S02]  /*3f40*/  ISETP.GT.U32.AND P6, PT, R4.reuse, R46, PT ;  /* 0x0000002e0400720c */ /* 0x040fe40003fc4070 */
[----:B------:R-:W2:Y:S05]  /*3f50*/  LDL.LU R51, [R1+0x20] ;  /* 0x0000200001337983 */ /* 0x000eaa0000300800 */
[----:B------:R-:W-:Y:S01]  /*3f60*/  @!P2 IMAD.IADD R43, R43, 0x1, -R4 ;  /* 0x000000012b2ba824 */ /* 0x000fe200078e0a04 */
[----:B------:R-:W-:Y:S01]  /*3f70*/  ISETP.GT.U32.AND P2, PT, R4, R57, PT ;  /* 0x000000390400720c */ /* 0x000fe20003f44070 */
[----:B------:R-:W-:Y:S01]  /*3f80*/  IMAD.MOV R2, RZ, RZ, -R2 ;  /* 0x000000ffff027224 */ /* 0x000fe200078e0a02 */
[----:B------:R-:W-:Y:S01]  /*3f90*/  IABS R22, R18 ;  /* 0x0000001200167213 */ /* 0x000fe20000000000 */
[----:B------:R-:W-:Y:S01]  /*3fa0*/  IMAD.HI.U32 R6, R0, R55, RZ ;  /* 0x0000003700067227 */ /* 0x000fe200078e00ff */
[----:B------:R-:W2:Y:S03]  /*3fb0*/  LDL.LU R52, [R1+0x24] ;  /* 0x0000240001347983 */ /* 0x000ea60000300800 */
[----:B------:R-:W-:Y:S01]  /*3fc0*/  @!P1 IMAD.MOV R58, RZ, RZ, -R58 ;  /* 0x000000ffff3a9224 */ /* 0x000fe200078e0a3a */
[C---:B------:R-:W-:Y:S01]  /*3fd0*/  ISETP.GT.U32.AND P1, PT, R4.reuse, R43, PT ;  /* 0x0000002b0400720c */ /* 0x040fe20003f24070 */
[----:B------:R-:W-:Y:S01]  /*3fe0*/  IMAD R54, R4, R2, R54 ;  /* 0x0000000204367224 */ /* 0x000fe200078e0236 */
[----:B------:R-:W-:Y:S01]  /*3ff0*/  ISETP.GE.AND P3, PT, R15, RZ, PT ;  /* 0x000000ff0f00720c */ /* 0x000fe20003f66270 */
[C---:B------:R-:W-:Y:S01]  /*4000*/  IMAD.HI.U32 R5, R0.reuse, R13, RZ ;  /* 0x0000000d00057227 */ /* 0x040fe200078e00ff */
[----:B------:R-:W2:Y:S03]  /*4010*/  LDL.LU R56, [R1+0x28] ;  /* 0x0000280001387983 */ /* 0x000ea60000300800 */
[----:B------:R-:W-:Y:S01]  /*4020*/  IMAD.HI.U32 R2, R0, R22, RZ ;  /* 0x0000001600027227 */ /* 0x000fe200078e00ff */
[----:B0-----:R-:W2:Y:S03]  /*4030*/  LDL.LU R3, [R1+0x2c] ;  /* 0x00002c0001037983 */ /* 0x001ea60000300800 */
[----:B------:R-:W-:-:S02]  /*4040*/  IMAD.MOV R6, RZ, RZ, -R6 ;  /* 0x000000ffff067224 */ /* 0x000fc400078e0a06 */
[----:B------:R-:W-:Y:S02]  /*4050*/  IMAD.MOV R5, RZ, RZ, -R5 ;  /* 0x000000ffff057224 */ /* 0x000fe400078e0a05 */
[----:B------:R-:W-:Y:S02]  /*4060*/  IMAD.MOV R2, RZ, RZ, -R2 ;  /* 0x000000ffff027224 */ /* 0x000fe400078e0a02 */
[----:B------:R-:W-:Y:S02]  /*4070*/  IMAD R55, R4, R6, R55 ;  /* 0x0000000604377224 */ /* 0x000fe400078e0237 */
[--C-:B------:R-:W-:Y:S02]  /*4080*/  @!P6 IMAD.IADD R46, R46, 0x1, -R4.reuse ;  /* 0x000000012e2ee824 */ /* 0x100fe400078e0a04 */
[----:B------:R-:W-:Y:S01]  /*4090*/  @!P2 IMAD.IADD R57, R57, 0x1, -R4 ;  /* 0x000000013939a824 */ /* 0x000fe200078e0a04 */
[C---:B------:R-:W-:Y:S01]  /*40a0*/  ISETP.GT.U32.AND P2, PT, R4.reuse, R54, PT ;  /* 0x000000360400720c */ /* 0x040fe20003f44070 */
[C---:B------:R-:W-:Y:S01]  /*40b0*/  IMAD R13, R4.reuse, R5, R13 ;  /* 0x00000005040d7224 */ /* 0x040fe200078e020d */
[C---:B------:R-:W-:Y:S01]  /*40c0*/  ISETP.GT.U32.AND P6, PT, R4.reuse, R46, PT ;  /* 0x0000002e0400720c */ /* 0x040fe20003fc4070 */
[C---:B------:R-:W-:Y:S01]  /*40d0*/  IMAD R22, R4.reuse, R2, R22 ;  /* 0x0000000204167224 */ /* 0x040fe200078e0216 */
[----:B------:R-:W-:Y:S01]  /*40e0*/  IABS R2, R19 ;  /* 0x0000001300027213 */ /* 0x000fe20000000000 */
[----:B------:R-:W-:Y:S01]  /*40f0*/  @!P5 IMAD.MOV R57, RZ, RZ, -R57 ;  /* 0x000000ffff39d224 */ /* 0x000fe200078e0a39 */
[C---:B------:R-:W-:Y:S01]  /*4100*/  ISETP.GT.U32.AND P5, PT, R4.reuse, R55, PT ;  /* 0x000000370400720c */ /* 0x040fe20003fa4070 */
[----:B------:R-:W-:Y:S01]  /*4110*/  @!P1 IMAD.IADD R43, R43, 0x1, -R4 ;  /* 0x000000012b2b9824 */ /* 0x000fe200078e0a04 */
[----:B------:R-:W-:Y:S01]  /*4120*/  ISETP.GT.U32.AND P1, PT, R4, R13, PT ;  /* 0x0000000d0400720c */ /* 0x000fe20003f24070 */
[----:B------:R-:W-:Y:S01]  /*4130*/  IMAD.HI.U32 R9, R0, R2, RZ ;  /* 0x0000000200097227 */ /* 0x000fe200078e00ff */
[----:B------:R-:W-:-:S03]  /*4140*/  IABS R5, R20 ;  /* 0x0000001400057213 */ /* 0x000fc60000000000 */
[----:B------:R-:W-:Y:S02]  /*4150*/  IMAD.MOV R9, RZ, RZ, -R9 ;  /* 0x000000ffff097224 */ /* 0x000fe400078e0a09 */
[--C-:B------:R-:W-:Y:S01]  /*4160*/  @!P2 IMAD.IADD R54, R54, 0x1, -R4.reuse ;  /* 0x000000013636a824 */ /* 0x100fe200078e0a04 */
[----:B------:R-:W-:Y:S01]  /*4170*/  IABS R6, R21 ;  /* 0x0000001500067213 */ /* 0x000fe20000000000 */
[----:B------:R-:W-:Y:S01]  /*4180*/  @!P6 IMAD.IADD R46, R46, 0x1, -R4 ;  /* 0x000000012e2ee824 */ /* 0x000fe200078e0a04 */
[C---:B------:R-:W-:Y:S01]  /*4190*/  ISETP.GT.U32.AND P6, PT, R4.reuse, R22, PT ;  /* 0x000000160400720c */ /* 0x040fe20003fc4070 */
[C---:B------:R-:W-:Y:S02]  /*41a0*/  IMAD R2, R4.reuse, R9, R2 ;  /* 0x0000000904027224 */ /* 0x040fe400078e0202 */
[----:B------:R-:W-:Y:S01]  /*41b0*/  @!P5 IMAD.IADD R55, R55, 0x1, -R4 ;  /* 0x000000013737d824 */ /* 0x000fe200078e0a04 */
[----:B------:R-:W-:Y:S01]  /*41c0*/  ISETP.GT.U32.AND P5, PT, R4, R54, PT ;  /* 0x000000360400720c */ /* 0x000fe20003fa4070 */
[----:B------:R-:W-:-:S04]  /*41d0*/  IMAD.HI.U32 R8, R0, R5, RZ ;  /* 0x0000000500087227 */ /* 0x000fc800078e00ff */
[----:B------:R-:W-:Y:S01]  /*41e0*/  @!P1 IMAD.IADD R13, R13, 0x1, -R4 ;  /* 0x000000010d0d9824 */ /* 0x000fe200078e0a04 */
[C---:B------:R-:W-:Y:S01]  /*41f0*/  ISETP.GT.U32.AND P1, PT, R4.reuse, R55, PT ;  /* 0x000000370400720c */ /* 0x040fe20003f24070 */
[----:B------:R-:W-:Y:S01]  /*4200*/  @!P0 IMAD.MOV R46, RZ, RZ, -R46 ;  /* 0x000000ffff2e8224 */ /* 0x000fe200078e0a2e */
[----:B------:R-:W-:Y:S01]  /*4210*/  ISETP.GT.U32.AND P0, PT, R4, R2, PT ;  /* 0x000000020400720c */ /* 0x000fe20003f04070 */
[----:B------:R-:W-:-:S04]  /*4220*/  IMAD.HI.U32 R7, R0, R6, RZ ;  /* 0x0000000600077227 */ /* 0x000fc800078e00ff */
[----:B------:R-:W-:Y:S02]  /*4230*/  IMAD.MOV R8, RZ, RZ, -R8 ;  /* 0x000000ffff087224 */ /* 0x000fe400078e0a08 */
[----:B------:R-:W-:Y:S02]  /*4240*/  IMAD.MOV R7, RZ, RZ, -R7 ;  /* 0x000000ffff077224 */ /* 0x000fe400078e0a07 */
[C---:B------:R-:W-:Y:S02]  /*4250*/  IMAD R5, R4.reuse, R8, R5 ;  /* 0x0000000804057224 */ /* 0x040fe400078e0205 */
[----:B------:R-:W-:Y:S01]  /*4260*/  IMAD R6, R4, R7, R6 ;  /* 0x0000000704067224 */ /* 0x000fe200078e0206 */
[----:B------:R-:W-:Y:S01]  /*4270*/  IABS R7, R23 ;  /* 0x0000001700077213 */ /* 0x000fe20000000000 */
[--C-:B------:R-:W-:Y:S01]  /*4280*/  @!P6 IMAD.IADD R22, R22, 0x1, -R4.reuse ;  /* 0x000000011616e824 */ /* 0x100fe200078e0a04 */
[----:B------:R-:W-:Y:S01]  /*4290*/  ISETP.GT.U32.AND P6, PT, R4, R13, PT ;  /* 0x0000000d0400720c */ /* 0x000fe20003fc4070 */
[--C-:B------:R-:W-:Y:S01]  /*42a0*/  @!P5 IMAD.IADD R54, R54, 0x1, -R4.reuse ;  /* 0x000000013636d824 */ /* 0x100fe200078e0a04 */
[----:B------:R-:W-:Y:S01]  /*42b0*/  ISETP.GT.U32.AND P5, PT, R4, R5, PT ;  /* 0x000000050400720c */ /* 0x000fe20003fa4070 */
[--C-:B------:R-:W-:Y:S01]  /*42c0*/  @!P1 IMAD.IADD R55, R55, 0x1, -R4.reuse ;  /* 0x0000000137379824 */ /* 0x100fe200078e0a04 */
[----:B------:R-:W-:Y:S01]  /*42d0*/  ISETP.GE.AND P2, PT, R16, RZ, PT ;  /* 0x000000ff1000720c */ /* 0x000fe20003f46270 */
[----:B------:R-:W-:Y:S01]  /*42e0*/  @!P0 IMAD.IADD R2, R2, 0x1, -R4 ;  /* 0x0000000102028824 */ /* 0x000fe200078e0a04 */
[----:B------:R-:W-:Y:S01]  /*42f0*/  IABS R8, R24 ;  /* 0x0000001800087213 */ /* 0x000fe20000000000 */
[----:B------:R-:W-:Y:S01]  /*4300*/  IMAD.HI.U32 R9, R0, R7, RZ ;  /* 0x0000000700097227 */ /* 0x000fe200078e00ff */
[----:B------:R-:W-:-:S03]  /*4310*/  ISETP.GE.AND P1, PT, R17, RZ, PT ;  /* 0x000000ff1100720c */ /* 0x000fc60003f26270 */
[----:B------:R-:W-:Y:S01]  /*4320*/  @!P3 IMAD.MOV R54, RZ, RZ, -R54 ;  /* 0x000000ffff36b224 */ /* 0x000fe200078e0a36 */
[----:B------:R-:W-:Y:S01]  /*4330*/  ISETP.GT.U32.AND P3, PT, R4, R2, PT ;  /* 0x000000020400720c */ /* 0x000fe20003f64070 */
[----:B------:R-:W-:Y:S02]  /*4340*/  IMAD.MOV R10, RZ, RZ, -R9 ;  /* 0x000000ffff0a7224 */ /* 0x000fe400078e0a09 */
[----:B------:R-:W-:-:S04]  /*4350*/  IMAD.HI.U32 R9, R0, R8, RZ ;  /* 0x0000000800097227 */ /* 0x000fc800078e00ff */
[--C-:B------:R-:W-:Y:S02]  /*4360*/  @!P6 IMAD.IADD R13, R13, 0x1, -R4.reuse ;  /* 0x000000010d0de824 */ /* 0x100fe400078e0a04 */
[----:B------:R-:W-:Y:S02]  /*4370*/  @!P5 IMAD.IADD R5, R5, 0x1, -R4 ;  /* 0x000000010505d824 */ /* 0x000fe400078e0a04 */
[C---:B------:R-:W-:Y:S02]  /*4380*/  IMAD R7, R4.reuse, R10, R7 ;  /* 0x0000000a04077224 */ /* 0x040fe400078e0207 */
[----:B------:R-:W-:Y:S01]  /*4390*/  IMAD.MOV R9, RZ, RZ, -R9 ;  /* 0x000000ffff097224 */ /* 0x000fe200078e0a09 */
[C---:B------:R-:W-:Y:S01]  /*43a0*/  ISETP.GT.U32.AND P6, PT, R4.reuse, R6, PT ;  /* 0x000000060400720c */ /* 0x040fe20003fc4070 */
[----:B------:R-:W-:Y:S01]  /*43b0*/  @!P2 IMAD.MOV R55, RZ, RZ, -R55 ;  /* 0x000000ffff37a224 */ /* 0x000fe200078e0a37 */
[C---:B------:R-:W-:Y:S01]  /*43c0*/  ISETP.GT.U32.AND P2, PT, R4.reuse, R5, PT ;  /* 0x000000050400720c */ /* 0x040fe20003f44070 */
[----:B------:R-:W-:Y:S01]  /*43d0*/  @!P1 IMAD.MOV R13, RZ, RZ, -R13 ;  /* 0x000000ffff0d9224 */ /* 0x000fe200078e0a0d */
[----:B------:R-:W-:Y:S01]  /*43e0*/  IABS R10, R25 ;  /* 0x00000019000a7213 */ /* 0x000fe20000000000 */
[C---:B------:R-:W-:Y:S01]  /*43f0*/  IMAD R8, R4.reuse, R9, R8 ;  /* 0x0000000904087224 */ /* 0x040fe200078e0208 */
[----:B------:R-:W-:Y:S01]  /*4400*/  ISETP.GT.U32.AND P1, PT, R4, R7, PT ;  /* 0x000000070400720c */ /* 0x000fe20003f24070 */
[----:B------:R-:W-:Y:S01]  /*4410*/  @!P3 IMAD.IADD R2, R2, 0x1, -R4 ;  /* 0x000000010202b824 */ /* 0x000fe200078e0a04 */
[----:B------:R-:W-:Y:S01]  /*4420*/  ISETP.GE.AND P5, PT, R20, RZ, PT ;  /* 0x000000ff1400720c */ /* 0x000fe20003fa6270 */
[----:B------:R-:W-:Y:S01]  /*4430*/  IMAD.HI.U32 R9, R0, R10, RZ ;  /* 0x0000000a00097227 */ /* 0x000fe200078e00ff */
[----:B------:R-:W-:-:S03]  /*4440*/  ISETP.GT.U32.AND P3, PT, R4, R8, PT ;  /* 0x000000080400720c */ /* 0x000fc60003f64070 */
[----:B------:R-:W-:Y:S01]  /*4450*/  IMAD.MOV R9, RZ, RZ, -R9 ;  /* 0x000000ffff097224 */ /* 0x000fe200078e0a09 */
[----:B------:R-:W-:Y:S01]  /*4460*/  ISETP.GE.AND P0, PT, R19, RZ, PT ;  /* 0x000000ff1300720c */ /* 0x000fe20003f06270 */
[--C-:B------:R-:W-:Y:S02]  /*4470*/  @!P6 IMAD.IADD R6, R6, 0x1, -R4.reuse ;  /* 0x000000010606e824 */ /* 0x100fe400078e0a04 */
[--C-:B------:R-:W-:Y:S02]  /*4480*/  @!P2 IMAD.IADD R5, R5, 0x1, -R4.reuse ;  /* 0x000000010505a824 */ /* 0x100fe400078e0a04 */
[----:B------:R-:W-:Y:S02]  /*4490*/  @!P1 IMAD.IADD R7, R7, 0x1, -R4 ;  /* 0x0000000107079824 */ /* 0x000fe400078e0a04 */
[C---:B------:R-:W-:Y:S01]  /*44a0*/  IMAD R9, R4.reuse, R9, R10 ;  /* 0x0000000904097224 */ /* 0x040fe200078e020a */
[----:B------:R-:W-:Y:S01]  /*44b0*/  ISETP.GT.U32.AND P6, PT, R4, R6, PT ;  /* 0x000000060400720c */ /* 0x000fe20003fc4070 */
[----:B------:R-:W-:Y:S01]  /*44c0*/  @!P3 IMAD.IADD R8, R8, 0x1, -R4 ;  /* 0x000000010808b824 */ /* 0x000fe200078e0a04 */
[C---:B------:R-:W-:Y:S01]  /*44d0*/  ISETP.GT.U32.AND P3, PT, R4.reuse, R7, PT ;  /* 0x000000070400720c */ /* 0x040fe20003f64070 */
[----:B------:R-:W-:Y:S01]  /*44e0*/  @!P5 IMAD.MOV R5, RZ, RZ, -R5 ;  /* 0x000000ffff05d224 */ /* 0x000fe200078e0a05 */
[----:B------:R-:W-:-:S02]  /*44f0*/  ISETP.GT.U32.AND P5, PT, R4, R9, PT ;  /* 0x000000090400720c */ /* 0x000fc40003fa4070 */
[----:B------:R-:W-:Y:S01]  /*4500*/  ISETP.GE.AND P2, PT, R23, RZ, PT ;  /* 0x000000ff1700720c */ /* 0x000fe20003f46270 */
[----:B------:R-:W-:Y:S01]  /*4510*/  @!P4 IMAD.MOV R43, RZ, RZ, -R43 ;  /* 0x000000ffff2bc224 */ /* 0x000fe200078e0a2b */
[C---:B------:R-:W-:Y:S01]  /*4520*/  ISETP.GT.U32.AND P4, PT, R4.reuse, R22, PT ;  /* 0x000000160400720c */ /* 0x040fe20003f84070 */
[----:B------:R-:W-:Y:S01]  /*4530*/  @!P0 IMAD.MOV R2, RZ, RZ, -R2 ;  /* 0x000000ffff028224 */ /* 0x000fe200078e0a02 */
[----:B------:R-:W-:Y:S02]  /*4540*/  IABS R11, R30 ;  /* 0x0000001e000b7213 */ /* 0x000fe40000000000 */
[----:B------:R-:W-:Y:S01]  /*4550*/  ISETP.GT.U32.AND P0, PT, R4, R8, PT ;  /* 0x000000080400720c */ /* 0x000fe20003f04070 */
[--C-:B------:R-:W-:Y:S01]  /*4560*/  @!P6 IMAD.IADD R6, R6, 0x1, -R4.reuse ;  /* 0x000000010606e824 */ /* 0x100fe200078e0a04 */
[----:B------:R-:W-:Y:S01]  /*4570*/  ISETP.GE.AND P6, PT, R24, RZ, PT ;  /* 0x000000ff1800720c */ /* 0x000fe20003fc6270 */
[--C-:B------:R-:W-:Y:S01]  /*4580*/  @!P3 IMAD.IADD R7, R7, 0x1, -R4.reuse ;  /* 0x000000010707b824 */ /* 0x100fe200078e0a04 */
[----:B------:R-:W-:Y:S01]  /*4590*/  IABS R12, R31 ;  /* 0x0000001f000c7213 */ /* 0x000fe20000000000 */
[----:B------:R-:W-:-:S02]  /*45a0*/  @!P5 IMAD.IADD R9, R9, 0x1, -R4 ;  /* 0x000000010909d824 */ /* 0x000fc400078e0a04 */
[----:B------:R-:W-:-:S04]  /*45b0*/  IMAD.HI.U32 R10, R0, R11, RZ ;  /* 0x0000000b000a7227 */ /* 0x000fc800078e00ff */
[----:B------:R-:W-:Y:S01]  /*45c0*/  @!P2 IMAD.MOV R7, RZ, RZ, -R7 ;  /* 0x000000ffff07a224 */ /* 0x000fe200078e0a07 */
[----:B------:R-:W-:Y:S01]  /*45d0*/  ISETP.GT.U32.AND P2, PT, R4, R9, PT ;  /* 0x000000090400720c */ /* 0x000fe20003f44070 */
[----:B------:R-:W-:-:S04]  /*45e0*/  IMAD.HI.U32 R14, R0, R12, RZ ;  /* 0x0000000c000e7227 */ /* 0x000fc800078e00ff */
[----:B------:R-:W-:Y:S02]  /*45f0*/  IMAD.MOV R10, RZ, RZ, -R10 ;  /* 0x000000ffff0a7224 */ /* 0x000fe400078e0a0a */
[----:B------:R-:W-:Y:S01]  /*4600*/  @!P4 IMAD.IADD R22, R22, 0x1, -R4 ;  /* 0x000000011616c824 */ /* 0x000fe200078e0a04 */
[----:B------:R-:W-:Y:S01]  /*4610*/  ISETP.GE.AND P4, PT, R18, RZ, PT ;  /* 0x000000ff1200720c */ /* 0x000fe20003f86270 */
[----:B------:R-:W-:Y:S02]  /*4620*/  IMAD.MOV R14, RZ, RZ, -R14 ;  /* 0x000000ffff0e7224 */ /* 0x000fe400078e0a0e */
[----:B------:R-:W-:Y:S02]  /*4630*/  IMAD R10, R4, R10, R11 ;  /* 0x0000000a040a7224 */ /* 0x000fe400078e020b */
[----:B------:R-:W-:Y:S02]  /*4640*/  @!P0 IMAD.IADD R8, R8, 0x1, -R4 ;  /* 0x0000000108088824 */ /* 0x000fe400078e0a04 */
[C---:B------:R-:W-:Y:S01]  /*4650*/  IMAD R11, R4.reuse, R14, R12 ;  /* 0x0000000e040b7224 */ /* 0x040fe200078e020c */
[----:B------:R-:W-:Y:S01]  /*4660*/  IABS R12, R32 ;  /* 0x00000020000c7213 */ /* 0x000fe20000000000 */
[----:B------:R-:W-:Y:S01]  /*4670*/  @!P6 IMAD.MOV R8, RZ, RZ, -R8 ;  /* 0x000000ffff08e224 */ /* 0x000fe200078e0a08 */
[C---:B------:R-:W-:Y:S01]  /*4680*/  ISETP.GT.U32.AND P6, PT, R4.reuse, R10, PT ;  /* 0x0000000a0400720c */ /* 0x040fe20003fc4070 */
[----:B------:R-:W-:Y:S01]  /*4690*/  @!P2 IMAD.IADD R9, R9, 0x1, -R4 ;  /* 0x000000010909a824 */ /* 0x000fe200078e0a04 */
[----:B------:R-:W-:Y:S01]  /*46a0*/  ISETP.GT.U32.AND P2, PT, R4, R11, PT ;  /* 0x0000000b0400720c */ /* 0x000fe20003f44070 */
[----:B------:R-:W-:-:S04]  /*46b0*/  IMAD.HI.U32 R19, R0, R12, RZ ;  /* 0x0000000c00137227 */ /* 0x000fc800078e00ff */
[----:B------:R-:W-:Y:S01]  /*46c0*/  @!P4 IMAD.MOV R22, RZ, RZ, -R22 ;  /* 0x000000ffff16c224 */ /* 0x000fe200078e0a16 */
[----:B------:R-:W-:Y:S01]  /*46d0*/  ISETP.GE.AND P4, PT, R21, RZ, PT ;  /* 0x000000ff1500720c */ /* 0x000fe20003f86270 */
[----:B------:R-:W-:Y:S01]  /*46e0*/  IMAD.MOV R19, RZ, RZ, -R19 ;  /* 0x000000ffff137224 */ /* 0x000fe200078e0a13 */
[----:B------:R-:W-:Y:S02]  /*46f0*/  ISETP.GE.AND P1, PT, R25, RZ, PT ;  /* 0x000000ff1900720c */ /* 0x000fe40003f26270 */
[----:B------:R-:W-:Y:S01]  /*4700*/  IABS R14, R33 ;  /* 0x00000021000e7213 */ /* 0x000fe20000000000 */
[----:B------:R-:W-:Y:S02]  /*4710*/  IMAD R12, R4, R19, R12 ;  /* 0x00000013040c7224 */ /* 0x000fe400078e020c */
[--C-:B------:R-:W-:Y:S01]  /*4720*/  @!P6 IMAD.IADD R10, R10, 0x1, -R4.reuse ;  /* 0x000000010a0ae824 */ /* 0x100fe200078e0a04 */
[----:B------:R-:W-:Y:S01]  /*4730*/  IABS R15, R34 ;  /* 0x00000022000f7213 */ /* 0x000fe20000000000 */
[----:B------:R-:W-:Y:S01]  /*4740*/  @!P2 IMAD.IADD R11, R11, 0x1, -R4 ;  /* 0x000000010b0ba824 */ /* 0x000fe200078e0a04 */
[----:B------:R-:W-:Y:S01]  /*4750*/  ISETP.GT.U32.AND P6, PT, R4, R12, PT ;  /* 0x0000000c0400720c */ /* 0x000fe20003fc4070 */
[----:B------:R-:W-:Y:S01]  /*4760*/  IMAD.HI.U32 R18, R0, R14, RZ ;  /* 0x0000000e00127227 */ /* 0x000fe200078e00ff */
[----:B------:R-:W-:-:S02]  /*4770*/  ISETP.GT.U32.AND P2, PT, R4, R10, PT ;  /* 0x0000000a0400720c */ /* 0x000fc40003f44070 */
[----:B------:R-:W-:Y:S01]  /*4780*/  IABS R16, R35 ;  /* 0x0000002300107213 */ /* 0x000fe20000000000 */
[----:B------:R-:W-:Y:S01]  /*4790*/  @!P4 IMAD.MOV R6, RZ, RZ, -R6 ;  /* 0x000000ffff06c224 */ /* 0x000fe200078e0a06 */
[----:B------:R-:W-:Y:S01]  /*47a0*/  ISETP.GE.AND P4, PT, R30, RZ, PT ;  /* 0x000000ff1e00720c */ /* 0x000fe20003f86270 */
[----:B------:R-:W-:Y:S01]  /*47b0*/  IMAD.MOV R18, RZ, RZ, -R18 ;  /* 0x000000ffff127224 */ /* 0x000fe200078e0a12 */
[----:B------:R-:W-:Y:S01]  /*47c0*/  IABS R17, R36 ;  /* 0x0000002400117213 */ /* 0x000fe20000000000 */
[----:B------:R-:W-:-:S04]  /*47d0*/  IMAD.HI.U32 R20, R0, R15, RZ ;  /* 0x0000000f00147227 */ /* 0x000fc800078e00ff */
[----:B------:R-:W-:Y:S01]  /*47e0*/  @!P1 IMAD.MOV R9, RZ, RZ, -R9 ;  /* 0x000000ffff099224 */ /* 0x000fe200078e0a09 */
[C---:B------:R-:W-:Y:S01]  /*47f0*/  ISETP.GT.U32.AND P1, PT, R4.reuse, R11, PT ;  /* 0x0000000b0400720c */ /* 0x040fe20003f24070 */
[----:B------:R-:W-:Y:S02]  /*4800*/  IMAD R14, R4, R18, R14 ;  /* 0x00000012040e7224 */ /* 0x000fe400078e020e */
[----:B------:R-:W-:-:S04]  /*4810*/  IMAD.HI.U32 R19, R0, R16, RZ ;  /* 0x0000001000137227 */ /* 0x000fc800078e00ff */
[----:B------:R-:W-:-:S04]  /*4820*/  IMAD.HI.U32 R18, R0, R17, RZ ;  /* 0x0000001100127227 */ /* 0x000fc800078e00ff */
[----:B------:R-:W-:Y:S02]  /*4830*/  IMAD.MOV R20, RZ, RZ, -R20 ;  /* 0x000000ffff147224 */ /* 0x000fe400078e0a14 */
        /* <DEDUP_REMOVED lines=11> */
[----:B------:R-:W-:Y:S01]  /*48f0*/  ISETP.GT.U32.AND P4, PT, R4, R15, PT ;  /* 0x0000000f0400720c */ /* 0x000fe20003f84070 */
[----:B------:R-:W-:Y:S01]  /*4900*/  @!P1 IMAD.IADD R11, R11, 0x1, -R4 ;  /* 0x000000010b0b9824 */ /* 0x000fe200078e0a04 */
[----:B------:R-:W-:Y:S01]  /*4910*/  ISETP.GE.AND P0, PT, R32, RZ, PT ;  /* 0x000000ff2000720c */ /* 0x000fe20003f06270 */
[----:B------:R-:W-:Y:S01]  /*4920*/  IMAD.HI.U32 R24, R0, R18, RZ ;  /* 0x0000001200187227 */ /* 0x000fe200078e00ff */
[----:B------:R-:W-:-:S02]  /*4930*/  ISETP.GT.U32.AND P1, PT, R4, R16, PT ;  /* 0x000000100400720c */ /* 0x000fc40003f24070 */
[----:B------:R-:W-:Y:S01]  /*4940*/  IABS R19, R39 ;  /* 0x0000002700137213 */ /* 0x000fe20000000000 */
        /* <DEDUP_REMOVED lines=13> */
[----:B------:R-:W-:Y:S01]  /*4a20*/  IMAD.HI.U32 R21, R0, R20, RZ ;  /* 0x0000001400157227 */ /* 0x000fe200078e00ff */
[----:B------:R-:W-:-:S03]  /*4a30*/  ISETP.GE.AND P5, PT, R33, RZ, PT ;  /* 0x000000ff2100720c */ /* 0x000fc60003fa6270 */
[----:B------:R-:W-:Y:S02]  /*4a40*/  IMAD.MOV R23, RZ, RZ, -R23 ;  /* 0x000000ffff177224 */ /* 0x000fe400078e0a17 */
[----:B------:R-:W-:Y:S02]  /*4a50*/  IMAD.MOV R21, RZ, RZ, -R21 ;  /* 0x000000ffff157224 */ /* 0x000fe400078e0a15 */
[C---:B------:R-:W-:Y:S02]  /*4a60*/  IMAD R19, R4.reuse, R23, R19 ;  /* 0x0000001704137224 */ /* 0x040fe400078e0213 */
[C---:B------:R-:W-:Y:S01]  /*4a70*/  IMAD R20, R4.reuse, R21, R20 ;  /* 0x0000001504147224 */ /* 0x040fe200078e0214 */
        /* <DEDUP_REMOVED lines=32> */
[--C-:B------:R-:W-:Y:S01]  /*4c80*/  @!P6 IMAD.IADD R20, R20, 0x1, -R4.reuse ;  /* 0x000000011414e824 */ /* 0x100fe200078e0a04 */
[----:B------:R-:W-:Y:S01]  /*4c90*/  ISETP.GE.AND P0, PT, R37, RZ, PT ;  /* 0x000000ff2500720c */ /* 0x000fe20003f06270 */
[--C-:B------:R-:W-:Y:S02]  /*4ca0*/  @!P2 IMAD.IADD R19, R19, 0x1, -R4.reuse ;  /* 0x000000011313a824 */ /* 0x100fe400078e0a04 */
[--C-:B------:R-:W-:Y:S02]  /*4cb0*/  @!P1 IMAD.IADD R21, R21, 0x1, -R4.reuse ;  /* 0x0000000115159824 */ /* 0x100fe400078e0a04 */
[C---:B------:R-:W-:Y:S01]  /*4cc0*/  IMAD R24, R4.reuse, R24, R25 ;  /* 0x0000001804187224 */ /* 0x040fe200078e0219 */
[C---:B------:R-:W-:Y:S01]  /*4cd0*/  ISETP.GT.U32.AND P6, PT, R4.reuse, R20, PT ;  /* 0x000000140400720c */ /* 0x040fe20003fc4070 */
        /* <DEDUP_REMOVED lines=18> */
[----:B------:R-:W-:Y:S02]  /*4e00*/  IMAD.MOV R25, RZ, RZ, -R25 ;  /* 0x000000ffff197224 */ /* 0x000fe400078e0a19 */
[----:B------:R-:W-:Y:S01]  /*4e10*/  IMAD.HI.U32 R27, R0, R28, RZ ;  /* 0x0000001c001b7227 */ /* 0x000fe200078e00ff */
[----:B------:R-:W-:-:S03]  /*4e20*/  IABS R29, R48 ;  /* 0x00000030001d7213 */ /* 0x000fc60000000000 */
[----:B------:R-:W-:Y:S01]  /*4e30*/  @!P3 IMAD.IADD R17, R17, 0x1, -R4 ;  /* 0x000000011111b824 */ /* 0x000fe200078e0a04 */
[----:B------:R-:W-:Y:S01]  /*4e40*/  ISETP.GE.AND P3, PT, R36, RZ, PT ;  /* 0x000000ff2400720c */ /* 0x000fe20003f66270 */
[C---:B------:R-:W-:Y:S02]  /*4e50*/  IMAD R26, R4.reuse, R25, R26 ;  /* 0x00000019041a7224 */ /* 0x040fe400078e021a */
[----:B------:R-:W-:Y:S02]  /*4e60*/  @!P0 IMAD.IADD R23, R23, 0x1, -R4 ;  /* 0x0000000117178824 */ /* 0x000fe400078e0a04 */
[----:B------:R-:W-:Y:S02]  /*4e70*/  IMAD.MOV R27, RZ, RZ, -R27 ;  /* 0x000000ffff1b7224 */ /* 0x000fe400078e0a1b */
[----:B------:R-:W-:Y:S01]  /*4e80*/  @!P6 IMAD.MOV R23, RZ, RZ, -R23 ;  /* 0x000000ffff17e224 */ /* 0x000fe200078e0a17 */
[C---:B------:R-:W-:Y:S01]  /*4e90*/  ISETP.GT.U32.AND P6, PT, R4.reuse, R26, PT ;  /* 0x0000001a0400720c */ /* 0x040fe20003fc4070 */
[----:B------:R-:W-:-:S02]  /*4ea0*/  IMAD R28, R4, R27, R28 ;  /* 0x0000001b041c7224 */ /* 0x000fc400078e021c */
[----:B------:R-:W-:-:S04]  /*4eb0*/  IMAD.HI.U32 R27, R0, R29, RZ ;  /* 0x0000001d001b7227 */ /* 0x000fc800078e00ff */
[--C-:B------:R-:W-:Y:S01]  /*4ec0*/  @!P2 IMAD.IADD R24, R24, 0x1, -R4.reuse ;  /* 0x000000011818a824 */ /* 0x100fe200078e0a04 */
[----:B------:R-:W-:Y:S01]  /*4ed0*/  ISETP.GT.U32.AND P2, PT, R4, R28, PT ;  /* 0x0000001c0400720c */ /* 0x000fe20003f44070 */
[----:B------:R-:W-:Y:S02]  /*4ee0*/  IMAD.MOV R27, RZ, RZ, -R27 ;  /* 0x000000ffff1b7224 */ /* 0x000fe400078e0a1b */
[----:B------:R-:W-:Y:S01]  /*4ef0*/  @!P3 IMAD.MOV R17, RZ, RZ, -R17 ;  /* 0x000000ffff11b224 */ /* 0x000fe200078e0a11 */
[----:B------:R-:W-:Y:S01]  /*4f00*/  ISETP.GE.AND P3, PT, R40, RZ, PT ;  /* 0x000000ff2800720c */ /* 0x000fe20003f66270 */
[----:B------:R-:W-:Y:S02]  /*4f10*/  IMAD R29, R4, R27, R29 ;  /* 0x0000001b041d7224 */ /* 0x000fe400078e021d */
[----:B------:R-:W-:Y:S01]  /*4f20*/  @!P6 IMAD.IADD R26, R26, 0x1, -R4 ;  /* 0x000000011a1ae824 */ /* 0x000fe200078e0a04 */
[----:B------:R-:W-:Y:S02]  /*4f30*/  IABS R31, R49 ;  /* 0x00000031001f7213 */ /* 0x000fe40000000000 */
[----:B------:R-:W-:-:S02]  /*4f40*/  ISETP.GT.U32.AND P6, PT, R4, R29, PT ;  /* 0x0000001d0400720c */ /* 0x000fc40003fc4070 */
[----:B------:R-:W-:Y:S01]  /*4f50*/  ISETP.GE.AND P1, PT, R44, RZ, PT ;  /* 0x000000ff2c00720c */ /* 0x000fe20003f26270 */
[----:B------:R-:W-:Y:S01]  /*4f60*/  @!P2 IMAD.IADD R28, R28, 0x1, -R4 ;  /* 0x000000011c1ca824 */ /* 0x000fe200078e0a04 */
[----:B------:R-:W-:Y:S01]  /*4f70*/  IABS R32, R50 ;  /* 0x0000003200207213 */ /* 0x000fe20000000000 */
[----:B------:R-:W-:Y:S01]  /*4f80*/  IMAD.HI.U32 R25, R0, R31, RZ ;  /* 0x0000001f00197227 */ /* 0x000fe200078e00ff */
[----:B------:R-:W-:-:S03]  /*4f90*/  ISETP.GT.U32.AND P2, PT, R4, R26, PT ;  /* 0x0000001a0400720c */ /* 0x000fc60003f44070 */
[----:B------:R-:W-:Y:S01]  /*4fa0*/  @!P3 IMAD.MOV R20, RZ, RZ, -R20 ;  /* 0x000000ffff14b224 */ /* 0x000fe200078e0a14 */
[----:B------:R-:W-:Y:S01]  /*4fb0*/  ISETP.GE.AND P3, PT, R45, RZ, PT ;  /* 0x000000ff2d00720c */ /* 0x000fe20003f66270 */
[----:B------:R-:W-:Y:S02]  /*4fc0*/  IMAD.MOV R25, RZ, RZ, -R25 ;  /* 0x000000ffff197224 */ /* 0x000fe400078e0a19 */
[----:B------:R-:W-:Y:S01]  /*4fd0*/  IMAD.HI.U32 R30, R0, R32, RZ ;  /* 0x00000020001e7227 */ /* 0x000fe200078e00ff */
[----:B---3--:R-:W-:-:S03]  /*4fe0*/  IABS R34, R38 ;  /* 0x0000002600227213 */ /* 0x008fc60000000000 */
[----:B------:R-:W-:Y:S01]  /*4ff0*/  @!P6 IMAD.IADD R29, R29, 0x1, -R4 ;  /* 0x000000011d1de824 */ /* 0x000fe200078e0a04 */
[----:B------:R-:W-:Y:S01]  /*5000*/  IABS R33, R60 ;  /* 0x0000003c00217213 */ /* 0x000fe20000000000 */
[C---:B------:R-:W-:Y:S02]  /*5010*/  IMAD R31, R4.reuse, R25, R31 ;  /* 0x00000019041f7224 */ /* 0x040fe400078e021f */
[----:B------:R-:W-:Y:S01]  /*5020*/  IMAD.MOV R30, RZ, RZ, -R30 ;  /* 0x000000ffff1e7224 */ /* 0x000fe200078e0a1e */
[C---:B------:R-:W-:Y:S01]  /*5030*/  ISETP.GT.U32.AND P6, PT, R4.reuse, R29, PT ;  /* 0x0000001d0400720c */ /* 0x040fe20003fc4070 */
[----:B------:R-:W-:Y:S01]  /*5040*/  @!P1 IMAD.MOV R24, RZ, RZ, -R24 ;  /* 0x000000ffff189224 */ /* 0x000fe200078e0a18 */
[C---:B------:R-:W-:Y:S01]  /*5050*/  ISETP.GT.U32.AND P1, PT, R4.reuse, R28, PT ;  /* 0x0000001c0400720c */ /* 0x040fe20003f24070 */
[----:B------:R-:W-:Y:S02]  /*5060*/  IMAD R32, R4, R30, R32 ;  /* 0x0000001e04207224 */ /* 0x000fe400078e0220 */
[----:B------:R-:W-:Y:S01]  /*5070*/  @!P2 IMAD.IADD R26, R26, 0x1, -R4 ;  /* 0x000000011a1aa824 */ /* 0x000fe200078e0a04 */
[----:B------:R-:W-:Y:S01]  /*5080*/  ISETP.GT.U32.AND P2, PT, R4, R31, PT ;  /* 0x0000001f0400720c */ /* 0x000fe20003f44070 */
[----:B------:R-:W-:-:S04]  /*5090*/  IMAD.HI.U32 R25, R0, R34, RZ ;  /* 0x0000002200197227 */ /* 0x000fc800078e00ff */
[----:B------:R-:W-:-:S04]  /*50a0*/  IMAD.HI.U32 R27, R0, R33, RZ ;  /* 0x00000021001b7227 */ /* 0x000fc800078e00ff */
[----:B------:R-:W-:Y:S01]  /*50b0*/  @!P3 IMAD.MOV R26, RZ, RZ, -R26 ;  /* 0x000000ffff1ab224 */ /* 0x000fe200078e0a1a */
[C---:B------:R-:W-:Y:S01]  /*50c0*/  ISETP.GT.U32.AND P3, PT, R4.reuse, R32, PT ;  /* 0x000000200400720c */ /* 0x040fe20003f64070 */
[----:B------:R-:W-:Y:S02]  /*50d0*/  IMAD.MOV R25, RZ, RZ, -R25 ;  /* 0x000000ffff197224 */ /* 0x000fe400078e0a19 */
[----:B------:R-:W-:Y:S02]  /*50e0*/  IMAD.MOV R27, RZ, RZ, -R27 ;  /* 0x000000ffff1b7224 */ /* 0x000fe400078e0a1b */
[C---:B------:R-:W-:Y:S02]  /*50f0*/  IMAD R34, R4.reuse, R25, R34 ;  /* 0x0000001904227224 */ /* 0x040fe400078e0222 */
[C---:B------:R-:W-:Y:S02]  /*5100*/  IMAD R33, R4.reuse, R27, R33 ;  /* 0x0000001b04217224 */ /* 0x040fe400078e0221 */
[--C-:B------:R-:W-:Y:S01]  /*5110*/  @!P6 IMAD.IADD R29, R29, 0x1, -R4.reuse ;  /* 0x000000011d1de824 */ /* 0x100fe200078e0a04 */
[----:B------:R-:W-:Y:S01]  /*5120*/  ISETP.GT.U32.AND P6, PT, R4, R34, PT ;  /* 0x000000220400720c */ /* 0x000fe20003fc4070 */
[--C-:B------:R-:W-:Y:S01]  /*5130*/  @!P1 IMAD.IADD R28, R28, 0x1, -R4.reuse ;  /* 0x000000011c1c9824 */ /* 0x100fe200078e0a04 */
[----:B--2---:R-:W-:Y:S01]  /*5140*/  IABS R27, R61 ;  /* 0x0000003d001b7213 */ /* 0x004fe20000000000 */
[--C-:B------:R-:W-:Y:S01]  /*5150*/  @!P2 IMAD.IADD R31, R31, 0x1, -R4.reuse ;  /* 0x000000011f1fa824 */ /* 0x100fe200078e0a04 */
[----:B------:R-:W-:Y:S01]  /*5160*/  ISETP.GT.U32.AND P1, PT, R4, R33, PT ;  /* 0x000000210400720c */ /* 0x000fe20003f24070 */
[----:B------:R-:W-:Y:S01]  /*5170*/  @!P3 IMAD.IADD R32, R32, 0x1, -R4 ;  /* 0x000000012020b824 */ /* 0x000fe200078e0a04 */
[----:B------:R-:W-:Y:S01]  /*5180*/  ISETP.GE.AND P5, PT, R47, RZ, PT ;  /* 0x000000ff2f00720c */ /* 0x000fe20003fa6270 */
[----:B------:R-:W-:Y:S01]  /*5190*/  IMAD.HI.U32 R36, R0, R27, RZ ;  /* 0x0000001b00247227 */ /* 0x000fe200078e00ff */
[----:B------:R-:W-:-:S03]  /*51a0*/  ISETP.GT.U32.AND P3, PT, R4, R31, PT ;  /* 0x0000001f0400720c */ /* 0x000fc60003f64070 */
[----:B------:R-:W-:Y:S02]  /*51b0*/  IMAD.MOV R36, RZ, RZ, -R36 ;  /* 0x000000ffff247224 */ /* 0x000fe400078e0a24 */
[--C-:B------:R-:W-:Y:S01]  /*51c0*/  @!P6 IMAD.IADD R34, R34, 0x1, -R4.reuse ;  /* 0x000000012222e824 */ /* 0x100fe200078e0a04 */
[----:B------:R-:W-:Y:S01]  /*51d0*/  IABS R25, R51 ;  /* 0x0000003300197213 */ /* 0x000fe20000000000 */
[C---:B------:R-:W-:Y:S02]  /*51e0*/  IMAD R27, R4.reuse, R36, R27 ;  /* 0x00000024041b7224 */ /* 0x040fe400078e021b */
[----:B------:R-:W-:Y:S01]  /*51f0*/  @!P1 IMAD.IADD R33, R33, 0x1, -R4 ;  /* 0x0000000121219824 */ /* 0x000fe200078e0a04 */
[C---:B------:R-:W-:Y:S01]  /*5200*/  ISETP.GT.U32.AND P6, PT, R4.reuse, R34, PT ;  /* 0x000000220400720c */ /* 0x040fe20003fc4070 */
[----:B------:R-:W-:Y:S02]  /*5210*/  @!P5 IMAD.MOV R28, RZ, RZ, -R28 ;  /* 0x000000ffff1cd224 */ /* 0x000fe400078e0a1c */
[----:B------:R-:W-:Y:S01]  /*5220*/  @!P3 IMAD.IADD R31, R31, 0x1, -R4 ;  /* 0x000000011f1fb824 */ /* 0x000fe200078e0a04 */
[----:B------:R-:W-:Y:S01]  /*5230*/  ISETP.GT.U32.AND P5, PT, R4, R33, PT ;  /* 0x000000210400720c */ /* 0x000fe20003fa4070 */
[----:B------:R-:W-:Y:S01]  /*5240*/  IMAD.HI.U32 R35, R0, R25, RZ ;  /* 0x0000001900237227 */ /* 0x000fe200078e00ff */
[C---:B------:R-:W-:Y:S01]  /*5250*/  ISETP.GT.U32.AND P3, PT, R4.reuse, R27, PT ;  /* 0x0000001b0400720c */ /* 0x040fe20003f64070 */
[----:B------:R-:W-:Y:S01]  /*5260*/  STL [R1+0x153c], R59 ;  /* 0x00153c3b01007387 */ /* 0x000fe20000100800 */
[----:B------:R-:W-:Y:S01]  /*5270*/  ISETP.GT.U32.AND P1, PT, R4, R32, PT ;  /* 0x000000200400720c */ /* 0x000fe20003f24070 */
[----:B------:R-:W-:-:S02]  /*5280*/  IMAD.MOV R35, RZ, RZ, -R35 ;  /* 0x000000ffff237224 */ /* 0x000fc400078e0a23 */
[----:B------:R-:W-:Y:S01]  /*5290*/  STL [R1+0x1548], R58 ;  /* 0x0015483a01007387 */ /* 0x000fe20000100800 */
[----:B------:R-:W-:Y:S01]  /*52a0*/  ISETP.GE.AND P2, PT, R50, RZ, PT ;  /* 0x000000ff3200720c */ /* 0x000fe20003f46270 */
[----:B------:R-:W-:Y:S02]  /*52b0*/  IMAD R25, R4, R35, R25 ;  /* 0x0000002304197224 */ /* 0x000fe400078e0219 */
[----:B------:R-:W-:Y:S04]  /*52c0*/  STL [R1+0x154c], R57 ;  /* 0x00154c3901007387 */ /* 0x000fe80000100800 */
[----:B------:R-:W-:Y:S01]  /*52d0*/  STL [R1+0x1550], R43 ;  /* 0x0015502b01007387 */ /* 0x000fe20000100800 */
[----:B------:R-:W-:-:S03]  /*52e0*/  @!P6 IMAD.IADD R34, R34, 0x1, -R4 ;  /* 0x000000012222e824 */ /* 0x000fc600078e0a04 */
[----:B------:R-:W-:Y:S01]  /*52f0*/  STL [R1+0x1554], R46 ;  /* 0x0015542e01007387 */ /* 0x000fe20000100800 */
[----:B------:R-:W-:-:S03]  /*5300*/  @!P5 IMAD.IADD R33, R33, 0x1, -R4 ;  /* 0x000000012121d824 */ /* 0x000fc600078e0a04 */
[----:B------:R-:W-:Y:S01]  /*5310*/  STL [R1+0x1558], R54 ;  /* 0x0015583601007387 */ /* 0x000fe20000100800 */
[----:B------:R-:W-:Y:S01]  /*5320*/  ISETP.GE.AND P6, PT, R38, RZ, PT ;  /* 0x000000ff2600720c */ /* 0x000fe20003fc6270 */
[----:B------:R-:W-:Y:S02]  /*5330*/  @!P3 IMAD.IADD R27, R27, 0x1, -R4 ;  /* 0x000000011b1bb824 */ /* 0x000fe400078e0a04 */
[----:B------:R-:W-:Y:S01]  /*5340*/  STL [R1+0x155c], R55 ;  /* 0x00155c3701007387 */ /* 0x000fe20000100800 */
[----:B------:R-:W-:-:S03]  /*5350*/  ISETP.GT.U32.AND P5, PT, R4, R25, PT ;  /* 0x000000190400720c */ /* 0x000fc60003fa4070 */
[----:B------:R0:W-:Y:S01]  /*5360*/  STL [R1+0x1560], R13 ;  /* 0x0015600d01007387 */ /* 0x0001e20000100800 */
[----:B------:R-:W-:-:S03]  /*5370*/  ISETP.GE.AND P3, PT, R61, RZ, PT ;  /* 0x000000ff3d00720c */ /* 0x000fc60003f66270 */
[----:B------:R-:W-:Y:S01]  /*5380*/  STL [R1+0x1564], R22 ;  /* 0x0015641601007387 */ /* 0x000fe20000100800 */
[----:B----4-:R-:W-:-:S03]  /*5390*/  IABS R30, R53 ;  /* 0x00000035001e7213 */ /* 0x010fc60000000000 */
[----:B------:R-:W2:Y:S01]  /*53a0*/  LDL.LU R38, [R1+0x30] ;  /* 0x0000300001267983 */ /* 0x000ea20000300800 */
[----:B------:R-:W-:-:S03]  /*53b0*/  @!P1 IMAD.IADD R32, R32, 0x1, -R4 ;  /* 0x0000000120209824 */ /* 0x000fc600078e0a04 */
[----:B------:R-:W3:Y:S01]  /*53c0*/  LDL.LU R61, [R1+0x34] ;  /* 0x00003400013d7983 */ /* 0x000ee20000300800 */
[----:B------:R-:W-:Y:S01]  /*53d0*/  ISETP.GE.AND P0, PT, R48, RZ, PT ;  /* 0x000000ff3000720c */ /* 0x000fe20003f06270 */
[----:B------:R-:W-:-:S04]  /*53e0*/  IMAD.HI.U32 R37, R0, R30, RZ ;  /* 0x0000001e00257227 */ /* 0x000fc800078e00ff */
[----:B------:R-:W-:Y:S01]  /*53f0*/  @!P2 IMAD.MOV R32, RZ, RZ, -R32 ;  /* 0x000000ffff20a224 */ /* 0x000fe200078e0a20 */
[C---:B------:R-:W-:Y:S01]  /*5400*/  ISETP.GT.U32.AND P2, PT, R4.reuse, R27, PT ;  /* 0x0000001b0400720c */ /* 0x040fe20003f44070 */
[----:B------:R-:W-:Y:S02]  /*5410*/  IMAD.MOV R37, RZ, RZ, -R37 ;  /* 0x000000ffff257224 */ /* 0x000fe400078e0a25 */
[----:B------:R-:W-:Y:S02]  /*5420*/  @!P5 IMAD.IADD R25, R25, 0x1, -R4 ;  /* 0x000000011919d824 */ /* 0x000fe400078e0a04 */
[----:B0-----:R-:W-:Y:S02]  /*5430*/  IMAD.MOV.U32 R13, RZ, RZ, R34 ;  /* 0x000000ffff0d7224 */ /* 0x001fe400078e0022 */
[C---:B------:R-:W-:Y:S01]  /*5440*/  IMAD R30, R4.reuse, R37, R30 ;  /* 0x00000025041e7224 */ /* 0x040fe200078e021e */
[----:B------:R-:W-:Y:S01]  /*5450*/  ISETP.GT.U32.AND P5, PT, R4, R25, PT ;  /* 0x000000190400720c */ /* 0x000fe20003fa4070 */
[----:B------:R-:W-:-:S02]  /*5460*/  @!P6 IMAD.MOV R13, RZ, RZ, -R13 ;  /* 0x000000ffff0de224 */ /* 0x000fc400078e0a0d */
[----:B------:R-:W-:Y:S01]  /*5470*/  @!P0 IMAD.MOV R29, RZ, RZ, -R29 ;  /* 0x000000ffff1d8224 */ /* 0x000fe200078e0a1d */
[----:B------:R-:W-:Y:S01]  /*5480*/  ISETP.GT.U32.AND P0, PT, R4, R30, PT ;  /* 0x0000001e0400720c */ /* 0x000fe20003f04070 */
[----:B------:R-:W-:Y:S01]  /*5490*/  @!P2 IMAD.IADD R27, R27, 0x1, -R4 ;  /* 0x000000011b1ba824 */ /* 0x000fe200078e0a04 */
[----:B------:R-:W-:Y:S01]  /*54a0*/  IABS R35, R52 ;  /* 0x0000003400237213 */ /* 0x000fe20000000000 */
[----:B------:R-:W-:Y:S01]  /*54b0*/  STL [R1+0x168], R13 ;  /* 0x0001680d01007387 */ /* 0x000fe20000100800 */
[----:B------:R-:W-:Y:S02]  /*54c0*/  ISETP.GE.AND P2, PT, R52, RZ, PT ;  /* 0x000000ff3400720c */ /* 0x000fe40003f46270 */
[----:B------:R-:W-:Y:S01]  /*54d0*/  ISETP.GE.AND P4, PT, R49, RZ, PT ;  /* 0x000000ff3100720c */ /* 0x000fe20003f86270 */
[----:B------:R-:W4:Y:S01]  /*54e0*/  LDL.LU R52, [R1+0x38] ;  /* 0x0000380001347983 */ /* 0x000f220000300800 */
[----:B------:R-:W-:Y:S01]  /*54f0*/  ISETP.GE.AND P1, PT, R60, RZ, PT ;  /* 0x000000ff3c00720c */ /* 0x000fe20003f26270 */
[----:B------:R-:W-:Y:S01]  /*5500*/  IMAD.HI.U32 R37, R0, R35, RZ ;  /* 0x0000002300257227 */ /* 0x000fe200078e00ff */
[----:B------:R-:W-:-:S03]  /*5510*/  IABS R36, R56 ;  /* 0x0000003800247213 */ /* 0x000fc60000000000 */
[----:B------:R-:W-:Y:S02]  /*5520*/  IMAD.MOV R39, RZ, RZ, -R37 ;  /* 0x000000ffff277224 */ /* 0x000fe400078e0a25 */
[--C-:B------:R-:W-:Y:S01]  /*5530*/  @!P5 IMAD.IADD R25, R25, 0x1, -R4.reuse ;  /* 0x000000011919d824 */ /* 0x100fe200078e0a04 */
[----:B------:R-:W-:Y:S01]  /*5540*/  ISETP.GE.AND P5, PT, R56, RZ, PT ;  /* 0x000000ff3800720c */ /* 0x000fe20003fa6270 */
[----:B------:R-:W-:Y:S01]  /*5550*/  @!P0 IMAD.IADD R30, R30, 0x1, -R4 ;  /* 0x000000011e1e8824 */ /* 0x000fe200078e0a04 */
[----:B------:R-:W4:Y:S01]  /*5560*/  LDL.LU R56, [R1+0x3c] ;  /* 0x00003c0001387983 */ /* 0x000f220000300800 */
[C---:B------:R-:W-:Y:S02]  /*5570*/  IMAD R35, R4.reuse, R39, R35 ;  /* 0x0000002704237224 */ /* 0x040fe400078e0223 */
[----:B------:R-:W-:Y:S01]  /*5580*/  @!P4 IMAD.MOV R31, RZ, RZ, -R31 ;  /* 0x000000ffff1fc224 */ /* 0x000fe200078e0a1f */
[C---:B------:R-:W-:Y:S01]  /*5590*/  ISETP.GT.U32.AND P4, PT, R4.reuse, R30, PT ;  /* 0x0000001e0400720c */ /* 0x040fe20003f84070 */
[----:B------:R-:W-:Y:S01]  /*55a0*/  @!P1 IMAD.MOV R33, RZ, RZ, -R33 ;  /* 0x000000ffff219224 */ /* 0x000fe200078e0a21 */
[----:B------:R-:W-:-:S02]  /*55b0*/  ISETP.GT.U32.AND P1, PT, R4, R35, PT ;  /* 0x000000230400720c */ /* 0x000fc40003f24070 */
[----:B------:R-:W-:Y:S02]  /*55c0*/  ISETP.GE.AND P0, PT, R53, RZ, PT ;  /* 0x000000ff3500720c */ /* 0x000fe40003f06270 */
[----:B------:R-:W-:-:S07]  /*55d0*/  IABS R39, R3 ;  /* 0x0000000300277213 */ /* 0x000fce0000000000 */
[--C-:B------:R-:W-:Y:S02]  /*55e0*/  @!P4 IMAD.IADD R30, R30, 0x1, -R4.reuse ;  /* 0x000000011e1ec824 */ /* 0x100fe400078e0a04 */
[----:B------:R-:W-:Y:S01]  /*55f0*/  @!P1 IMAD.IADD R35, R35, 0x1, -R4 ;  /* 0x0000000123239824 */ /* 0x000fe200078e0a04 */
[----:B------:R-:W-:Y:S01]  /*5600*/  ISETP.GE.AND P1, PT, R3, RZ, PT ;  /* 0x000000ff0300720c */ /* 0x000fe20003f26270 */
[----:B------:R-:W-:-:S04]  /*5610*/  IMAD.MOV.U32 R3, RZ, RZ, R30 ;  /* 0x000000ffff037224 */ /* 0x000fc800078e001e */
[----:B------:R-:W-:-:S05]  /*5620*/  @!P0 IMAD.MOV R3, RZ, RZ, -R3 ;  /* 0x000000ffff038224 */ /* 0x000fca00078e0a03 */
[----:B------:R0:W-:Y:S04]  /*5630*/  STL [R1+0x16c], R3 ;  /* 0x00016c0301007387 */ /* 0x0001e80000100800 */
[----:B0-----:R-:W4:Y:S01]  /*5640*/  LDL.LU R3, [R1+0x83c] ;  /* 0x00083c0001037983 */ /* 0x001f220000300800 */
[----:B------:R-:W-:Y:S01]  /*5650*/  IMAD.HI.U32 R37, R0, R36, RZ ;  /* 0x0000002400257227 */ /* 0x000fe200078e00ff */
[----:B------:R-:W-:Y:S02]  /*5660*/  ISETP.GE.AND P6, PT, R51, RZ, PT ;  /* 0x000000ff3300720c */ /* 0x000fe40003fc6270 */
[----:B------:R-:W4:Y:S01]  /*5670*/  LDL.LU R59, [R1+0x840] ;  /* 0x00084000013b7983 */ /* 0x000f220000300800 */
[----:B------:R-:W-:-:S03]  /*5680*/  IMAD.MOV R37, RZ, RZ, -R37 ;  /* 0x000000ffff257224 */ /* 0x000fc600078e0a25 */
[----:B------:R-:W4:Y:S01]  /*5690*/  LDL.LU R51, [R1+0x844] ;  /* 0x0008440001337983 */ /* 0x000f220000300800 */
[----:B------:R-:W-:-:S05]  /*56a0*/  IMAD R34, R4, R37, R36 ;  /* 0x0000002504227224 */ /* 0x000fca00078e0224 */
[----:B------:R-:W-:Y:S01]  /*56b0*/  ISETP.GT.U32.AND P4, PT, R4, R34, PT ;  /* 0x000000220400720c */ /* 0x000fe20003f84070 */
[----:B------:R-:W-:-:S04]  /*56c0*/  IMAD.HI.U32 R37, R0, R39, RZ ;  /* 0x0000002700257227 */ /* 0x000fc800078e00ff */
[----:B------:R-:W-:-:S08]  /*56d0*/  IMAD.MOV R30, RZ, RZ, -R37 ;  /* 0x000000ffff1e7224 */ /* 0x000fd000078e0a25 */
[----:B------:R-:W-:Y:S01]  /*56e0*/  @!P4 IMAD.IADD R34, R34, 0x1, -R4 ;  /* 0x000000012222c824 */ /* 0x000fe200078e0a04 */
[C---:B------:R-:W-:Y:S01]  /*56f0*/  ISETP.GT.U32.AND P4, PT, R4.reuse, R35, PT ;  /* 0x000000230400720c */ /* 0x040fe20003f84070 */
[----:B------:R-:W-:Y:S02]  /*5700*/  IMAD.MOV.U32 R22, RZ, RZ, R27 ;  /* 0x000000ffff167224 */ /* 0x000fe400078e001b */
[----:B------:R-:W-:Y:S02]  /*5710*/  IMAD.MOV.U32 R13, RZ, RZ, R25 ;  /* 0x000000ffff0d7224 */ /* 0x000fe400078e0019 */
[C---:B------:R-:W-:Y:S02]  /*5720*/  IMAD R39, R4.reuse, R30, R39 ;  /* 0x0000001e04277224 */ /* 0x040fe400078e0227 */
[----:B------:R-:W-:Y:S02]  /*5730*/  @!P3 IMAD.MOV R22, RZ, RZ, -R22 ;  /* 0x000000ffff16b224 */ /* 0x000fe400078e0a16 */
[----:B------:R-:W-:Y:S01]  /*5740*/  @!P6 IMAD.MOV R13, RZ, RZ, -R13 ;  /* 0x000000ffff0de224 */ /* 0x000fe200078e0a0d */
[----:B------:R-:W-:-:S03]  /*5750*/  ISETP.GT.U32.AND P3, PT, R4, R39, PT ;  /* 0x000000270400720c */ /* 0x000fc60003f64070 */
[----:B------:R-:W-:Y:S01]  /*5760*/  @!P4 IMAD.IADD R35, R35, 0x1, -R4 ;  /* 0x000000012323c824 */ /* 0x000fe200078e0a04 */
[----:B------:R-:W-:Y:S04]  /*5770*/  STL [R1+0x170], R22 ;  /* 0x0001701601007387 */ /* 0x000fe80000100800 */
[----:B------:R0:W-:Y:S01]  /*5780*/  STL [R1+0x178], R13 ;  /* 0x0001780d01007387 */ /* 0x0001e20000100800 */
[----:B------:R-:W-:-:S03]  /*5790*/  ISETP.GT.U32.AND P0, PT, R4, R34, PT ;  /* 0x000000220400720c */ /* 0x000fc60003f04070 */
[----:B------:R-:W4:Y:S01]  /*57a0*/  LDL.LU R53, [R1+0x848] ;  /* 0x0008480001357983 */ /* 0x000f220000300800 */
[----:B0-----:R-:W-:-:S04]  /*57b0*/  IMAD.MOV.U32 R13, RZ, RZ, R35 ;  /* 0x000000ffff0d7224 */ /* 0x001fc800078e0023 */
[----:B------:R-:W-:Y:S02]  /*57c0*/  @!P2 IMAD.MOV R13, RZ, RZ, -R13 ;  /* 0x000000ffff0da224 */ /* 0x000fe400078e0a0d */
[----:B------:R-:W-:-:S03]  /*57d0*/  @!P3 IMAD.IADD R39, R39, 0x1, -R4 ;  /* 0x000000012727b824 */ /* 0x000fc600078e0a04 */
[----:B------:R0:W-:Y:S01]  /*57e0*/  STL [R1+0x180], R13 ;  /* 0x0001800d01007387 */ /* 0x0001e20000100800 */
[----:B------:R-:W-:Y:S01]  /*57f0*/  @!P0 IMAD.IADD R34, R34, 0x1, -R4 ;  /* 0x0000000122228824 */ /* 0x000fe200078e0a04 */
[----:B------:R-:W-:-:S03]  /*5800*/  ISETP.GT.U32.AND P2, PT, R4, R39, PT ;  /* 0x000000270400720c */ /* 0x000fc60003f44070 */
[----:B0-----:R-:W-:-:S04]  /*5810*/  IMAD.MOV.U32 R13, RZ, RZ, R34 ;  /* 0x000000ffff0d7224 */ /* 0x001fc800078e0022 */
[----:B------:R-:W-:-:S06]  /*5820*/  @!P5 IMAD.MOV R13, RZ, RZ, -R13 ;  /* 0x000000ffff0dd224 */ /* 0x000fcc00078e0a0d */
[----:B------:R-:W-:Y:S01]  /*5830*/  @!P2 IMAD.IADD R39, R39, 0x1, -R4 ;  /* 0x000000012727a824 */ /* 0x000fe200078e0a04 */
[----:B--2---:R-:W-:Y:S02]  /*5840*/  IABS R36, R38 ;  /* 0x0000002600247213 */ /* 0x004fe40000000000 */
[----:B---3--:R-:W-:Y:S02]  /*5850*/  IABS R40, R61 ;  /* 0x0000003d00287213 */ /* 0x008fe40000000000 */
[----:B------:R-:W-:Y:S02]  /*5860*/  ISETP.GE.AND P4, PT, R61, RZ, PT ;  /* 0x000000ff3d00720c */ /* 0x000fe40003f86270 */
[----:B------:R-:W2:Y:S01]  /*5870*/  LDL.LU R61, [R1+0x84c] ;  /* 0x00084c00013d7983 */ /* 0x000ea20000300800 */
[----:B------:R-:W-:Y:S02]  /*5880*/  IMAD.MOV.U32 R37, RZ, RZ, R40 ;  /* 0x000000ffff257224 */ /* 0x000fe400078e0028 */
[----:B------:R-:W-:Y:S01]  /*5890*/  IMAD.HI.U32 R30, R0, R36, RZ ;  /* 0x00000024001e7227 */ /* 0x000fe200078e00ff */
[----:B------:R-:W-:-:S02]  /*58a0*/  ISETP.GE.AND P6, PT, R38, RZ, PT ;  /* 0x000000ff2600720c */ /* 0x000fc40003fc6270 */
[----:B------:R-:W3:Y:S01]  /*58b0*/  LDL.LU R38, [R1+0x850] ;  /* 0x0008500001267983 */ /* 0x000ee20000300800 */
[----:B------:R-:W-:-:S04]  /*58c0*/  IMAD.HI.U32 R27, R0, R37, RZ ;  /* 0x00000025001b7227 */ /* 0x000fc800078e00ff */
[----:B------:R-:W-:Y:S02]  /*58d0*/  IMAD.MOV R30, RZ, RZ, -R30 ;  /* 0x000000ffff1e7224 */ /* 0x000fe400078e0a1e */
[----:B------:R-:W-:Y:S02]  /*58e0*/  IMAD.MOV R27, RZ, RZ, -R27 ;  /* 0x000000ffff1b7224 */ /* 0x000fe400078e0a1b */
[C---:B------:R-:W-:Y:S02]  /*58f0*/  IMAD R30, R4.reuse, R30, R36 ;  /* 0x0000001e041e7224 */ /* 0x040fe400078e0224 */
[----:B------:R-:W-:-:S03]  /*5900*/  IMAD R27, R4, R27, R37 ;  /* 0x0000001b041b7224 */ /* 0x000fc600078e0225 */
[C---:B------:R-:W-:Y:S02]  /*5910*/  ISETP.GT.U32.AND P5, PT, R4.reuse, R30, PT ;  /* 0x0000001e0400720c */ /* 0x040fe40003fa4070 */
[----:B----4-:R-:W-:Y:S02]  /*5920*/  IABS R25, R52 ;  /* 0x0000003400197213 */ /* 0x010fe40000000000 */
[----:B------:R-:W-:-:S03]  /*5930*/  ISETP.GT.U32.AND P2, PT, R4, R27, PT ;  /* 0x0000001b0400720c */ /* 0x000fc60003f44070 */
[----:B------:R-:W-:-:S04]  /*5940*/  IMAD.HI.U32 R40, R0, R25, RZ ;  /* 0x0000001900287227 */ /* 0x000fc800078e00ff */
[----:B------:R-:W-:Y:S02]  /*5950*/  IMAD.MOV R40, RZ, RZ, -R40 ;  /* 0x000000ffff287224 */ /* 0x000fe400078e0a28 */
[--C-:B------:R-:W-:Y:S01]  /*5960*/  @!P5 IMAD.IADD R30, R30, 0x1, -R4.reuse ;  /* 0x000000011e1ed824 */ /* 0x100fe200078e0a04 */
[----:B------:R-:W-:Y:S01]  /*5970*/  IABS R41, R56 ;  /* 0x0000003800297213 */ /* 0x000fe20000000000 */
[C---:B------:R-:W-:Y:S02]  /*5980*/  IMAD R25, R4.reuse, R40, R25 ;  /* 0x0000002804197224 */ /* 0x040fe400078e0219 */
[----:B------:R-:W-:Y:S01]  /*5990*/  @!P2 IMAD.IADD R27, R27, 0x1, -R4 ;  /* 0x000000011b1ba824 */ /* 0x000fe200078e0a04 */
[----:B------:R-:W-:Y:S01]  /*59a0*/  ISETP.GT.U32.AND P2, PT, R4, R30, PT ;  /* 0x0000001e0400720c */ /* 0x000fe20003f44070 */
[----:B------:R-:W-:Y:S01]  /*59b0*/  IMAD.HI.U32 R35, R0, R41, RZ ;  /* 0x0000002900237227 */ /* 0x000fe200078e00ff */
[----:B------:R-:W-:Y:S01]  /*59c0*/  ISETP.GT.U32.AND P5, PT, R4, R25, PT ;  /* 0x000000190400720c */ /* 0x000fe20003fa4070 */
[----:B------:R0:W-:Y:S02]  /*59d0*/  STL [R1+0x184], R13 ;  /* 0x0001840d01007387 */ /* 0x0001e40000100800 */
[----:B------:R-:W-:-:S04]  /*59e0*/  IMAD.MOV R35, RZ, RZ, -R35 ;  /* 0x000000ffff237224 */ /* 0x000fc800078e0a23 */
[----:B------:R-:W-:Y:S02]  /*59f0*/  IMAD R41, R4, R35, R41 ;  /* 0x0000002304297224 */ /* 0x000fe400078e0229 */
[----:B0-----:R-:W-:Y:S02]  /*5a00*/  IMAD.MOV.U32 R13, RZ, RZ, R39 ;  /* 0x000000ffff0d7224 */ /* 0x001fe400078e0027 */
[--C-:B------:R-:W-:Y:S02]  /*5a10*/  @!P2 IMAD.IADD R30, R30, 0x1, -R4.reuse ;  /* 0x000000011e1ea824 */ /* 0x100fe400078e0a04 */
[----:B------:R-:W-:Y:S01]  /*5a20*/  @!P1 IMAD.MOV R13, RZ, RZ, -R13 ;  /* 0x000000ffff0d9224 */ /* 0x000fe200078e0a0d */
[C---:B------:R-:W-:Y:S02]  /*5a30*/  ISETP.GT.U32.AND P1, PT, R4.reuse, R27, PT ;  /* 0x0000001b0400720c */ /* 0x040fe40003f24070 */
[----:B------:R-:W-:Y:S01]  /*5a40*/  ISETP.GT.U32.AND P2, PT, R4, R41, PT ;  /* 0x000000290400720c */ /* 0x000fe20003f44070 */
[----:B------:R-:W-:Y:S01]  /*5a50*/  @!P5 IMAD.IADD R25, R25, 0x1, -R4 ;  /* 0x000000011919d824 */ /* 0x000fe200078e0a04 */
[----:B------:R-:W-:-:S02]  /*5a60*/  ISETP.GE.AND P0, PT, R52, RZ, PT ;  /* 0x000000ff3400720c */ /* 0x000fc40003f06270 */
[----:B------:R-:W4:Y:S02]  /*5a70*/  LDL.LU R52, [R1+0x854] ;  /* 0x0008540001347983 */ /* 0x000f240000300800 */
[----:B------:R-:W-:Y:S02]  /*5a80*/  ISETP.GT.U32.AND P5, PT, R4, R25, PT ;  /* 0x000000190400720c */ /* 0x000fe40003fa4070 */
[----:B------:R-:W-:Y:S02]  /*5a90*/  ISETP.GE.AND P3, PT, R56, RZ, PT ;  /* 0x000000ff3800720c */ /* 0x000fe40003f66270 */
[----:B------:R-:W4:Y:S01]  /*5aa0*/  LDL.LU R56, [R1+0x858] ;  /* 0x0008580001387983 */ /* 0x000f220000300800 */
[--C-:B------:R-:W-:Y:S02]  /*5ab0*/  @!P1 IMAD.IADD R27, R27, 0x1, -R4.reuse ;  /* 0x000000011b1b9824 */ /* 0x100fe400078e0a04 */
[----:B------:R-:W-:Y:S01]  /*5ac0*/  @!P2 IMAD.IADD R41, R41, 0x1, -R4 ;  /* 0x000000012929a824 */ /* 0x000fe200078e0a04 */
[----:B------:R0:W-:Y:S01]  /*5ad0*/  STL [R1+0x194], R13 ;  /* 0x0001940d01007387 */ /* 0x0001e20000100800 */
[----:B------:R-:W-:-:S02]  /*5ae0*/  IABS R37, R3 ;  /* 0x0000000300257213 */ /* 0x000fc40000000000 */
[----:B------:R-:W-:Y:S01]  /*5af0*/  ISETP.GE.AND P2, PT, R3, RZ, PT ;  /* 0x000000ff0300720c */ /* 0x000fe20003f46270 */
[----:B------:R-:W-:Y:S02]  /*5b00*/  IMAD.MOV.U32 R3, RZ, RZ, R27 ;  /* 0x000000ffff037224 */ /* 0x000fe400078e001b */
[----:B0-----:R-:W-:Y:S02]  /*5b10*/  IMAD.MOV.U32 R13, RZ, RZ, R30 ;  /* 0x000000ffff0d7224 */ /* 0x001fe400078e001e */
[----:B------:R-:W-:Y:S02]  /*5b20*/  @!P4 IMAD.MOV R3, RZ, RZ, -R3 ;  /* 0x000000ffff03c224 */ /* 0x000fe400078e0a03 */
[----:B------:R-:W-:Y:S02]  /*5b30*/  @!P6 IMAD.MOV R13, RZ, RZ, -R13 ;  /* 0x000000ffff0de224 */ /* 0x000fe400078e0a0d */
[----:B------:R-:W-:-:S03]  /*5b40*/  @!P5 IMAD.IADD R25, R25, 0x1, -R4 ;  /* 0x000000011919d824 */ /* 0x000fc600078e0a04 */
[----:B------:R-:W-:Y:S04]  /*5b50*/  STL [R1+0x198], R13 ;  /* 0x0001980d01007387 */ /* 0x000fe80000100800 */
[----:B------:R0:W-:Y:S02]  /*5b60*/  STL [R1+0x188], R3 ;  /* 0x0001880301007387 */ /* 0x0001e40000100800 */
[----:B0-----:R-:W-:-:S04]  /*5b70*/  IMAD.MOV.U32 R3, RZ, RZ, R25 ;  /* 0x000000ffff037224 */ /* 0x001fc800078e0019 */
[----:B------:R-:W-:-:S05]  /*5b80*/  @!P0 IMAD.MOV R3, RZ, RZ, -R3 ;  /* 0x000000ffff038224 */ /* 0x000fca00078e0a03 */
[----:B------:R0:W-:Y:S04]  /*5b90*/  STL [R1+0x1a0], R3 ;  /* 0x0001a00301007387 */ /* 0x0001e80000100800 */
[----:B0-----:R-:W4:Y:S01]  /*5ba0*/  LDL.LU R3, [R1+0x85c] ;  /* 0x00085c0001037983 */ /* 0x001f220000300800 */
[----:B------:R-:W-:-:S05]  /*5bb0*/  IABS R34, R51 ;  /* 0x0000003300227213 */ /* 0x000fca0000000000 */
[----:B------:R-:W-:-:S04]  /*5bc0*/  IMAD.HI.U32 R35, R0, R34, RZ ;  /* 0x0000002200237227 */ /* 0x000fc800078e00ff */
[----:B------:R-:W-:-:S04]  /*5bd0*/  IMAD.MOV R35, RZ, RZ, -R35 ;  /* 0x000000ffff237224 */ /* 0x000fc800078e0a23 */
[----:B------:R-:W-:Y:S01]  /*5be0*/  IMAD R34, R4, R35, R34 ;  /* 0x0000002304227224 */ /* 0x000fe200078e0222 */
[----:B------:R-:W-:Y:S01]  /*5bf0*/  IABS R36, R59 ;  /* 0x0000003b00247213 */ /* 0x000fe20000000000 */
[----:B------:R-:W-:-:S03]  /*5c00*/  IMAD.HI.U32 R42, R0, R37, RZ ;  /* 0x00000025002a7227 */ /* 0x000fc600078e00ff */
[----:B------:R-:W-:Y:S01]  /*5c10*/  ISETP.GT.U32.AND P5, PT, R4, R34, PT ;  /* 0x000000220400720c */ /* 0x000fe20003fa4070 */
[----:B------:R-:W-:Y:S02]  /*5c20*/  IMAD.MOV R42, RZ, RZ, -R42 ;  /* 0x000000ffff2a7224 */ /* 0x000fe400078e0a2a */
[----:B------:R-:W-:-:S04]  /*5c30*/  IMAD.HI.U32 R40, R0, R36, RZ ;  /* 0x0000002400287227 */ /* 0x000fc800078e00ff */
[----:B------:R-:W-:Y:S02]  /*5c40*/  IMAD R37, R4, R42, R37 ;  /* 0x0000002a04257224 */ /* 0x000fe400078e0225 */
[----:B------:R-:W-:-:S04]  /*5c50*/  IMAD.MOV R40, RZ, RZ, -R40 ;  /* 0x000000ffff287224 */ /* 0x000fc800078e0a28 */
[----:B------:R-:W-:Y:S01]  /*5c60*/  @!P5 IMAD.IADD R34, R34, 0x1, -R4 ;  /* 0x000000012222d824 */ /* 0x000fe200078e0a04 */
[C---:B------:R-:W-:Y:S01]  /*5c70*/  ISETP.GT.U32.AND P6, PT, R4.reuse, R37, PT ;  /* 0x000000250400720c */ /* 0x040fe20003fc4070 */
[----:B------:R-:W-:-:S03]  /*5c80*/  IMAD R36, R4, R40, R36 ;  /* 0x0000002804247224 */ /* 0x000fc600078e0224 */
[C---:B------:R-:W-:Y:S02]  /*5c90*/  ISETP.GT.U32.AND P5, PT, R4.reuse, R34, PT ;  /* 0x000000220400720c */ /* 0x040fe40003fa4070 */
[----:B------:R-:W-:-:S07]  /*5ca0*/  ISETP.GT.U32.AND P1, PT, R4, R36, PT ;  /* 0x000000240400720c */ /* 0x000fce0003f24070 */
[----:B------:R-:W-:Y:S01]  /*5cb0*/  @!P6 IMAD.IADD R37, R37, 0x1, -R4 ;  /* 0x000000012525e824 */ /* 0x000fe200078e0a04 */
[----:B------:R-:W-:-:S03]  /*5cc0*/  ISETP.GT.U32.AND P6, PT, R4, R41, PT ;  /* 0x000000290400720c */ /* 0x000fc60003fc4070 */
[--C-:B------:R-:W-:Y:S01]  /*5cd0*/  @!P5 IMAD.IADD R34, R34, 0x1, -R4.reuse ;  /* 0x000000012222d824 */ /* 0x100fe200078e0a04 */
[----:B------:R-:W-:Y:S02]  /*5ce0*/  ISETP.GE.AND P5, PT, R51, RZ, PT ;  /* 0x000000ff3300720c */ /* 0x000fe40003fa6270 */
[----:B------:R-:W4:Y:S01]  /*5cf0*/  LDL.LU R51, [R1+0x860] ;  /* 0x0008600001337983 */ /* 0x000f220000300800 */
[----:B------:R-:W-:Y:S01]  /*5d00*/  @!P1 IMAD.IADD R36, R36, 0x1, -R4 ;  /* 0x0000000124249824 */ /* 0x000fe200078e0a04 */
[----:B------:R-:W-:-:S04]  /*5d10*/  ISETP.GT.U32.AND P1, PT, R4, R37, PT ;  /* 0x000000250400720c */ /* 0x000fc80003f24070 */
[----:B------:R-:W-:Y:S01]  /*5d20*/  ISETP.GT.U32.AND P4, PT, R4, R36, PT ;  /* 0x000000240400720c */ /* 0x000fe20003f84070 */
[----:B------:R-:W-:Y:S01]  /*5d30*/  @!P6 IMAD.IADD R41, R41, 0x1, -R4 ;  /* 0x000000012929e824 */ /* 0x000fe200078e0a04 */
[----:B------:R-:W-:-:S03]  /*5d40*/  IABS R40, R53 ;  /* 0x0000003500287213 */ /* 0x000fc60000000000 */
[----:B------:R-:W-:-:S04]  /*5d50*/  IMAD.MOV.U32 R22, RZ, RZ, R41 ;  /* 0x000000ffff167224 */ /* 0x000fc800078e0029 */
[----:B------:R-:W-:-:S04]  /*5d60*/  @!P1 IMAD.IADD R37, R37, 0x1, -R4 ;  /* 0x0000000125259824 */ /* 0x000fc800078e0a04 */
[----:B------:R-:W-:Y:S01]  /*5d70*/  @!P4 IMAD.IADD R36, R36, 0x1, -R4 ;  /* 0x000000012424c824 */ /* 0x000fe200078e0a04 */
[----:B------:R-:W-:Y:S01]  /*5d80*/  ISETP.GE.AND P1, PT, R59, RZ, PT ;  /* 0x000000ff3b00720c */ /* 0x000fe20003f26270 */
[----:B------:R-:W-:Y:S02]  /*5d90*/  IMAD.MOV.U32 R13, RZ, RZ, R37 ;  /* 0x000000ffff0d7224 */ /* 0x000fe400078e0025 */
[----:B------:R-:W-:Y:S02]  /*5da0*/  @!P3 IMAD.MOV R22, RZ, RZ, -R22 ;  /* 0x000000ffff16b224 */ /* 0x000fe400078e0a16 */
[----:B------:R-:W-:-:S04]  /*5db0*/  IMAD.HI.U32 R44, R0, R40, RZ ;  /* 0x00000028002c7227 */ /* 0x000fc800078e00ff */
[----:B------:R-:W-:Y:S02]  /*5dc0*/  @!P2 IMAD.MOV R13, RZ, RZ, -R13 ;  /* 0x000000ffff0da224 */ /* 0x000fe400078e0a0d */
[----:B------:R-:W-:-:S04]  /*5dd0*/  IMAD.MOV R44, RZ, RZ, -R44 ;  /* 0x000000ffff2c7224 */ /* 0x000fc800078e0a2c */
[----:B------:R-:W-:-:S05]  /*5de0*/  IMAD R40, R4, R44, R40 ;  /* 0x0000002c04287224 */ /* 0x000fca00078e0228 */
[----:B------:R-:W-:-:S13]  /*5df0*/  ISETP.GT.U32.AND P0, PT, R4, R40, PT ;  /* 0x000000280400720c */ /* 0x000fda0003f04070 */
[----:B------:R-:W-:Y:S01]  /*5e00*/  @!P0 IMAD.IADD R40, R40, 0x1, -R4 ;  /* 0x0000000128288824 */ /* 0x000fe200078e0a04 */
[----:B--2---:R-:W-:-:S05]  /*5e10*/  IABS R35, R61 ;  /* 0x0000003d00237213 */ /* 0x004fca0000000000 */
[----:B------:R-:W-:Y:S01]  /*5e20*/  IMAD.HI.U32 R42, R0, R35, RZ ;  /* 0x00000023002a7227 */ /* 0x000fe200078e00ff */
[----:B---3--:R-:W-:-:S03]  /*5e30*/  IABS R39, R38 ;  /* 0x0000002600277213 */ /* 0x008fc60000000000 */
[----:B------:R-:W-:Y:S02]  /*5e40*/  IMAD.MOV R42, RZ, RZ, -R42 ;  /* 0x000000ffff2a7224 */ /* 0x000fe400078e0a2a */
[----:B------:R-:W-:-:S04]  /*5e50*/  IMAD.HI.U32 R30, R0, R39, RZ ;  /* 0x00000027001e7227 */ /* 0x000fc800078e00ff */
[----:B------:R-:W-:Y:S02]  /*5e60*/  IMAD R35, R4, R42, R35 ;  /* 0x0000002a04237224 */ /* 0x000fe400078e0223 */
[----:B------:R-:W-:-:S03]  /*5e70*/  IMAD.MOV R30, RZ, RZ, -R30 ;  /* 0x000000ffff1e7224 */ /* 0x000fc600078e0a1e */
[C---:B------:R-:W-:Y:S01]  /*5e80*/  ISETP.GT.U32.AND P6, PT, R4.reuse, R35, PT ;  /* 0x000000230400720c */ /* 0x040fe20003fc4070 */
[----:B------:R-:W-:-:S05]  /*5e90*/  IMAD R39, R4, R30, R39 ;  /* 0x0000001e04277224 */ /* 0x000fca00078e0227 */
[----:B------:R-:W-:-:S07]  /*5ea0*/  ISETP.GT.U32.AND P4, PT, R4, R39, PT ;  /* 0x000000270400720c */ /* 0x000fce0003f84070 */
[--C-:B------:R-:W-:Y:S01]  /*5eb0*/  @!P6 IMAD.IADD R35, R35, 0x1, -R4.reuse ;  /* 0x000000012323e824 */ /* 0x100fe200078e0a04 */
[----:B------:R-:W-:Y:S02]  /*5ec0*/  ISETP.GE.AND P6, PT, R61, RZ, PT ;  /* 0x000000ff3d00720c */ /* 0x000fe40003fc6270 */
[----:B------:R-:W2:Y:S02]  /*5ed0*/  LDL.LU R61, [R1+0x864] ;  /* 0x00086400013d7983 */ /* 0x000ea40000300800 */
[----:B------:R-:W-:Y:S02]  /*5ee0*/  ISETP.GT.U32.AND P2, PT, R4, R35, PT ;  /* 0x000000230400720c */ /* 0x000fe40003f44070 */
[----:B------:R0:W-:Y:S01]  /*5ef0*/  STL [R1+0x18c], R22 ;  /* 0x00018c1601007387 */ /* 0x0001e20000100800 */
[----:B------:R-:W-:-:S03]  /*5f00*/  @!P4 IMAD.IADD R39, R39, 0x1, -R4 ;  /* 0x000000012727c824 */ /* 0x000fc600078e0a04 */
[----:B------:R1:W-:Y:S01]  /*5f10*/  STL [R1+0x190], R13 ;  /* 0x0001900d01007387 */ /* 0x0003e20000100800 */
[----:B0-----:R-:W-:Y:S02]  /*5f20*/  IMAD.MOV.U32 R22, RZ, RZ, R36 ;  /* 0x000000ffff167224 */ /* 0x001fe400078e0024 */
[----:B-1----:R-:W-:Y:S02]  /*5f30*/  IMAD.MOV.U32 R13, RZ, RZ, R34 ;  /* 0x000000ffff0d7224 */ /* 0x002fe400078e0022 */
[----:B------:R-:W-:Y:S01]  /*5f40*/  @!P1 IMAD.MOV R22, RZ, RZ, -R22 ;  /* 0x000000ffff169224 */ /* 0x000fe200078e0a16 */
[----:B------:R-:W-:Y:S01]  /*5f50*/  ISETP.GT.U32.AND P3, PT, R4, R39, PT ;  /* 0x000000270400720c */ /* 0x000fe20003f64070 */
[----:B------:R-:W-:Y:S02]  /*5f60*/  @!P5 IMAD.MOV R13, RZ, RZ, -R13 ;  /* 0x000000ffff0dd224 */ /* 0x000fe400078e0a0d */
[----:B------:R-:W-:Y:S01]  /*5f70*/  @!P2 IMAD.IADD R35, R35, 0x1, -R4 ;  /* 0x000000012323a824 */ /* 0x000fe200078e0a04 */
[----:B------:R-:W-:Y:S01]  /*5f80*/  STL [R1+0x1c0], R22 ;  /* 0x0001c01601007387 */ /* 0x000fe20000100800 */
[----:B----4-:R-:W-:-:S02]  /*5f90*/  IABS R25, R52 ;  /* 0x0000003400197213 */ /* 0x010fc40000000000 */
[----:B------:R-:W-:Y:S01]  /*5fa0*/  ISETP.GE.AND P2, PT, R52, RZ, PT ;  /* 0x000000ff3400720c */ /* 0x000fe20003f46270 */
[----:B------:R-:W-:Y:S04]  /*5fb0*/  STL [R1+0x1c4], R13 ;  /* 0x0001c40d01007387 */ /* 0x000fe80000100800 */
[----:B------:R-:W3:Y:S01]  /*5fc0*/  LDL.LU R52, [R1+0x868] ;  /* 0x0008680001347983 */ /* 0x000ee20000300800 */
[----:B------:R-:W-:Y:S01]  /*5fd0*/  IMAD.HI.U32 R42, R0, R25, RZ ;  /* 0x00000019002a7227 */ /* 0x000fe200078e00ff */
[----:B------:R-:W-:-:S03]  /*5fe0*/  IABS R27, R56 ;  /* 0x00000038001b7213 */ /* 0x000fc60000000000 */
[----:B------:R-:W-:Y:S02]  /*5ff0*/  IMAD.MOV R42, RZ, RZ, -R42 ;  /* 0x000000ffff2a7224 */ /* 0x000fe400078e0a2a */
[----:B------:R-:W-:Y:S01]  /*6000*/  @!P3 IMAD.IADD R39, R39, 0x1, -R4 ;  /* 0x000000012727b824 */ /* 0x000fe200078e0a04 */
[----:B------:R-:W-:Y:S02]  /*6010*/  ISETP.GE.AND P3, PT, R56, RZ, PT ;  /* 0x000000ff3800720c */ /* 0x000fe40003f66270 */
[----:B------:R-:W4:Y:S01]  /*6020*/  LDL.LU R56, [R1+0x86c] ;  /* 0x00086c0001387983 */ /* 0x000f220000300800 */
[C---:B------:R-:W-:Y:S01]  /*6030*/  IMAD R25, R4.reuse, R42, R25 ;  /* 0x0000002a04197224 */ /* 0x040fe200078e0219 */
[----:B------:R-:W-:-:S04]  /*6040*/  ISETP.GT.U32.AND P4, PT, R4, R40, PT ;  /* 0x000000280400720c */ /* 0x000fc80003f84070 */
[----:B------:R-:W-:Y:S02]  /*6050*/  ISETP.GT.U32.AND P1, PT, R4, R25, PT ;  /* 0x000000190400720c */ /* 0x000fe40003f24070 */
[----:B------:R-:W-:-:S07]  /*6060*/  ISETP.GE.AND P0, PT, R53, RZ, PT ;  /* 0x000000ff3500720c */ /* 0x000fce0003f06270 */
[----:B------:R-:W-:-:S04]  /*6070*/  @!P4 IMAD.IADD R40, R40, 0x1, -R4 ;  /* 0x000000012828c824 */ /* 0x000fc800078e0a04 */
[----:B------:R-:W-:Y:S01]  /*6080*/  @!P1 IMAD.IADD R25, R25, 0x1, -R4 ;  /* 0x0000000119199824 */ /* 0x000fe200078e0a04 */
[----:B------:R-:W-:Y:S02]  /*6090*/  IABS R37, R3 ;  /* 0x0000000300257213 */ /* 0x000fe40000000000 */
        /* <DEDUP_REMOVED lines=12> */
[----:B------:R-:W-:Y:S02]  /*6160*/  IMAD.MOV.U32 R22, RZ, RZ, R35 ;  /* 0x000000ffff167224 */ /* 0x000fe400078e0023 */
[----:B------:R-:W-:-:S10]  /*6170*/  IMAD.MOV.U32 R13, RZ, RZ, R39 ;  /* 0x000000ffff0d7224 */ /* 0x000fd400078e0027 */
[----:B------:R-:W-:Y:S01]  /*6180*/  @!P4 IMAD.IADD R27, R27, 0x1, -R4 ;  /* 0x000000011b1bc824 */ /* 0x000fe200078e0a04 */
[----:B------:R-:W-:Y:S01]  /*6190*/  ISETP.GT.U32.AND P4, PT, R4, R25, PT ;  /* 0x000000190400720c */ /* 0x000fe20003f84070 */
[----:B------:R-:W-:Y:S02]  /*61a0*/  @!P6 IMAD.MOV R22, RZ, RZ, -R22 ;  /* 0x000000ffff16e224 */ /* 0x000fe400078e0a16 */
[----:B------:R-:W-:-:S03]  /*61b0*/  @!P5 IMAD.MOV R13, RZ, RZ, -R13 ;  /* 0x000000ffff0dd224 */ /* 0x000fc600078e0a0d */
[----:B------:R-:W-:Y:S04]  /*61c0*/  STL [R1+0x1b8], R22 ;  /* 0x0001b81601007387 */ /* 0x000fe80000100800 */
[----:B------:R0:W-:Y:S03]  /*61d0*/  STL [R1+0x1a8], R13 ;  /* 0x0001a80d01007387 */ /* 0x0001e60000100800 */
[----:B------:R-:W-:Y:S01]  /*61e0*/  @!P4 IMAD.IADD R25, R25, 0x1, -R4 ;  /* 0x000000011919c824 */ /* 0x000fe200078e0a04 */
[----:B------:R-:W4:Y:S03]  /*61f0*/  LDL.LU R53, [R1+0x87c] ;  /* 0x00087c0001357983 */ /* 0x000f260000300800 */
[----:B0-----:R-:W-:-:S04]  /*6200*/  IMAD.MOV.U32 R13, RZ, RZ, R25 ;  /* 0x000000ffff0d7224 */ /* 0x001fc800078e0019 */
[----:B------:R-:W-:Y:S01]  /*6210*/  @!P2 IMAD.MOV R13, RZ, RZ, -R13 ;  /* 0x000000ffff0da224 */ /* 0x000fe200078e0a0d */
[----:B------:R-:W-:Y:S01]  /*6220*/  IABS R34, R51 ;  /* 0x0000003300227213 */ /* 0x000fe20000000000 */
[----:B------:R-:W-:Y:S01]  /*6230*/  IMAD.HI.U32 R36, R0, R37, RZ ;  /* 0x0000002500247227 */ /* 0x000fe200078e00ff */
[----:B------:R-:W-:Y:S02]  /*6240*/  ISETP.GE.AND P5, PT, R51, RZ, PT ;  /* 0x000000ff3300720c */ /* 0x000fe40003fa6270 */
[----:B------:R0:W-:Y:S01]  /*6250*/  STL [R1+0x1b4], R13 ;  /* 0x0001b40d01007387 */ /* 0x0001e20000100800 */
[----:B------:R-:W-:-:S03]  /*6260*/  IMAD.MOV R36, RZ, RZ, -R36 ;  /* 0x000000ffff247224 */ /* 0x000fc600078e0a24 */
[----:B------:R-:W4:Y:S01]  /*6270*/  LDL.LU R51, [R1+0x880] ;  /* 0x0008800001337983 */ /* 0x000f220000300800 */
[----:B------:R-:W-:-:S05]  /*6280*/  IMAD R37, R4, R36, R37 ;  /* 0x0000002404257224 */ /* 0x000fca00078e0225 */
[C---:B------:R-:W-:Y:S02]  /*6290*/  ISETP.GT.U32.AND P6, PT, R4.reuse, R37, PT ;  /* 0x000000250400720c */ /* 0x040fe40003fc4070 */
[----:B------:R-:W-:Y:S01]  /*62a0*/  ISETP.GT.U32.AND P0, PT, R4, R27, PT ;  /* 0x0000001b0400720c */ /* 0x000fe20003f04070 */
[----:B------:R-:W-:-:S04]  /*62b0*/  IMAD.HI.U32 R36, R0, R34, RZ ;  /* 0x0000002200247227 */ /* 0x000fc800078e00ff */
[----:B------:R-:W-:-:S06]  /*62c0*/  IMAD.MOV R36, RZ, RZ, -R36 ;  /* 0x000000ffff247224 */ /* 0x000fcc00078e0a24 */
[--C-:B------:R-:W-:Y:S02]  /*62d0*/  @!P6 IMAD.IADD R37, R37, 0x1, -R4.reuse ;  /* 0x000000012525e824 */ /* 0x100fe400078e0a04 */
[----:B------:R-:W-:-:S03]  /*62e0*/  @!P0 IMAD.IADD R27, R27, 0x1, -R4 ;  /* 0x000000011b1b8824 */ /* 0x000fc600078e0a04 */
[C---:B------:R-:W-:Y:S01]  /*62f0*/  ISETP.GT.U32.AND P6, PT, R4.reuse, R37, PT ;  /* 0x000000250400720c */ /* 0x040fe20003fc4070 */
[----:B------:R-:W-:Y:S02]  /*6300*/  IMAD R34, R4, R36, R34 ;  /* 0x0000002404227224 */ /* 0x000fe400078e0222 */
[----:B0-----:R-:W-:-:S04]  /*6310*/  IMAD.MOV.U32 R13, RZ, RZ, R27 ;  /* 0x000000ffff0d7224 */ /* 0x001fc800078e001b */
[----:B------:R-:W-:Y:S01]  /*6320*/  @!P3 IMAD.MOV R13, RZ, RZ, -R13 ;  /* 0x000000ffff0db224 */ /* 0x000fe200078e0a0d */
[----:B------:R-:W-:-:S05]  /*6330*/  ISETP.GT.U32.AND P3, PT, R4, R34, PT ;  /* 0x000000220400720c */ /* 0x000fca0003f64070 */
[----:B------:R-:W-:-:S08]  /*6340*/  @!P6 IMAD.IADD R37, R37, 0x1, -R4 ;  /* 0x000000012525e824 */ /* 0x000fd000078e0a04 */
[----:B------:R-:W-:Y:S01]  /*6350*/  @!P3 IMAD.IADD R34, R34, 0x1, -R4 ;  /* 0x000000012222b824 */ /* 0x000fe200078e0a04 */
[----:B--2---:R-:W-:Y:S02]  /*6360*/  IABS R30, R61 ;  /* 0x0000003d001e7213 */ /* 0x004fe40000000000 */
[----:B------:R-:W-:Y:S02]  /*6370*/  ISETP.GE.AND P4, PT, R61, RZ, PT ;  /* 0x000000ff3d00720c */ /* 0x000fe40003f86270 */
[----:B------:R-:W2:Y:S01]  /*6380*/  LDL.LU R61, [R1+0x884] ;  /* 0x00088400013d7983 */ /* 0x000ea20000300800 */
[----:B------:R-:W-:-:S04]  /*6390*/  IMAD.HI.U32 R35, R0, R30, RZ ;  /* 0x0000001e00237227 */ /* 0x000fc800078e00ff */
[----:B------:R-:W-:-:S04]  /*63a0*/  IMAD.MOV R35, RZ, RZ, -R35 ;  /* 0x000000ffff237224 */ /* 0x000fc800078e0a23 */
[----:B------:R-:W-:-:S05]  /*63b0*/  IMAD R30, R4, R35, R30 ;  /* 0x00000023041e7224 */ /* 0x000fca00078e021e */
[----:B------:R-:W-:Y:S02]  /*63c0*/  ISETP.GT.U32.AND P6, PT, R4, R30, PT ;  /* 0x0000001e0400720c */ /* 0x000fe40003fc4070 */
[----:B---3--:R-:W-:-:S05]  /*63d0*/  IABS R25, R52 ;  /* 0x0000003400197213 */ /* 0x008fca0000000000 */
[----:B------:R-:W-:-:S04]  /*63e0*/  IMAD.HI.U32 R39, R0, R25, RZ ;  /* 0x0000001900277227 */ /* 0x000fc800078e00ff */
[----:B------:R-:W-:Y:S01]  /*63f0*/  IMAD.MOV R39, RZ, RZ, -R39 ;  /* 0x000000ffff277224 */ /* 0x000fe200078e0a27 */
[----:B----4-:R-:W-:Y:S01]  /*6400*/  IABS R41, R56 ;  /* 0x0000003800297213 */ /* 0x010fe20000000000 */
[----:B------:R-:W-:Y:S01]  /*6410*/  @!P6 IMAD.IADD R30, R30, 0x1, -R4 ;  /* 0x000000011e1ee824 */ /* 0x000fe200078e0a04 */
[C---:B------:R-:W-:Y:S01]  /*6420*/  ISETP.GT.U32.AND P6, PT, R4.reuse, R34, PT ;  /* 0x000000220400720c */ /* 0x040fe20003fc4070 */
[----:B------:R-:W-:Y:S02]  /*6430*/  IMAD R25, R4, R39, R25 ;  /* 0x0000002704197224 */ /* 0x000fe400078e0219 */
[----:B------:R-:W-:Y:S01]  /*6440*/  IMAD.HI.U32 R27, R0, R41, RZ ;  /* 0x00000029001b7227 */ /* 0x000fe200078e00ff */
[----:B------:R0:W-:Y:S02]  /*6450*/  STL [R1+0x1bc], R13 ;  /* 0x0001bc0d01007387 */ /* 0x0001e40000100800 */
[----:B------:R-:W-:Y:S01]  /*6460*/  ISETP.GT.U32.AND P3, PT, R4, R25, PT ;  /* 0x000000190400720c */ /* 0x000fe20003f64070 */
        /* <DEDUP_REMOVED lines=9> */
[----:B------:R-:W3:Y:S02]  /*6500*/  LDL.LU R52, [R1+0x888] ;  /* 0x0008880001347983 */ /* 0x000ee40000300800 */
[----:B------:R-:W-:Y:S02]  /*6510*/  ISETP.GT.U32.AND P3, PT, R4, R25, PT ;  /* 0x000000190400720c */ /* 0x000fe40003f64070 */
[----:B------:R-:W-:Y:S02]  /*6520*/  ISETP.GE.AND P2, PT, R56, RZ, PT ;  /* 0x000000ff3800720c */ /* 0x000fe40003f46270 */
[----:B------:R-:W4:Y:S01]  /*6530*/  LDL.LU R56, [R1+0x88c] ;  /* 0x00088c0001387983 */ /* 0x000f220000300800 */
[--C-:B------:R-:W-:Y:S02]  /*6540*/  @!P1 IMAD.IADD R30, R30, 0x1, -R4.reuse ;  /* 0x000000011e1e9824 */ /* 0x100fe400078e0a04 */
[----:B------:R-:W-:Y:S01]  /*6550*/  @!P6 IMAD.IADD R41, R41, 0x1, -R4 ;  /* 0x000000012929e824 */ /* 0x000fe200078e0a04 */
[----:B------:R0:W-:Y:S02]  /*6560*/  STL [R1+0x17c], R13 ;  /* 0x00017c0d01007387 */ /* 0x0001e40000100800 */
[----:B0-----:R-:W-:-:S04]  /*6570*/  IMAD.MOV.U32 R13, RZ, RZ, R34 ;  /* 0x000000ffff0d7224 */ /* 0x001fc800078e0022 */
[----:B------:R-:W-:Y:S02]  /*6580*/  @!P5 IMAD.MOV R13, RZ, RZ, -R13 ;  /* 0x000000ffff0dd224 */ /* 0x000fe400078e0a0d */
[----:B------:R-:W-:-:S03]  /*6590*/  @!P3 IMAD.IADD R25, R25, 0x1, -R4 ;  /* 0x000000011919b824 */ /* 0x000fc600078e0a04 */
[----:B------:R-:W-:Y:S01]  /*65a0*/  STL [R1+0x174], R13 ;  /* 0x0001740d01007387 */ /* 0x000fe20000100800 */
[----:B------:R-:W-:Y:S02]  /*65b0*/  IABS R40, R3 ;  /* 0x0000000300287213 */ /* 0x000fe40000000000 */
[----:B------:R-:W-:Y:S01]  /*65c0*/  ISETP.GE.AND P6, PT, R3, RZ, PT ;  /* 0x000000ff0300720c */ /* 0x000fe20003fc6270 */
[----:B------:R-:W-:-:S04]  /*65d0*/  IMAD.MOV.U32 R3, RZ, RZ, R30 ;  /* 0x000000ffff037224 */ /* 0x000fc800078e001e */
[----:B------:R-:W-:-:S05]  /*65e0*/  @!P4 IMAD.MOV R3, RZ, RZ, -R3 ;  /* 0x000000ffff03c224 */ /* 0x000fca00078e0a03 */
[----:B------:R0:W-:Y:S02]  /*65f0*/  STL [R1+0x160], R3 ;  /* 0x0001600301007387 */ /* 0x0001e40000100800 */
[----:B0-----:R-:W-:-:S04]  /*6600*/  IMAD.MOV.U32 R3, RZ, RZ, R25 ;  /* 0x000000ffff037224 */ /* 0x001fc800078e0019 */
[----:B------:R-:W-:-:S05]  /*6610*/  @!P0 IMAD.MOV R3, RZ, RZ, -R3 ;  /* 0x000000ffff038224 */ /* 0x000fca00078e0a03 */
[----:B------:R0:W-:Y:S04]  /*6620*/  STL [R1+0x54], R3 ;  /* 0x0000540301007387 */ /* 0x0001e80000100800 */
[----:B0-----:R-:W4:Y:S01]  /*6630*/  LDL.LU R3, [R1+0x890] ;  /* 0x0008900001037983 */ /* 0x001f220000300800 */
[----:B------:R-:W-:Y:S01]  /*6640*/  IABS R36, R59 ;  /* 0x0000003b00247213 */ /* 0x000fe20000000000 */
[----:B------:R-:W-:Y:S01]  /*6650*/  IMAD.HI.U32 R42, R0, R40, RZ ;  /* 0x00000028002a7227 */ /* 0x000fe200078e00ff */
[----:B------:R-:W-:-:S03]  /*6660*/  IABS R35, R38 ;  /* 0x0000002600237213 */ /* 0x000fc60000000000 */
[----:B------:R-:W-:Y:S02]  /*6670*/  IMAD.MOV R42, RZ, RZ, -R42 ;  /* 0x000000ffff2a7224 */ /* 0x000fe400078e0a2a */
[----:B------:R-:W-:-:S04]  /*6680*/  IMAD.HI.U32 R39, R0, R36, RZ ;  /* 0x0000002400277227 */ /* 0x000fc800078e00ff */
[----:B------:R-:W-:-:S04]  /*6690*/  IMAD.HI.U32 R27, R0, R35, RZ ;  /* 0x00000023001b7227 */ /* 0x000fc800078e00ff */
[C---:B------:R-:W-:Y:S02]  /*66a0*/  IMAD R40, R4.reuse, R42, R40 ;  /* 0x0000002a04287224 */ /* 0x040fe400078e0228 */
[----:B------:R-:W-:Y:S02]  /*66b0*/  IMAD.MOV R39, RZ, RZ, -R39 ;  /* 0x000000ffff277224 */ /* 0x000fe400078e0a27 */
[----:B------:R-:W-:Y:S01]  /*66c0*/  IMAD.MOV R27, RZ, RZ, -R27 ;  /* 0x000000ffff1b7224 */ /* 0x000fe200078e0a1b */
[C---:B------:R-:W-:Y:S01]  /*66d0*/  ISETP.GT.U32.AND P5, PT, R4.reuse, R40, PT ;  /* 0x000000280400720c */ /* 0x040fe20003fa4070 */
[C---:B------:R-:W-:Y:S02]  /*66e0*/  IMAD R36, R4.reuse, R39, R36 ;  /* 0x0000002704247224 */ /* 0x040fe400078e0224 */
[----:B------:R-:W-:-:S03]  /*66f0*/  IMAD R35, R4, R27, R35 ;  /* 0x0000001b04237224 */ /* 0x000fc600078e0223 */
[C---:B------:R-:W-:Y:S02]  /*6700*/  ISETP.GT.U32.AND P1, PT, R4.reuse, R36, PT ;  /* 0x000000240400720c */ /* 0x040fe40003f24070 */
[----:B------:R-:W-:Y:S02]  /*6710*/  ISETP.GT.U32.AND P3, PT, R4, R35, PT ;  /* 0x000000230400720c */ /* 0x000fe40003f64070 */
[----:B------:R-:W-:-:S03]  /*6720*/  IABS R27, R51 ;  /* 0x00000033001b7213 */ /* 0x000fc60000000000 */
[----:B------:R-:W-:Y:S01]  /*6730*/  @!P5 IMAD.IADD R40, R40, 0x1, -R4 ;  /* 0x000000012828d824 */ /* 0x000fe200078e0a04 */
[----:B------:R-:W-:Y:S01]  /*6740*/  ISETP.GT.U32.AND P5, PT, R4, R41, PT ;  /* 0x000000290400720c */ /* 0x000fe20003fa4070 */
[----:B------:R-:W-:-:S04]  /*6750*/  IMAD.HI.U32 R42, R0, R27, RZ ;  /* 0x0000001b002a7227 */ /* 0x000fc800078e00ff */
[--C-:B------:R-:W-:Y:S01]  /*6760*/  @!P1 IMAD.IADD R36, R36, 0x1, -R4.reuse ;  /* 0x0000000124249824 */ /* 0x100fe200078e0a04 */
[----:B------:R-:W-:Y:S01]  /*6770*/  ISETP.GT.U32.AND P1, PT, R4, R40, PT ;  /* 0x000000280400720c */ /* 0x000fe20003f24070 */
[----:B------:R-:W-:Y:S02]  /*6780*/  @!P3 IMAD.IADD R35, R35, 0x1, -R4 ;  /* 0x000000012323b824 */ /* 0x000fe400078e0a04 */
[----:B------:R-:W-:-:S03]  /*6790*/  IMAD.MOV R42, RZ, RZ, -R42 ;  /* 0x000000ffff2a7224 */ /* 0x000fc600078e0a2a */
[C---:B------:R-:W-:Y:S01]  /*67a0*/  ISETP.GT.U32.AND P3, PT, R4.reuse, R35, PT ;  /* 0x000000230400720c */ /* 0x040fe20003f64070 */
[C---:B------:R-:W-:Y:S01]  /*67b0*/  IMAD R27, R4.reuse, R42, R27 ;  /* 0x0000002a041b7224 */ /* 0x040fe200078e021b */
[----:B------:R-:W-:Y:S01]  /*67c0*/  ISETP.GT.U32.AND P4, PT, R4, R36, PT ;  /* 0x000000240400720c */ /* 0x000fe20003f84070 */
[----:B------:R-:W-:-:S03]  /*67d0*/  @!P5 IMAD.IADD R41, R41, 0x1, -R4 ;  /* 0x000000012929d824 */ /* 0x000fc600078e0a04 */
[----:B------:R-:W-:Y:S01]  /*67e0*/  ISETP.GT.U32.AND P5, PT, R4, R27, PT ;  /* 0x0000001b0400720c */ /* 0x000fe20003fa4070 */
[----:B------:R-:W-:Y:S01]  /*67f0*/  @!P1 IMAD.IADD R40, R40, 0x1, -R4 ;  /* 0x0000000128289824 */ /* 0x000fe200078e0a04 */
[----:B------:R-:W-:Y:S01]  /*6800*/  ISETP.GE.AND P1, PT, R59, RZ, PT ;  /* 0x000000ff3b00720c */ /* 0x000fe20003f26270 */
[----:B------:R-:W-:Y:S02]  /*6810*/  IMAD.MOV.U32 R22, RZ, RZ, R41 ;  /* 0x000000ffff167224 */ /* 0x000fe400078e0029 */
[----:B------:R-:W-:Y:S02]  /*6820*/  IMAD.MOV.U32 R13, RZ, RZ, R40 ;  /* 0x000000ffff0d7224 */ /* 0x000fe400078e0028 */
[----:B------:R-:W-:Y:S01]  /*6830*/  @!P3 IMAD.IADD R35, R35, 0x1, -R4 ;  /* 0x000000012323b824 */ /* 0x000fe200078e0a04 */
[----:B------:R-:W-:Y:S01]  /*6840*/  ISETP.GE.AND P3, PT, R38, RZ, PT ;  /* 0x000000ff2600720c */ /* 0x000fe20003f66270 */
[----:B------:R-:W-:Y:S01]  /*6850*/  @!P2 IMAD.MOV R22, RZ, RZ, -R22 ;  /* 0x000000ffff16a224 */ /* 0x000fe200078e0a16 */
[----:B------:R-:W4:Y:S01]  /*6860*/  LDL.LU R38, [R1+0x894] ;  /* 0x0008940001267983 */ /* 0x000f220000300800 */
[----:B------:R-:W-:-:S02]  /*6870*/  @!P6 IMAD.MOV R13, RZ, RZ, -R13 ;  /* 0x000000ffff0de224 */ /* 0x000fc400078e0a0d */
[--C-:B------:R-:W-:Y:S02]  /*6880*/  @!P4 IMAD.IADD R36, R36, 0x1, -R4.reuse ;  /* 0x000000012424c824 */ /* 0x100fe400078e0a04 */
[----:B------:R-:W-:Y:S01]  /*6890*/  @!P5 IMAD.IADD R27, R27, 0x1, -R4 ;  /* 0x000000011b1bd824 */ /* 0x000fe200078e0a04 */
[----:B------:R-:W-:Y:S02]  /*68a0*/  ISETP.GE.AND P5, PT, R51, RZ, PT ;  /* 0x000000ff3300720c */ /* 0x000fe40003fa6270 */
[----:B------:R-:W4:Y:S04]  /*68b0*/  LDL.LU R51, [R1+0x898] ;  /* 0x0008980001337983 */ /* 0x000f280000300800 */
[----:B------:R0:W-:Y:S04]  /*68c0*/  STL [R1+0x3c], R22 ;  /* 0x00003c1601007387 */ /* 0x0001e80000100800 */
[----:B------:R1:W-:Y:S01]  /*68d0*/  STL [R1+0x38], R13 ;  /* 0x0000380d01007387 */ /* 0x0003e20000100800 */
[----:B0-----:R-:W-:-:S02]  /*68e0*/  IMAD.MOV.U32 R22, RZ, RZ, R36 ;  /* 0x000000ffff167224 */ /* 0x001fc400078e0024 */
[----:B-1----:R-:W-:Y:S02]  /*68f0*/  IMAD.MOV.U32 R13, RZ, RZ, R35 ;  /* 0x000000ffff0d7224 */ /* 0x002fe400078e0023 */
[----:B------:R-:W-:Y:S02]  /*6900*/  @!P1 IMAD.MOV R22, RZ, RZ, -R22 ;  /* 0x000000ffff169224 */ /* 0x000fe400078e0a16 */
[----:B------:R-:W-:-:S03]  /*6910*/  @!P3 IMAD.MOV R13, RZ, RZ, -R13 ;  /* 0x000000ffff0db224 */ /* 0x000fc600078e0a0d */
[----:B------:R-:W-:Y:S04]  /*6920*/  STL [R1+0x28], R22 ;  /* 0x0000281601007387 */ /* 0x000fe80000100800 */
[----:B------:R-:W-:Y:S01]  /*6930*/  STL [R1+0x58], R13 ;  /* 0x0000580d01007387 */ /* 0x000fe20000100800 */
[----:B------:R-:W-:-:S05]  /*6940*/  IABS R39, R53 ;  /* 0x0000003500277213 */ /* 0x000fca0000000000 */
[----:B------:R-:W-:-:S04]  /*6950*/  IMAD.HI.U32 R44, R0, R39, RZ ;  /* 0x00000027002c7227 */ /* 0x000fc800078e00ff */
[----:B------:R-:W-:-:S04]  /*6960*/  IMAD.MOV R44, RZ, RZ, -R44 ;  /* 0x000000ffff2c7224 */ /* 0x000fc800078e0a2c */
[----:B------:R-:W-:Y:S01]  /*6970*/  IMAD R39, R4, R44, R39 ;  /* 0x0000002c04277224 */ /* 0x000fe200078e0227 */
[----:B--2---:R-:W-:-:S05]  /*6980*/  IABS R37, R61 ;  /* 0x0000003d00257213 */ /* 0x004fca0000000000 */
[----:B------:R-:W-:Y:S01]  /*6990*/  IMAD.HI.U32 R34, R0, R37, RZ ;  /* 0x0000002500227227 */ /* 0x000fe200078e00ff */
[----:B------:R-:W-:Y:S02]  /*69a0*/  ISETP.GE.AND P3, PT, R61, RZ, PT ;  /* 0x000000ff3d00720c */ /* 0x000fe40003f66270 */
[----:B------:R-:W2:Y:S01]  /*69b0*/  LDL.LU R61, [R1+0x89c] ;  /* 0x00089c00013d7983 */ /* 0x000ea20000300800 */
[----:B------:R-:W-:-:S04]  /*69c0*/  IMAD.MOV R34, RZ, RZ, -R34 ;  /* 0x000000ffff227224 */ /* 0x000fc800078e0a22 */
[----:B------:R-:W-:-:S05]  /*69d0*/  IMAD R37, R4, R34, R37 ;  /* 0x0000002204257224 */ /* 0x000fca00078e0225 */
[C---:B------:R-:W-:Y:S02]  /*69e0*/  ISETP.GT.U32.AND P4, PT, R4.reuse, R37, PT ;  /* 0x000000250400720c */ /* 0x040fe40003f84070 */
[----:B------:R-:W-:-:S11]  /*69f0*/  ISETP.GT.U32.AND P0, PT, R4, R39, PT ;  /* 0x000000270400720c */ /* 0x000fd60003f04070 */
[----:B------:R-:W-:-:S05]  /*6a00*/  @!P4 IMAD.IADD R37, R37, 0x1, -R4 ;  /* 0x000000012525c824 */ /* 0x000fca00078e0a04 */
[----:B------:R-:W-:Y:S01]  /*6a10*/  ISETP.GT.U32.AND P4, PT, R4, R37, PT ;  /* 0x000000250400720c */ /* 0x000fe20003f84070 */
[----:B------:R-:W-:-:S05]  /*6a20*/  @!P0 IMAD.IADD R39, R39, 0x1, -R4 ;  /* 0x0000000127278824 */ /* 0x000fca00078e0a04 */
[----:B------:R-:W-:-:S07]  /*6a30*/  ISETP.GT.U32.AND P2, PT, R4, R39, PT ;  /* 0x000000270400720c */ /* 0x000fce0003f44070 */
[----:B------:R-:W-:Y:S01]  /*6a40*/  @!P4 IMAD.IADD R37, R37, 0x1, -R4 ;  /* 0x000000012525c824 */ /* 0x000fe200078e0a04 */
[----:B---3--:R-:W-:-:S05]  /*6a50*/  IABS R25, R52 ;  /* 0x0000003400197213 */ /* 0x008fca0000000000 */
[----:B------:R-:W-:Y:S01]  /*6a60*/  IMAD.HI.U32 R42, R0, R25, RZ ;  /* 0x00000019002a7227 */ /* 0x000fe200078e00ff */
[----:B----4-:R-:W-:Y:S02]  /*6a70*/  IABS R30, R56 ;  /* 0x00000038001e7213 */ /* 0x010fe40000000000 */
[----:B------:R-:W-:Y:S01]  /*6a80*/  ISETP.GE.AND P4, PT, R56, RZ, PT ;  /* 0x000000ff3800720c */ /* 0x000fe20003f86270 */
[----:B------:R-:W-:Y:S01]  /*6a90*/  IMAD.MOV R42, RZ, RZ, -R42 ;  /* 0x000000ffff2a7224 */ /* 0x000fe200078e0a2a */
[----:B------:R-:W3:Y:S03]  /*6aa0*/  LDL.LU R56, [R1+0x8a0] ;  /* 0x0008a00001387983 */ /* 0x000ee60000300800 */
[----:B------:R-:W-:-:S05]  /*6ab0*/  IMAD R25, R4, R42, R25 ;  /* 0x0000002a04197224 */ /* 0x000fca00078e0219 */
[----:B------:R-:W-:Y:S02]  /*6ac0*/  ISETP.GT.U32.AND P1, PT, R4, R25, PT ;  /* 0x000000190400720c */ /* 0x000fe40003f24070 */
[----:B------:R-:W-:Y:S01]  /*6ad0*/  ISETP.GE.AND P0, PT, R53, RZ, PT ;  /* 0x000000ff3500720c */ /* 0x000fe20003f06270 */
[----:B------:R-:W-:-:S10]  /*6ae0*/  @!P2 IMAD.IADD R39, R39, 0x1, -R4 ;  /* 0x000000012727a824 */ /* 0x000fd400078e0a04 */
        /* <DEDUP_REMOVED lines=8> */
[C---:B------:R-:W-:Y:S02]  /*6b70*/  ISETP.GT.U32.AND P6, PT, R4.reuse, R27, PT ;  /* 0x0000001b0400720c */ /* 0x040fe40003fc4070 */
[----:B------:R-:W4:Y:S01]  /*6b80*/  LDL.LU R58, [R1+0x8a8] ;  /* 0x0008a800013a7983 */ /* 0x000f220000300800 */
[----:B------:R-:W-:Y:S02]  /*6b90*/  IMAD.MOV R34, RZ, RZ, -R34 ;  /* 0x000000ffff227224 */ /* 0x000fe400078e0a22 */
[----:B------:R-:W-:Y:S01]  /*6ba0*/  IMAD.MOV.U32 R13, RZ, RZ, R37 ;  /* 0x000000ffff0d7224 */ /* 0x000fe200078e0025 */
[----:B------:R-:W4:Y:S01]  /*6bb0*/  LDL.LU R59, [R1+0x8ac] ;  /* 0x0008ac00013b7983 */ /* 0x000f220000300800 */
[----:B------:R-:W-:-:S05]  /*6bc0*/  IMAD R30, R4, R34, R30 ;  /* 0x00000022041e7224 */ /* 0x000fca00078e021e */
[----:B------:R-:W-:Y:S01]  /*6bd0*/  ISETP.GT.U32.AND P2, PT, R4, R30, PT ;  /* 0x0000001e0400720c */ /* 0x000fe20003f44070 */
[----:B------:R-:W-:Y:S01]  /*6be0*/  @!P6 IMAD.IADD R27, R27, 0x1, -R4 ;  /* 0x000000011b1be824 */ /* 0x000fe200078e0a04 */
[----:B------:R-:W-:-:S03]  /*6bf0*/  ISETP.GE.AND P6, PT, R52, RZ, PT ;  /* 0x000000ff3400720c */ /* 0x000fc60003fc6270 */
[----:B------:R-:W-:-:S08]  /*6c00*/  IMAD.MOV.U32 R22, RZ, RZ, R27 ;  /* 0x000000ffff167224 */ /* 0x000fd000078e001b */
[----:B------:R-:W-:Y:S01]  /*6c10*/  @!P2 IMAD.IADD R30, R30, 0x1, -R4 ;  /* 0x000000011e1ea824 */ /* 0x000fe200078e0a04 */
[----:B------:R-:W-:Y:S01]  /*6c20*/  ISETP.GT.U32.AND P2, PT, R4, R25, PT ;  /* 0x000000190400720c */ /* 0x000fe20003f44070 */
[----:B------:R-:W-:-:S04]  /*6c30*/  IMAD.HI.U32 R35, R0, R36, RZ ;  /* 0x0000002400237227 */ /* 0x000fc800078e00ff */
[----:B------:R-:W-:Y:S01]  /*6c40*/  @!P5 IMAD.MOV R22, RZ, RZ, -R22 ;  /* 0x000000ffff16d224 */ /* 0x000fe200078e0a16 */
[C---:B------:R-:W-:Y:S01]  /*6c50*/  ISETP.GT.U32.AND P0, PT, R4.reuse, R30, PT ;  /* 0x0000001e0400720c */ /* 0x040fe20003f04070 */
[----:B------:R-:W-:Y:S02]  /*6c60*/  @!P3 IMAD.MOV R13, RZ, RZ, -R13 ;  /* 0x000000ffff0db224 */ /* 0x000fe400078e0a0d */
[----:B------:R-:W-:Y:S01]  /*6c70*/  IMAD.MOV R35, RZ, RZ, -R35 ;  /* 0x000000ffff237224 */ /* 0x000fe200078e0a23 */
[----:B------:R-:W-:Y:S03]  /*6c80*/  STL [R1+0x50], R22 ;  /* 0x0000501601007387 */ /* 0x000fe60000100800 */
[----:B------:R-:W-:Y:S01]  /*6c90*/  @!P2 IMAD.IADD R25, R25, 0x1, -R4 ;  /* 0x000000011919a824 */ /* 0x000fe200078e0a04 */
[----:B------:R0:W-:Y:S01]  /*6ca0*/  STL [R1+0x44], R13 ;  /* 0x0000440d01007387 */ /* 0x0001e20000100800 */
[----:B------:R-:W-:-:S03]  /*6cb0*/  IMAD R36, R4, R35, R36 ;  /* 0x0000002304247224 */ /* 0x000fc600078e0224 */
[----:B------:R-:W4:Y:S01]  /*6cc0*/  LDL.LU R53, [R1+0x8b0] ;  /* 0x0008b00001357983 */ /* 0x000f220000300800 */
[----:B0-----:R-:W-:Y:S01]  /*6cd0*/  IMAD.MOV.U32 R13, RZ, RZ, R25 ;  /* 0x000000ffff0d7224 */ /* 0x001fe200078e0019 */
[----:B------:R-:W-:-:S03]  /*6ce0*/  ISETP.GT.U32.AND P5, PT, R4, R36, PT ;  /* 0x000000240400720c */ /* 0x000fc60003fa4070 */
[----:B------:R-:W-:Y:S02]  /*6cf0*/  @!P6 IMAD.MOV R13, RZ, RZ, -R13 ;  /* 0x000000ffff0de224 */ /* 0x000fe400078e0a0d */
[----:B------:R-:W-:-:S03]  /*6d00*/  @!P0 IMAD.IADD R30, R30, 0x1, -R4 ;  /* 0x000000011e1e8824 */ /* 0x000fc600078e0a04 */
[----:B------:R0:W-:Y:S01]  /*6d10*/  STL [R1+0x164], R13 ;  /* 0x0001640d01007387 */ /* 0x0001e20000100800 */
[----:B------:R-:W-:Y:S02]  /*6d20*/  IABS R34, R38 ;  /* 0x0000002600227213 */ /* 0x000fe40000000000 */
[----:B------:R-:W-:Y:S02]  /*6d30*/  IABS R52, R51 ;  /* 0x0000003300347213 */ /* 0x000fe40000000000 */
[----:B------:R-:W-:Y:S02]  /*6d40*/  @!P5 IMAD.IADD R36, R36, 0x1, -R4 ;  /* 0x000000012424d824 */ /* 0x000fe400078e0a04 */
[----:B------:R-:W-:-:S03]  /*6d50*/  IMAD.HI.U32 R35, R0, R34, RZ ;  /* 0x0000002200237227 */ /* 0x000fc600078e00ff */
[----:B------:R-:W-:Y:S01]  /*6d60*/  ISETP.GT.U32.AND P6, PT, R4, R36, PT ;  /* 0x000000240400720c */ /* 0x000fe20003fc4070 */
[----:B------:R-:W-:Y:S02]  /*6d70*/  IMAD.MOV R35, RZ, RZ, -R35 ;  /* 0x000000ffff237224 */ /* 0x000fe400078e0a23 */
[----:B------:R-:W-:-:S04]  /*6d80*/  IMAD.HI.U32 R27, R0, R52, RZ ;  /* 0x00000034001b7227 */ /* 0x000fc800078e00ff */
[C---:B------:R-:W-:Y:S02]  /*6d90*/  IMAD R34, R4.reuse, R35, R34 ;  /* 0x0000002304227224 */ /* 0x040fe400078e0222 */
[----:B0-----:R-:W-:Y:S02]  /*6da0*/  IMAD.MOV.U32 R13, RZ, RZ, R30 ;  /* 0x000000ffff0d7224 */ /* 0x001fe400078e001e */
[----:B------:R-:W-:Y:S02]  /*6db0*/  IMAD.MOV R27, RZ, RZ, -R27 ;  /* 0x000000ffff1b7224 */ /* 0x000fe400078e0a1b */
[----:B------:R-:W-:Y:S01]  /*6dc0*/  @!P4 IMAD.MOV R13, RZ, RZ, -R13 ;  /* 0x000000ffff0dc224 */ /* 0x000fe200078e0a0d */
[C---:B------:R-:W-:Y:S01]  /*6dd0*/  ISETP.GT.U32.AND P4, PT, R4.reuse, R34, PT ;  /* 0x000000220400720c */ /* 0x040fe20003f84070 */
[----:B------:R-:W-:Y:S02]  /*6de0*/  IMAD R52, R4, R27, R52 ;  /* 0x0000001b04347224 */ /* 0x000fe400078e0234 */
[----:B------:R-:W-:-:S03]  /*6df0*/  @!P6 IMAD.IADD R36, R36, 0x1, -R4 ;  /* 0x000000012424e824 */ /* 0x000fc600078e0a04 */
[----:B------:R-:W-:-:S07]  /*6e00*/  ISETP.GT.U32.AND P6, PT, R4, R52, PT ;  /* 0x000000340400720c */ /* 0x000fce0003fc4070 */
[----:B------:R-:W-:Y:S01]  /*6e10*/  @!P4 IMAD.IADD R34, R34, 0x1, -R4 ;  /* 0x000000012222c824 */ /* 0x000fe200078e0a04 */
[----:B--2---:R-:W-:Y:S02]  /*6e20*/  ISETP.GE.AND P0, PT, R61, RZ, PT ;  /* 0x000000ff3d00720c */ /* 0x004fe40003f06270 */
[----:B------:R-:W-:Y:S02]  /*6e30*/  IABS R25, R61 ;  /* 0x0000003d00197213 */ /* 0x000fe40000000000 */
[----:B------:R-:W2:Y:S03]  /*6e40*/  LDL.LU R61, [R1+0x8b4] ;  /* 0x0008b400013d7983 */ /* 0x000ea60000300800 */
[----:B------:R-:W-:-:S04]  /*6e50*/  IMAD.HI.U32 R37, R0, R25, RZ ;  /* 0x0000001900257227 */ /* 0x000fc800078e00ff */
[----:B------:R-:W-:-:S04]  /*6e60*/  IMAD.MOV R37, RZ, RZ, -R37 ;  /* 0x000000ffff257224 */ /* 0x000fc800078e0a25 */
[----:B------:R-:W-:-:S05]  /*6e70*/  IMAD R25, R4, R37, R25 ;  /* 0x0000002504197224 */ /* 0x000fca00078e0219 */
[----:B------:R-:W-:Y:S01]  /*6e80*/  ISETP.GT.U32.AND P4, PT, R4, R25, PT ;  /* 0x000000190400720c */ /* 0x000fe20003f84070 */
[----:B------:R-:W-:Y:S01]  /*6e90*/  @!P6 IMAD.IADD R52, R52, 0x1, -R4 ;  /* 0x000000013434e824 */ /* 0x000fe200078e0a04 */
[----:B------:R-:W-:Y:S02]  /*6ea0*/  ISETP.GT.U32.AND P6, PT, R4, R34, PT ;  /* 0x000000220400720c */ /* 0x000fe40003fc4070 */
[----:B------:R-:W-:Y:S02]  /*6eb0*/  ISETP.GE.AND P3, PT, R38, RZ, PT ;  /* 0x000000ff2600720c */ /* 0x000fe40003f66270 */
[----:B------:R-:W2:Y:S01]  /*6ec0*/  LDL.LU R38, [R1+0x8b8] ;  /* 0x0008b80001267983 */ /* 0x000ea20000300800 */
[----:B------:R-:W-:-:S03]  /*6ed0*/  ISETP.GE.AND P2, PT, R51, RZ, PT ;  /* 0x000000ff3300720c */ /* 0x000fc60003f46270 */
[----:B------:R0:W-:Y:S03]  /*6ee0*/  STL [R1+0x15c], R13 ;  /* 0x00015c0d01007387 */ /* 0x0001e60000100800 */
[--C-:B------:R-:W-:Y:S01]  /*6ef0*/  @!P4 IMAD.IADD R25, R25, 0x1, -R4.reuse ;  /* 0x000000011919c824 */ /* 0x100fe200078e0a04 */
[----:B------:R-:W2:Y:S01]  /*6f00*/  LDL.LU R51, [R1+0x8bc] ;  /* 0x0008bc0001337983 */ /* 0x000ea20000300800 */
[----:B------:R-:W-:-:S03]  /*6f10*/  @!P6 IMAD.IADD R34, R34, 0x1, -R4 ;  /* 0x000000012222e824 */ /* 0x000fc600078e0a04 */
[----:B------:R-:W-:Y:S01]  /*6f20*/  ISETP.GT.U32.AND P4, PT, R4, R25, PT ;  /* 0x000000190400720c */ /* 0x000fe20003f84070 */
[----:B0-----:R-:W-:Y:S01]  /*6f30*/  IMAD.MOV.U32 R13, RZ, RZ, R36 ;  /* 0x000000ffff0d7224 */ /* 0x001fe200078e0024 */
[----:B---3--:R-:W-:-:S05]  /*6f40*/  IABS R41, R56 ;  /* 0x0000003800297213 */ /* 0x008fca0000000000 */
[----:B------:R-:W-:-:S04]  /*6f50*/  IMAD.HI.U32 R30, R0, R41, RZ ;  /* 0x00000029001e7227 */ /* 0x000fc800078e00ff */
[----:B------:R-:W-:-:S04]  /*6f60*/  IMAD.MOV R30, RZ, RZ, -R30 ;  /* 0x000000ffff1e7224 */ /* 0x000fc800078e0a1e */
[----:B------:R-:W-:-:S05]  /*6f70*/  IMAD R41, R4, R30, R41 ;  /* 0x0000001e04297224 */ /* 0x000fca00078e0229 */
[----:B------:R-:W-:Y:S01]  /*6f80*/  ISETP.GT.U32.AND P6, PT, R4, R41, PT ;  /* 0x000000290400720c */ /* 0x000fe20003fc4070 */
[----:B------:R-:W-:Y:S01]  /*6f90*/  @!P1 IMAD.MOV R13, RZ, RZ, -R13 ;  /* 0x000000ffff0d9224 */ /* 0x000fe200078e0a0d */
[----:B------:R-:W-:Y:S01]  /*6fa0*/  ISETP.GE.AND P5, PT, R56, RZ, PT ;  /* 0x000000ff3800720c */ /* 0x000fe20003fa6270 */
[--C-:B------:R-:W-:Y:S01]  /*6fb0*/  @!P4 IMAD.IADD R25, R25, 0x1, -R4.reuse ;  /* 0x000000011919c824 */ /* 0x100fe200078e0a04 */
[----:B------:R-:W3:Y:S04]  /*6fc0*/  LDL.LU R56, [R1+0x8c0] ;  /* 0x0008c00001387983 */ /* 0x000ee80000300800 */
[----:B------:R0:W-:Y:S05]  /*6fd0*/  STL [R1+0x34], R13 ;  /* 0x0000340d01007387 */ /* 0x0001ea0000100800 */
[----:B------:R-:W-:-:S02]  /*6fe0*/  @!P6 IMAD.IADD R41, R41, 0x1, -R4 ;  /* 0x000000012929e824 */ /* 0x000fc400078e0a04 */
[----:B0-----:R-:W-:-:S04]  /*6ff0*/  IMAD.MOV.U32 R13, RZ, RZ, R34 ;  /* 0x000000ffff0d7224 */ /* 0x001fc800078e0022 */
[----:B------:R-:W-:-:S05]  /*7000*/  @!P3 IMAD.MOV R13, RZ, RZ, -R13 ;  /* 0x000000ffff0db224 */ /* 0x000fca00078e0a0d */
[----:B------:R-:W-:Y:S01]  /*7010*/  STL [R1+0x124], R13 ;  /* 0x0001240d01007387 */ /* 0x000fe20000100800 */
[----:B----4-:R-:W-:Y:S02]  /*7020*/  IABS R40, R3 ;  /* 0x0000000300287213 */ /* 0x010fe40000000000 */
[----:B------:R-:W-:Y:S01]  /*7030*/  ISETP.GE.AND P6, PT, R3, RZ, PT ;  /* 0x000000ff0300720c */ /* 0x000fe20003fc6270 */
[----:B------:R-:W-:-:S04]  /*7040*/  IMAD.MOV.U32 R3, RZ, RZ, R25 ;  /* 0x000000ffff037224 */ /* 0x000fc800078e0019 */
[----:B------:R-:W-:-:S05]  /*7050*/  @!P0 IMAD.MOV R3, RZ, RZ, -R3 ;  /* 0x000000ffff038224 */ /* 0x000fca00078e0a03 */
[----:B------:R0:W-:Y:S04]  /*7060*/  STL [R1+0x24], R3 ;  /* 0x0000240301007387 */ /* 0x0001e80000100800 */
[----:B0-----:R-:W4:Y:S01]  /*7070*/  LDL.LU R3, [R1+0x8c4] ;  /* 0x0008c40001037983 */ /* 0x001f220000300800 */
[----:B------:R-:W-:Y:S01]  /*7080*/  IMAD.HI.U32 R39, R0, R40, RZ ;  /* 0x0000002800277227 */ /* 0x000fe200078e00ff */
[----:B------:R-:W-:-:S03]  /*7090*/  IABS R35, R59 ;  /* 0x0000003b00237213 */ /* 0x000fc60000000000 */
[----:B------:R-:W-:Y:S01]  /*70a0*/  IMAD.MOV R39, RZ, RZ, -R39 ;  /* 0x000000ffff277224 */ /* 0x000fe200078e0a27 */
[----:B------:R-:W-:Y:S01]  /*70b0*/  IABS R27, R58 ;  /* 0x0000003a001b7213 */ /* 0x000fe20000000000 */
[----:B------:R-:W-:-:S04]  /*70c0*/  IMAD.HI.U32 R30, R0, R35, RZ ;  /* 0x00000023001e7227 */ /* 0x000fc800078e00ff */
[C---:B------:R-:W-:Y:S01]  /*70d0*/  IMAD R40, R4.reuse, R39, R40 ;  /* 0x0000002704287224 */ /* 0x040fe200078e0228 */
[----:B------:R-:W-:Y:S01]  /*70e0*/  ISETP.GT.U32.AND P1, PT, R4, R52, PT ;  /* 0x000000340400720c */ /* 0x000fe20003f24070 */
[----:B------:R-:W-:-:S03]  /*70f0*/  IMAD.HI.U32 R37, R0, R27, RZ ;  /* 0x0000001b00257227 */ /* 0x000fc600078e00ff */
[C---:B------:R-:W-:Y:S01]  /*7100*/  ISETP.GT.U32.AND P3, PT, R4.reuse, R40, PT ;  /* 0x000000280400720c */ /* 0x040fe20003f64070 */
[----:B------:R-:W-:Y:S02]  /*7110*/  IMAD.MOV R30, RZ, RZ, -R30 ;  /* 0x000000ffff1e7224 */ /* 0x000fe400078e0a1e */
[----:B------:R-:W-:Y:S02]  /*7120*/  IMAD.MOV R37, RZ, RZ, -R37 ;  /* 0x000000ffff257224 */ /* 0x000fe400078e0a25 */
[C---:B------:R-:W-:Y:S02]  /*7130*/  IMAD R35, R4.reuse, R30, R35 ;  /* 0x0000001e04237224 */ /* 0x040fe400078e0223 */
[----:B------:R-:W-:-:S03]  /*7140*/  IMAD R27, R4, R37, R27 ;  /* 0x00000025041b7224 */ /* 0x000fc600078e021b */
[----:B------:R-:W-:Y:S01]  /*7150*/  ISETP.GT.U32.AND P4, PT, R4, R35, PT ;  /* 0x000000230400720c */ /* 0x000fe20003f84070 */
[--C-:B------:R-:W-:Y:S01]  /*7160*/  @!P1 IMAD.IADD R52, R52, 0x1, -R4.reuse ;  /* 0x0000000134349824 */ /* 0x100fe200078e0a04 */
[----:B------:R-:W-:Y:S01]  /*7170*/  ISETP.GT.U32.AND P1, PT, R4, R27, PT ;  /* 0x0000001b0400720c */ /* 0x000fe20003f24070 */
[----:B------:R-:W-:Y:S01]  /*7180*/  @!P3 IMAD.IADD R40, R40, 0x1, -R4 ;  /* 0x000000012828b824 */ /* 0x000fe200078e0a04 */
[----:B------:R-:W-:Y:S01]  /*7190*/  ISETP.GT.U32.AND P3, PT, R4, R41, PT ;  /* 0x000000290400720c */ /* 0x000fe20003f64070 */
[----:B------:R-:W-:-:S08]  /*71a0*/  @!P2 IMAD.MOV R52, RZ, RZ, -R52 ;  /* 0x000000ffff34a224 */ /* 0x000fd000078e0a34 */
[--C-:B------:R-:W-:Y:S02]  /*71b0*/  @!P4 IMAD.IADD R35, R35, 0x1, -R4.reuse ;  /* 0x000000012323c824 */ /* 0x100fe400078e0a04 */
[--C-:B------:R-:W-:Y:S01]  /*71c0*/  @!P1 IMAD.IADD R27, R27, 0x1, -R4.reuse ;  /* 0x000000011b1b9824 */ /* 0x100fe200078e0a04 */
[C---:B------:R-:W-:Y:S01]  /*71d0*/  ISETP.GT.U32.AND P1, PT, R4.reuse, R40, PT ;  /* 0x000000280400720c */ /* 0x040fe20003f24070 */
[----:B------:R-:W-:Y:S01]  /*71e0*/  @!P3 IMAD.IADD R41, R41, 0x1, -R4 ;  /* 0x000000012929b824 */ /* 0x000fe200078e0a04 */
[C---:B------:R-:W-:Y:S02]  /*71f0*/  ISETP.GT.U32.AND P2, PT, R4.reuse, R35, PT ;  /* 0x000000230400720c */ /* 0x040fe40003f44070 */
[----:B------:R-:W-:Y:S01]  /*7200*/  ISETP.GT.U32.AND P4, PT, R4, R27, PT ;  /* 0x0000001b0400720c */ /* 0x000fe20003f84070 */
[----:B------:R-:W-:-:S08]  /*7210*/  IMAD.MOV.U32 R13, RZ, RZ, R41 ;  /* 0x000000ffff0d7224 */ /* 0x000fd000078e0029 */
[--C-:B------:R-:W-:Y:S01]  /*7220*/  @!P1 IMAD.IADD R40, R40, 0x1, -R4.reuse ;  /* 0x0000000128289824 */ /* 0x100fe200078e0a04 */
[----:B------:R-:W-:Y:S01]  /*7230*/  ISETP.GE.AND P1, PT, R58, RZ, PT ;  /* 0x000000ff3a00720c */ /* 0x000fe20003f26270 */
[--C-:B------:R-:W-:Y:S01]  /*7240*/  @!P2 IMAD.IADD R35, R35, 0x1, -R4.reuse ;  /* 0x000000012323a824 */ /* 0x100fe200078e0a04 */
[----:B------:R-:W-:Y:S01]  /*7250*/  ISETP.GE.AND P2, PT, R59, RZ, PT ;  /* 0x000000ff3b00720c */ /* 0x000fe20003f46270 */
[----:B------:R-:W-:Y:S01]  /*7260*/  @!P5 IMAD.MOV R13, RZ, RZ, -R13 ;  /* 0x000000ffff0dd224 */ /* 0x000fe200078e0a0d */
[----:B------:R-:W3:Y:S01]  /*7270*/  LDL.LU R58, [R1+0x8c8] ;  /* 0x0008c800013a7983 */ /* 0x000ee20000300800 */
[----:B------:R-:W-:Y:S01]  /*7280*/  @!P4 IMAD.IADD R27, R27, 0x1, -R4 ;  /* 0x000000011b1bc824 */ /* 0x000fe200078e0a04 */
[----:B------:R-:W-:Y:S02]  /*7290*/  IABS R39, R53 ;  /* 0x0000003500277213 */ /* 0x000fe40000000000 */
[----:B------:R-:W3:Y:S01]  /*72a0*/  LDL.LU R59, [R1+0x8cc] ;  /* 0x0008cc00013b7983 */ /* 0x000ee20000300800 */
[----:B------:R-:W-:-:S03]  /*72b0*/  IMAD.MOV.U32 R22, RZ, RZ, R27 ;  /* 0x000000ffff167224 */ /* 0x000fc600078e001b */
[----:B------:R0:W-:Y:S01]  /*72c0*/  STL [R1+0xbc], R13 ;  /* 0x0000bc0d01007387 */ /* 0x0001e20000100800 */
[----:B------:R-:W-:Y:S02]  /*72d0*/  @!P1 IMAD.MOV R22, RZ, RZ, -R22 ;  /* 0x000000ffff169224 */ /* 0x000fe400078e0a16 */
[----:B------:R-:W-:-:S04]  /*72e0*/  IMAD.HI.U32 R42, R0, R39, RZ ;  /* 0x00000027002a7227 */ /* 0x000fc800078e00ff */
[----:B0-----:R-:W-:Y:S01]  /*72f0*/  IMAD.MOV.U32 R13, RZ, RZ, R35 ;  /* 0x000000ffff0d7224 */ /* 0x001fe200078e0023 */
[----:B--2---:R-:W-:-:S05]  /*7300*/  IABS R30, R61 ;  /* 0x0000003d001e7213 */ /* 0x004fca0000000000 */
[----:B------:R-:W-:-:S04]  /*7310*/  IMAD.HI.U32 R36, R0, R30, RZ ;  /* 0x0000001e00247227 */ /* 0x000fc800078e00ff */
[----:B------:R-:W-:-:S04]  /*7320*/  IMAD.MOV R36, RZ, RZ, -R36 ;  /* 0x000000ffff247224 */ /* 0x000fc800078e0a24 */
[----:B------:R-:W-:-:S05]  /*7330*/  IMAD R30, R4, R36, R30 ;  /* 0x00000024041e7224 */ /* 0x000fca00078e021e */
[----:B------:R-:W-:-:S13]  /*7340*/  ISETP.GT.U32.AND P3, PT, R4, R30, PT ;  /* 0x0000001e0400720c */ /* 0x000fda0003f64070 */
[----:B------:R-:W-:-:S05]  /*7350*/  @!P3 IMAD.IADD R30, R30, 0x1, -R4 ;  /* 0x000000011e1eb824 */ /* 0x000fca00078e0a04 */
[C---:B------:R-:W-:Y:S01]  /*7360*/  ISETP.GT.U32.AND P5, PT, R4.reuse, R30, PT ;  /* 0x0000001e0400720c */ /* 0x040fe20003fa4070 */
[----:B------:R-:W-:Y:S01]  /*7370*/  @!P2 IMAD.MOV R13, RZ, RZ, -R13 ;  /* 0x000000ffff0da224 */ /* 0x000fe200078e0a0d */
[----:B------:R-:W-:Y:S01]  /*7380*/  IABS R25, R51 ;  /* 0x0000003300197213 */ /* 0x000fe20000000000 */
[----:B------:R-:W-:Y:S01]  /*7390*/  IMAD.MOV R42, RZ, RZ, -R42 ;  /* 0x000000ffff2a7224 */ /* 0x000fe200078e0a2a */
[----:B------:R0:W-:Y:S04]  /*73a0*/  STL [R1+0xe8], R22 ;  /* 0x0000e81601007387 */ /* 0x0001e80000100800 */
[----:B------:R1:W-:Y:S01]  /*73b0*/  STL [R1+0xec], R13 ;  /* 0x0000ec0d01007387 */ /* 0x0003e20000100800 */
[----:B------:R-:W-:-:S04]  /*73c0*/  IMAD R39, R4, R42, R39 ;  /* 0x0000002a04277224 */ /* 0x000fc800078e0227 */
[----:B------:R-:W-:Y:S01]  /*73d0*/  @!P5 IMAD.IADD R30, R30, 0x1, -R4 ;  /* 0x000000011e1ed824 */ /* 0x000fe200078e0a04 */
[----:B------:R-:W-:Y:S02]  /*73e0*/  ISETP.GE.AND P5, PT, R51, RZ, PT ;  /* 0x000000ff3300720c */ /* 0x000fe40003fa6270 */
[----:B------:R-:W2:Y:S01]  /*73f0*/  LDL.LU R51, [R1+0x8d0] ;  /* 0x0008d00001337983 */ /* 0x000ea20000300800 */
[----:B------:R-:W-:-:S04]  /*7400*/  IMAD.HI.U32 R42, R0, R25, RZ ;  /* 0x00000019002a7227 */ /* 0x000fc800078e00ff */
[----:B------:R-:W-:-:S04]  /*7410*/  IMAD.MOV R42, RZ, RZ, -R42 ;  /* 0x000000ffff2a7224 */ /* 0x000fc800078e0a2a */
[----:B------:R-:W-:-:S05]  /*7420*/  IMAD R25, R4, R42, R25 ;  /* 0x0000002a04197224 */ /* 0x000fca00078e0219 */
[----:B------:R-:W-:-:S13]  /*7430*/  ISETP.GT.U32.AND P1, PT, R4, R25, PT ;  /* 0x000000190400720c */ /* 0x000fda0003f24070 */
[----:B------:R-:W-:Y:S01]  /*7440*/  @!P1 IMAD.IADD R25, R25, 0x1, -R4 ;  /* 0x0000000119199824 */ /* 0x000fe200078e0a04 */
[----:B----4-:R-:W-:Y:S02]  /*7450*/  IABS R27, R3 ;  /* 0x00000003001b7213 */ /* 0x010fe40000000000 */
[----:B------:R-:W-:Y:S02]  /*7460*/  ISETP.GE.AND P1, PT, R3, RZ, PT ;  /* 0x000000ff0300720c */ /* 0x000fe40003f26270 */
[----:B------:R-:W4:Y:S01]  /*7470*/  LDL.LU R3, [R1+0x8d4] ;  /* 0x0008d40001037983 */ /* 0x000f220000300800 */
[----:B------:R-:W-:-:S05]  /*7480*/  IABS R37, R38 ;  /* 0x0000002600257213 */ /* 0x000fca0000000000 */
[----:B------:R-:W-:-:S04]  /*7490*/  IMAD.HI.U32 R34, R0, R37, RZ ;  /* 0x0000002500227227 */ /* 0x000fc800078e00ff */
[----:B------:R-:W-:Y:S01]  /*74a0*/  IMAD.MOV R34, RZ, RZ, -R34 ;  /* 0x000000ffff227224 */ /* 0x000fe200078e0a22 */
[----:B------:R-:W-:-:S03]  /*74b0*/  ISETP.GT.U32.AND P0, PT, R4, R39, PT ;  /* 0x000000270400720c */ /* 0x000fc60003f04070 */
[----:B------:R-:W-:-:S05]  /*74c0*/  IMAD R37, R4, R34, R37 ;  /* 0x0000002204257224 */ /* 0x000fca00078e0225 */
[----:B------:R-:W-:Y:S02]  /*74d0*/  ISETP.GT.U32.AND P4, PT, R4, R37, PT ;  /* 0x000000250400720c */ /* 0x000fe40003f84070 */
[----:B---3--:R-:W-:-:S03]  /*74e0*/  IABS R36, R56 ;  /* 0x0000003800247213 */ /* 0x008fc60000000000 */
[----:B------:R-:W-:Y:S01]  /*74f0*/  @!P0 IMAD.IADD R39, R39, 0x1, -R4 ;  /* 0x0000000127278824 */ /* 0x000fe200078e0a04 */
[----:B------:R-:W-:Y:S01]  /*7500*/  ISETP.GE.AND P3, PT, R61, RZ, PT ;  /* 0x000000ff3d00720c */ /* 0x000fe20003f66270 */
[----:B------:R-:W-:-:S06]  /*7510*/  IMAD.HI.U32 R34, R0, R36, RZ ;  /* 0x0000002400227227 */ /* 0x000fcc00078e00ff */
[----:B------:R-:W-:Y:S01]  /*7520*/  @!P4 IMAD.IADD R37, R37, 0x1, -R4 ;  /* 0x000000012525c824 */ /* 0x000fe200078e0a04 */
[C---:B------:R-:W-:Y:S01]  /*7530*/  ISETP.GT.U32.AND P4, PT, R4.reuse, R39, PT ;  /* 0x000000270400720c */ /* 0x040fe20003f84070 */
[----:B------:R-:W-:Y:S02]  /*7540*/  IMAD.MOV.U32 R61, RZ, RZ, R40 ;  /* 0x000000ffff3d7224 */ /* 0x000fe400078e0028 */
[----:B------:R-:W-:Y:S02]  /*7550*/  IMAD.MOV R34, RZ, RZ, -R34 ;  /* 0x000000ffff227224 */ /* 0x000fe400078e0a22 */
[----:B------:R-:W-:Y:S01]  /*7560*/  @!P6 IMAD.MOV R61, RZ, RZ, -R61 ;  /* 0x000000ffff3de224 */ /* 0x000fe200078e0a3d */
[C---:B------:R-:W-:Y:S01]  /*7570*/  ISETP.GT.U32.AND P6, PT, R4.reuse, R37, PT ;  /* 0x000000250400720c */ /* 0x040fe20003fc4070 */
[----:B------:R-:W-:-:S06]  /*7580*/  IMAD R36, R4, R34, R36 ;  /* 0x0000002204247224 */ /* 0x000fcc00078e0224 */
[----:B------:R-:W-:Y:S01]  /*7590*/  @!P4 IMAD.IADD R39, R39, 0x1, -R4 ;  /* 0x000000012727c824 */ /* 0x000fe200078e0a04 */
[----:B------:R-:W-:-:S05]  /*75a0*/  ISETP.GT.U32.AND P4, PT, R4, R36, PT ;  /* 0x000000240400720c */ /* 0x000fca0003f84070 */
[----:B------:R-:W-:Y:S01]  /*75b0*/  @!P6 IMAD.IADD R37, R37, 0x1, -R4 ;  /* 0x000000012525e824 */ /* 0x000fe200078e0a04 */
[----:B------:R-:W-:Y:S02]  /*75c0*/  ISETP.GE.AND P6, PT, R56, RZ, PT ;  /* 0x000000ff3800720c */ /* 0x000fe40003fc6270 */
[----:B------:R-:W3:Y:S01]  /*75d0*/  LDL.LU R56, [R1+0x8d8] ;  /* 0x0008d80001387983 */ /* 0x000ee20000300800 */
[----:B------:R-:W-:-:S03]  /*75e0*/  ISETP.GE.AND P0, PT, R53, RZ, PT ;  /* 0x000000ff3500720c */ /* 0x000fc60003f06270 */
[----:B------:R-:W3:Y:S01]  /*75f0*/  LDL.LU R43, [R1+0x8dc] ;  /* 0x0008dc00012b7983 */ /* 0x000ee20000300800 */
[----:B------:R-:W-:Y:S01]  /*7600*/  ISETP.GE.AND P2, PT, R38, RZ, PT ;  /* 0x000000ff2600720c */ /* 0x000fe20003f46270 */
[----:B------:R-:W-:Y:S01]  /*7610*/  @!P4 IMAD.IADD R36, R36, 0x1, -R4 ;  /* 0x000000012424c824 */ /* 0x000fe200078e0a04 */
[----:B------:R-:W-:Y:S01]  /*7620*/  ISETP.GT.U32.AND P4, PT, R4, R25, PT ;  /* 0x000000190400720c */ /* 0x000fe20003f84070 */
[----:B------:R-:W3:Y:S01]  /*7630*/  LDL.LU R53, [R1+0x8e0] ;  /* 0x0008e00001357983 */ /* 0x000ee20000300800 */
[----:B0-----:R-:W-:Y:S02]  /*7640*/  IMAD.MOV.U32 R22, RZ, RZ, R30 ;  /* 0x000000ffff167224 */ /* 0x001fe400078e001e */
[----:B------:R-:W-:Y:S02]  /*7650*/  IMAD.MOV.U32 R38, RZ, RZ, R39 ;  /* 0x000000ffff267224 */ /* 0x000fe400078e0027 */
[----:B-1----:R-:W-:Y:S02]  /*7660*/  IMAD.MOV.U32 R13, RZ, RZ, R37 ;  /* 0x000000ffff0d7224 */ /* 0x002fe400078e0025 */
[----:B------:R-:W-:Y:S01]  /*7670*/  IMAD.HI.U32 R34, R0, R27, RZ ;  /* 0x0000001b00227227 */ /* 0x000fe200078e00ff */
[----:B------:R-:W-:-:S03]  /*7680*/  IABS R40, R58 ;  /* 0x0000003a00287213 */ /* 0x000fc60000000000 */
[----:B------:R-:W-:Y:S02]  /*7690*/  @!P3 IMAD.MOV R22, RZ, RZ, -R22 ;  /* 0x000000ffff16b224 */ /* 0x000fe400078e0a16 */
[----:B------:R-:W-:Y:S01]  /*76a0*/  @!P0 IMAD.MOV R38, RZ, RZ, -R38 ;  /* 0x000000ffff268224 */ /* 0x000fe200078e0a26 */
[C---:B------:R-:W-:Y:S01]  /*76b0*/  ISETP.GT.U32.AND P0, PT, R4.reuse, R36, PT ;  /* 0x000000240400720c */ /* 0x040fe20003f04070 */
[----:B------:R-:W-:Y:S02]  /*76c0*/  @!P2 IMAD.MOV R13, RZ, RZ, -R13 ;  /* 0x000000ffff0da224 */ /* 0x000fe400078e0a0d */
[----:B------:R-:W-:Y:S02]  /*76d0*/  IMAD.MOV R34, RZ, RZ, -R34 ;  /* 0x000000ffff227224 */ /* 0x000fe400078e0a22 */
[----:B------:R-:W-:Y:S01]  /*76e0*/  @!P4 IMAD.IADD R25, R25, 0x1, -R4 ;  /* 0x000000011919c824 */ /* 0x000fe200078e0a04 */
[----:B------:R-:W-:Y:S01]  /*76f0*/  STL [R1+0xe4], R22 ;  /* 0x0000e41601007387 */ /* 0x000fe20000100800 */
[----:B------:R-:W-:-:S02]  /*7700*/  IMAD R27, R4, R34, R27 ;  /* 0x00000022041b7224 */ /* 0x000fc400078e021b */
[----:B------:R-:W-:Y:S01]  /*7710*/  IMAD.HI.U32 R34, R0, R40, RZ ;  /* 0x0000002800227227 */ /* 0x000fe200078e00ff */
[----:B------:R0:W-:Y:S03]  /*7720*/  STL [R1+0xd4], R13 ;  /* 0x0000d40d01007387 */ /* 0x0001e60000100800 */
[----:B------:R-:W-:Y:S01]  /*7730*/  IMAD.MOV R34, RZ, RZ, -R34 ;  /* 0x000000ffff227224 */ /* 0x000fe200078e0a22 */
[----:B------:R-:W3:Y:S01]  /*7740*/  LDL.LU R57, [R1+0x8e4] ;  /* 0x0008e40001397983 */ /* 0x000ee20000300800 */
[----:B0-----:R-:W-:-:S04]  /*7750*/  IMAD.MOV.U32 R13, RZ, RZ, R25 ;  /* 0x000000ffff0d7224 */ /* 0x001fc800078e0019 */
[----:B------:R-:W-:Y:S02]  /*7760*/  @!P5 IMAD.MOV R13, RZ, RZ, -R13 ;  /* 0x000000ffff0dd224 */ /* 0x000fe400078e0a0d */
[----:B------:R-:W-:Y:S02]  /*7770*/  IMAD R40, R4, R34, R40 ;  /* 0x0000002204287224 */ /* 0x000fe400078e0228 */
[----:B------:R-:W-:Y:S01]  /*7780*/  @!P0 IMAD.IADD R36, R36, 0x1, -R4 ;  /* 0x0000000124248824 */ /* 0x000fe200078e0a04 */
[----:B------:R-:W-:Y:S01]  /*7790*/  STL [R1+0xdc], R13 ;  /* 0x0000dc0d01007387 */ /* 0x000fe20000100800 */
[----:B------:R-:W-:Y:S02]  /*77a0*/  ISETP.GE.AND P2, PT, R58, RZ, PT ;  /* 0x000000ff3a00720c */ /* 0x000fe40003f46270 */
[----:B------:R-:W-:-:S13]  /*77b0*/  ISETP.GT.U32.AND P3, PT, R4, R27, PT ;  /* 0x0000001b0400720c */ /* 0x000fda0003f64070 */
[----:B------:R-:W-:-:S05]  /*77c0*/  @!P3 IMAD.IADD R27, R27, 0x1, -R4 ;  /* 0x000000011b1bb824 */ /* 0x000fca00078e0a04 */
[----:B------:R-:W-:Y:S02]  /*77d0*/  ISETP.GT.U32.AND P5, PT, R4, R27, PT ;  /* 0x0000001b0400720c */ /* 0x000fe40003fa4070 */
[----:B--2---:R-:W-:Y:S02]  /*77e0*/  ISETP.GE.AND P0, PT, R51, RZ, PT ;  /* 0x000000ff3300720c */ /* 0x004fe40003f06270 */
[----:B------:R-:W-:Y:S02]  /*77f0*/  IABS R34, R51 ;  /* 0x0000003300227213 */ /* 0x000fe40000000000 */
[----:B------:R-:W2:Y:S04]  /*7800*/  LDL.LU R51, [R1+0x8e8] ;  /* 0x0008e80001337983 */ /* 0x000ea80000300800 */
[----:B------:R-:W2:Y:S03]  /*7810*/  LDL.LU R58, [R1+0x8ec] ;  /* 0x0008ec00013a7983 */ /* 0x000ea60000300800 */
[----:B------:R-:W-:Y:S01]  /*7820*/  @!P5 IMAD.IADD R27, R27, 0x1, -R4 ;  /* 0x000000011b1bd824 */ /* 0x000fe200078e0a04 */
[----:B------:R-:W-:-:S02]  /*7830*/  IABS R35, R59 ;  /* 0x0000003b00237213 */ /* 0x000fc40000000000 */
[----:B------:R-:W-:Y:S02]  /*7840*/  ISETP.GE.AND P4, PT, R59, RZ, PT ;  /* 0x000000ff3b00720c */ /* 0x000fe40003f86270 */
[----:B----4-:R-:W-:Y:S02]  /*7850*/  ISETP.GE.AND P3, PT, R3, RZ, PT ;  /* 0x000000ff0300720c */ /* 0x010fe40003f66270 */
[----:B------:R-:W-:Y:S01]  /*7860*/  IABS R25, R3 ;  /* 0x0000000300197213 */ /* 0x000fe20000000000 */
[----:B------:R-:W-:-:S04]  /*7870*/  IMAD.MOV.U32 R3, RZ, RZ, R36 ;  /* 0x000000ffff037224 */ /* 0x000fc800078e0024 */
[----:B------:R-:W-:-:S05]  /*7880*/  @!P6 IMAD.MOV R3, RZ, RZ, -R3 ;  /* 0x000000ffff03e224 */ /* 0x000fca00078e0a03 */
[----:B------:R0:W-:Y:S04]  /*7890*/  STL [R1+0xd8], R3 ;  /* 0x0000d80301007387 */ /* 0x0001e80000100800 */
[----:B------:R-:W4:Y:S01]  /*78a0*/  LDL.LU R59, [R1+0x8f0] ;  /* 0x0008f000013b7983 */ /* 0x000f220000300800 */
[----:B0-----:R-:W-:-:S04]  /*78b0*/  IMAD.MOV.U32 R3, RZ, RZ, R27 ;  /* 0x000000ffff037224 */ /* 0x001fc800078e001b */
[----:B------:R-:W-:-:S05]  /*78c0*/  @!P1 IMAD.MOV R3, RZ, RZ, -R3 ;  /* 0x000000ffff039224 */ /* 0x000fca00078e0a03 */
[----:B------:R0:W-:Y:S04]  /*78d0*/  STL [R1+0xb4], R3 ;  /* 0x0000b40301007387 */ /* 0x0001e80000100800 */
[----:B0-----:R-:W4:Y:S01]  /*78e0*/  LDL.LU R3, [R1+0x8f4] ;  /* 0x0008f40001037983 */ /* 0x001f220000300800 */
[----:B------:R-:W-:Y:S01]  /*78f0*/  IMAD.HI.U32 R30, R0, R35, RZ ;  /* 0x00000023001e7227 */ /* 0x000fe200078e00ff */
[----:B------:R-:W-:-:S03]  /*7900*/  ISETP.GT.U32.AND P6, PT, R4, R40, PT ;  /* 0x000000280400720c */ /* 0x000fc60003fc4070 */
[----:B------:R-:W-:Y:S02]  /*7910*/  IMAD.MOV R30, RZ, RZ, -R30 ;  /* 0x000000ffff1e7224 */ /* 0x000fe400078e0a1e */
[----:B------:R-:W-:-:S04]  /*7920*/  IMAD.HI.U32 R41, R0, R34, RZ ;  /* 0x0000002200297227 */ /* 0x000fc800078e00ff */
[----:B------:R-:W-:Y:S02]  /*7930*/  IMAD R35, R4, R30, R35 ;  /* 0x0000001e04237224 */ /* 0x000fe400078e0223 */
[----:B------:R-:W-:-:S03]  /*7940*/  IMAD.MOV R41, RZ, RZ, -R41 ;  /* 0x000000ffff297224 */ /* 0x000fc600078e0a29 */
[C---:B------:R-:W-:Y:S01]  /*7950*/  ISETP.GT.U32.AND P5, PT, R4.reuse, R35, PT ;  /* 0x000000230400720c */ /* 0x040fe20003fa4070 */
[----:B------:R-:W-:Y:S02]  /*7960*/  IMAD R34, R4, R41, R34 ;  /* 0x0000002904227224 */ /* 0x000fe400078e0222 */
[----:B------:R-:W-:-:S03]  /*7970*/  @!P6 IMAD.IADD R40, R40, 0x1, -R4 ;  /* 0x000000012828e824 */ /* 0x000fc600078e0a04 */
[----:B------:R-:W-:Y:S01]  /*7980*/  ISETP.GT.U32.AND P6, PT, R4, R34, PT ;  /* 0x000000220400720c */ /* 0x000fe20003fc4070 */
[----:B------:R-:W-:Y:S01]  /*7990*/  IMAD.HI.U32 R37, R0, R25, RZ ;  /* 0x0000001900257227 */ /* 0x000fe200078e00ff */
[----:B---3--:R-:W-:-:S05]  /*79a0*/  IABS R30, R43 ;  /* 0x0000002b001e7213 */ /* 0x008fca0000000000 */
[----:B------:R-:W-:Y:S01]  /*79b0*/  @!P5 IMAD.IADD R35, R35, 0x1, -R4 ;  /* 0x000000012323d824 */ /* 0x000fe200078e0a04 */
[----:B------:R-:W-:Y:S01]  /*79c0*/  IABS R36, R53 ;  /* 0x0000003500247213 */ /* 0x000fe20000000000 */
[----:B------:R-:W-:Y:S01]  /*79d0*/  IMAD.MOV R37, RZ, RZ, -R37 ;  /* 0x000000ffff257224 */ /* 0x000fe200078e0a25 */
[----:B------:R-:W-:Y:S01]  /*79e0*/  ISETP.GT.U32.AND P5, PT, R4, R40, PT ;  /* 0x000000280400720c */ /* 0x000fe20003fa4070 */
[----:B------:R-:W-:Y:S01]  /*79f0*/  IMAD.HI.U32 R41, R0, R30, RZ ;  /* 0x0000001e00297227 */ /* 0x000fe200078e00ff */
[----:B------:R-:W-:-:S03]  /*7a00*/  ISETP.GT.U32.AND P1, PT, R4, R35, PT ;  /* 0x000000230400720c */ /* 0x000fc60003f24070 */
[----:B------:R-:W-:Y:S01]  /*7a10*/  @!P6 IMAD.IADD R34, R34, 0x1, -R4 ;  /* 0x000000012222e824 */ /* 0x000fe200078e0a04 */
[----:B------:R-:W-:Y:S01]  /*7a20*/  IABS R39, R56 ;  /* 0x0000003800277213 */ /* 0x000fe20000000000 */
[----:B------:R-:W-:Y:S02]  /*7a30*/  IMAD R25, R4, R37, R25 ;  /* 0x0000002504197224 */ /* 0x000fe400078e0219 */
[----:B------:R-:W-:Y:S01]  /*7a40*/  IMAD.HI.U32 R37, R0, R36, RZ ;  /* 0x0000002400257227 */ /* 0x000fe200078e00ff */
[----:B------:R-:W-:-:S03]  /*7a50*/  ISETP.GT.U32.AND P6, PT, R4, R34, PT ;  /* 0x000000220400720c */ /* 0x000fc60003fc4070 */
[----:B------:R-:W-:Y:S02]  /*7a60*/  IMAD.MOV R41, RZ, RZ, -R41 ;  /* 0x000000ffff297224 */ /* 0x000fe400078e0a29 */
[----:B------:R-:W-:Y:S02]  /*7a70*/  IMAD.MOV R37, RZ, RZ, -R37 ;  /* 0x000000ffff257224 */ /* 0x000fe400078e0a25 */
[----:B------:R-:W-:Y:S02]  /*7a80*/  IMAD R30, R4, R41, R30 ;  /* 0x00000029041e7224 */ /* 0x000fe400078e021e */
[----:B------:R-:W-:-:S04]  /*7a90*/  IMAD.HI.U32 R42, R0, R39, RZ ;  /* 0x00000027002a7227 */ /* 0x000fc800078e00ff */
[C---:B------:R-:W-:Y:S02]  /*7aa0*/  IMAD R36, R4.reuse, R37, R36 ;  /* 0x0000002504247224 */ /* 0x040fe400078e0224 */
[----:B------:R-:W-:Y:S01]  /*7ab0*/  @!P1 IMAD.IADD R35, R35, 0x1, -R4 ;  /* 0x0000000123239824 */ /* 0x000fe200078e0a04 */
[----:B------:R-:W-:Y:S01]  /*7ac0*/  ISETP.GT.U32.AND P1, PT, R4, R30, PT ;  /* 0x0000001e0400720c */ /* 0x000fe20003f24070 */
[----:B------:R-:W-:Y:S02]  /*7ad0*/  IMAD.MOV R42, RZ, RZ, -R42 ;  /* 0x000000ffff2a7224 */ /* 0x000fe400078e0a2a */
[--C-:B------:R-:W-:Y:S02]  /*7ae0*/  @!P5 IMAD.IADD R40, R40, 0x1, -R4.reuse ;  /* 0x000000012828d824 */ /* 0x100fe400078e0a04 */
[----:B------:R-:W-:Y:S01]  /*7af0*/  @!P6 IMAD.IADD R34, R34, 0x1, -R4 ;  /* 0x000000012222e824 */ /* 0x000fe200078e0a04 */
[C---:B------:R-:W-:Y:S01]  /*7b00*/  ISETP.GT.U32.AND P6, PT, R4.reuse, R36, PT ;  /* 0x000000240400720c */ /* 0x040fe20003fc4070 */
[C---:B------:R-:W-:Y:S01]  /*7b10*/  IMAD R39, R4.reuse, R42, R39 ;  /* 0x0000002a04277224 */ /* 0x040fe200078e0227 */
[----:B------:R-:W-:Y:S01]  /*7b20*/  ISETP.GT.U32.AND P5, PT, R4, R25, PT ;  /* 0x000000190400720c */ /* 0x000fe20003fa4070 */
[----:B------:R-:W-:-:S04]  /*7b30*/  IMAD.MOV.U32 R13, RZ, RZ, R40 ;  /* 0x000000ffff0d7224 */ /* 0x000fc800078e0028 */
[----:B------:R-:W-:Y:S01]  /*7b40*/  @!P2 IMAD.MOV R13, RZ, RZ, -R13 ;  /* 0x000000ffff0da224 */ /* 0x000fe200078e0a0d */
[----:B------:R-:W-:Y:S01]  /*7b50*/  ISETP.GT.U32.AND P2, PT, R4, R39, PT ;  /* 0x000000270400720c */ /* 0x000fe20003f44070 */
[----:B------:R-:W-:-:S04]  /*7b60*/  @!P1 IMAD.IADD R30, R30, 0x1, -R4 ;  /* 0x000000011e1e9824 */ /* 0x000fc800078e0a04 */
[--C-:B------:R-:W-:Y:S01]  /*7b70*/  @!P6 IMAD.IADD R36, R36, 0x1, -R4.reuse ;  /* 0x000000012424e824 */ /* 0x100fe200078e0a04 */
[C---:B------:R-:W-:Y:S01]  /*7b80*/  ISETP.GT.U32.AND P6, PT, R4.reuse, R30, PT ;  /* 0x0000001e0400720c */ /* 0x040fe20003fc4070 */
[--C-:B------:R-:W-:Y:S01]  /*7b90*/  @!P5 IMAD.IADD R25, R25, 0x1, -R4.reuse ;  /* 0x000000011919d824 */ /* 0x100fe200078e0a04 */
[----:B------:R0:W-:Y:S05]  /*7ba0*/  STL [R1+0xb8], R13 ;  /* 0x0000b80d01007387 */ /* 0x0001ea0000100800 */
[----:B------:R-:W-:Y:S01]  /*7bb0*/  @!P2 IMAD.IADD R39, R39, 0x1, -R4 ;  /* 0x000000012727a824 */ /* 0x000fe200078e0a04 */
[----:B------:R-:W-:Y:S01]  /*7bc0*/  ISETP.GT.U32.AND P2, PT, R4, R25, PT ;  /* 0x000000190400720c */ /* 0x000fe20003f44070 */
[----:B0-----:R-:W-:-:S03]  /*7bd0*/  IMAD.MOV.U32 R13, RZ, RZ, R35 ;  /* 0x000000ffff0d7224 */ /* 0x001fc600078e0023 */
[----:B------:R-:W-:Y:S01]  /*7be0*/  ISETP.GT.U32.AND P1, PT, R4, R39, PT ;  /* 0x000000270400720c */ /* 0x000fe20003f24070 */
[--C-:B------:R-:W-:Y:S02]  /*7bf0*/  @!P6 IMAD.IADD R30, R30, 0x1, -R4.reuse ;  /* 0x000000011e1ee824 */ /* 0x100fe400078e0a04 */
[----:B------:R-:W-:Y:S01]  /*7c00*/  @!P4 IMAD.MOV R13, RZ, RZ, -R13 ;  /* 0x000000ffff0dc224 */ /* 0x000fe200078e0a0d */
[----:B------:R-:W-:Y:S02]  /*7c10*/  ISETP.GT.U32.AND P4, PT, R4, R36, PT ;  /* 0x000000240400720c */ /* 0x000fe40003f84070 */
[----:B------:R-:W-:Y:S02]  /*7c20*/  ISETP.GE.AND P5, PT, R56, RZ, PT ;  /* 0x000000ff3800720c */ /* 0x000fe40003fa6270 */
[----:B------:R0:W-:Y:S01]  /*7c30*/  STL [R1+0xa8], R13 ;  /* 0x0000a80d01007387 */ /* 0x0001e20000100800 */
[----:B------:R-:W-:-:S03]  /*7c40*/  @!P2 IMAD.IADD R25, R25, 0x1, -R4 ;  /* 0x000000011919a824 */ /* 0x000fc600078e0a04 */
[----:B------:R-:W3:Y:S01]  /*7c50*/  LDL.LU R56, [R1+0x8f8] ;  /* 0x0008f80001387983 */ /* 0x000ee20000300800 */
[----:B0-----:R-:W-:Y:S01]  /*7c60*/  IMAD.MOV.U32 R13, RZ, RZ, R34 ;  /* 0x000000ffff0d7224 */ /* 0x001fe200078e0022 */
[----:B--2---:R-:W-:Y:S02]  /*7c70*/  IABS R27, R58 ;  /* 0x0000003a001b7213 */ /* 0x004fe40000000000 */
[----:B------:R-:W-:-:S03]  /*7c80*/  IABS R37, R51 ;  /* 0x0000003300257213 */ /* 0x000fc60000000000 */
[----:B------:R-:W-:-:S04]  /*7c90*/  IMAD.HI.U32 R42, R0, R27, RZ ;  /* 0x0000001b002a7227 */ /* 0x000fc800078e00ff */
[----:B------:R-:W-:Y:S02]  /*7ca0*/  IMAD.MOV R42, RZ, RZ, -R42 ;  /* 0x000000ffff2a7224 */ /* 0x000fe400078e0a2a */
[----:B------:R-:W-:-:S04]  /*7cb0*/  IMAD.HI.U32 R44, R0, R37, RZ ;  /* 0x00000025002c7227 */ /* 0x000fc800078e00ff */
[----:B------:R-:W-:Y:S02]  /*7cc0*/  IMAD R27, R4, R42, R27 ;  /* 0x0000002a041b7224 */ /* 0x000fe400078e021b */
[----:B------:R-:W-:-:S03]  /*7cd0*/  IMAD.MOV R44, RZ, RZ, -R44 ;  /* 0x000000ffff2c7224 */ /* 0x000fc600078e0a2c */
[C---:B------:R-:W-:Y:S01]  /*7ce0*/  ISETP.GT.U32.AND P6, PT, R4.reuse, R27, PT ;  /* 0x0000001b0400720c */ /* 0x040fe20003fc4070 */
[----:B------:R-:W-:Y:S02]  /*7cf0*/  IMAD R37, R4, R44, R37 ;  /* 0x0000002c04257224 */ /* 0x000fe400078e0225 */
[----:B------:R-:W-:-:S03]  /*7d00*/  @!P0 IMAD.MOV R13, RZ, RZ, -R13 ;  /* 0x000000ffff0d8224 */ /* 0x000fc600078e0a0d */
[----:B------:R-:W-:Y:S01]  /*7d10*/  ISETP.GT.U32.AND P2, PT, R4, R37, PT ;  /* 0x000000250400720c */ /* 0x000fe20003f44070 */
[--C-:B------:R-:W-:Y:S01]  /*7d20*/  @!P1 IMAD.IADD R39, R39, 0x1, -R4.reuse ;  /* 0x0000000127279824 */ /* 0x100fe200078e0a04 */
[----:B------:R0:W-:Y:S01]  /*7d30*/  STL [R1+0xa4], R13 ;  /* 0x0000a40d01007387 */ /* 0x0001e20000100800 */
[----:B------:R-:W-:Y:S01]  /*7d40*/  IMAD.MOV.U32 R22, RZ, RZ, R25 ;  /* 0x000000ffff167224 */ /* 0x000fe200078e0019 */
[----:B------:R-:W-:Y:S01]  /*7d50*/  ISETP.GE.AND P1, PT, R43, RZ, PT ;  /* 0x000000ff2b00720c */ /* 0x000fe20003f26270 */
[--C-:B------:R-:W-:Y:S01]  /*7d60*/  @!P4 IMAD.IADD R36, R36, 0x1, -R4.reuse ;  /* 0x000000012424c824 */ /* 0x100fe200078e0a04 */
[----:B------:R-:W-:Y:S01]  /*7d70*/  ISETP.GE.AND P4, PT, R53, RZ, PT ;  /* 0x000000ff3500720c */ /* 0x000fe20003f86270 */
[----:B------:R-:W-:Y:S01]  /*7d80*/  @!P6 IMAD.IADD R27, R27, 0x1, -R4 ;  /* 0x000000011b1be824 */ /* 0x000fe200078e0a04 */
[----:B------:R-:W2:Y:S01]  /*7d90*/  LDL.LU R53, [R1+0x8fc] ;  /* 0x0008fc0001357983 */ /* 0x000ea20000300800 */
[----:B------:R-:W-:Y:S02]  /*7da0*/  @!P3 IMAD.MOV R22, RZ, RZ, -R22 ;  /* 0x000000ffff16b224 */ /* 0x000fe400078e0a16 */
[----:B0-----:R-:W-:-:S02]  /*7db0*/  IMAD.MOV.U32 R13, RZ, RZ, R39 ;  /* 0x000000ffff0d7224 */ /* 0x001fc400078e0027 */
[----:B------:R-:W-:Y:S02]  /*7dc0*/  @!P2 IMAD.IADD R37, R37, 0x1, -R4 ;  /* 0x000000012525a824 */ /* 0x000fe400078e0a04 */
[----:B------:R-:W-:Y:S01]  /*7dd0*/  @!P5 IMAD.MOV R13, RZ, RZ, -R13 ;  /* 0x000000ffff0dd224 */ /* 0x000fe200078e0a0d */
[----:B------:R-:W-:Y:S02]  /*7de0*/  ISETP.GT.U32.AND P5, PT, R4, R27, PT ;  /* 0x0000001b0400720c */ /* 0x000fe40003fa4070 */
[----:B------:R-:W-:Y:S02]  /*7df0*/  ISETP.GE.AND P2, PT, R51, RZ, PT ;  /* 0x000000ff3300720c */ /* 0x000fe40003f46270 */
[----:B------:R-:W2:Y:S04]  /*7e00*/  LDL.LU R51, [R1+0x900] ;  /* 0x0009000001337983 */ /* 0x000ea80000300800 */
[----:B------:R0:W-:Y:S04]  /*7e10*/  STL [R1+0xa0], R22 ;  /* 0x0000a01601007387 */ /* 0x0001e80000100800 */
[----:B------:R1:W-:Y:S01]  /*7e20*/  STL [R1+0x9c], R13 ;  /* 0x00009c0d01007387 */ /* 0x0003e20000100800 */
[----:B0-----:R-:W-:-:S02]  /*7e30*/  IMAD.MOV.U32 R22, RZ, RZ, R30 ;  /* 0x000000ffff167224 */ /* 0x001fc400078e001e */
[----:B-1----:R-:W-:Y:S02]  /*7e40*/  IMAD.MOV.U32 R13, RZ, RZ, R36 ;  /* 0x000000ffff0d7224 */ /* 0x002fe400078e0024 */
[----:B------:R-:W-:Y:S02]  /*7e50*/  @!P1 IMAD.MOV R22, RZ, RZ, -R22 ;  /* 0x000000ffff169224 */ /* 0x000fe400078e0a16 */
[----:B------:R-:W-:Y:S02]  /*7e60*/  @!P4 IMAD.MOV R13, RZ, RZ, -R13 ;  /* 0x000000ffff0dc224 */ /* 0x000fe400078e0a0d */
[----:B------:R-:W-:Y:S01]  /*7e70*/  @!P5 IMAD.IADD R27, R27, 0x1, -R4 ;  /* 0x000000011b1bd824 */ /* 0x000fe200078e0a04 */
[----:B------:R-:W-:Y:S04]  /*7e80*/  STL [R1+0x94], R22 ;  /* 0x0000941601007387 */ /* 0x000fe80000100800 */
[----:B------:R0:W-:Y:S01]  /*7e90*/  STL [R1+0x90], R13 ;  /* 0x0000900d01007387 */ /* 0x0001e20000100800 */
[----:B----4-:R-:W-:-:S02]  /*7ea0*/  IABS R34, R3 ;  /* 0x0000000300227213 */ /* 0x010fc40000000000 */
[----:B------:R-:W-:Y:S02]  /*7eb0*/  ISETP.GE.AND P5, PT, R3, RZ, PT ;  /* 0x000000ff0300720c */ /* 0x000fe40003fa6270 */
[----:B------:R-:W4:Y:S01]  /*7ec0*/  LDL.LU R3, [R1+0x904] ;  /* 0x0009040001037983 */ /* 0x000f220000300800 */
[----:B------:R-:W-:-:S05]  /*7ed0*/  IABS R41, R57 ;  /* 0x0000003900297213 */ /* 0x000fca0000000000 */
[----:B------:R-:W-:-:S04]  /*7ee0*/  IMAD.HI.U32 R40, R0, R41, RZ ;  /* 0x0000002900287227 */ /* 0x000fc800078e00ff */
[----:B------:R-:W-:-:S04]  /*7ef0*/  IMAD.MOV R40, RZ, RZ, -R40 ;  /* 0x000000ffff287224 */ /* 0x000fc800078e0a28 */
[----:B------:R-:W-:-:S05]  /*7f00*/  IMAD R40, R4, R40, R41 ;  /* 0x0000002804287224 */ /* 0x000fca00078e0229 */
[----:B------:R-:W-:Y:S02]  /*7f10*/  ISETP.GT.U32.AND P0, PT, R4, R40, PT ;  /* 0x000000280400720c */ /* 0x000fe40003f04070 */
[----:B------:R-:W-:Y:S01]  /*7f20*/  IABS R35, R59 ;  /* 0x0000003b00237213 */ /* 0x000fe20000000000 */
[----:B------:R-:W-:-:S04]  /*7f30*/  IMAD.HI.U32 R41, R0, R34, RZ ;  /* 0x0000002200297227 */ /* 0x000fc800078e00ff */
[----:B------:R-:W-:-:S06]  /*7f40*/  IMAD.HI.U32 R42, R0, R35, RZ ;  /* 0x00000023002a7227 */ /* 0x000fcc00078e00ff */
[----:B------:R-:W-:Y:S02]  /*7f50*/  @!P0 IMAD.IADD R40, R40, 0x1, -R4 ;  /* 0x0000000128288824 */ /* 0x000fe400078e0a04 */
[----:B------:R-:W-:-:S03]  /*7f60*/  IMAD.MOV R42, RZ, RZ, -R42 ;  /* 0x000000ffff2a7224 */ /* 0x000fc600078e0a2a */
[C---:B------:R-:W-:Y:S01]  /*7f70*/  ISETP.GT.U32.AND P3, PT, R4.reuse, R40, PT ;  /* 0x000000280400720c */ /* 0x040fe20003f64070 */
[----:B------:R-:W-:Y:S02]  /*7f80*/  IMAD R35, R4, R42, R35 ;  /* 0x0000002a04237224 */ /* 0x000fe400078e0223 */
[----:B------:R-:W-:-:S03]  /*7f90*/  IMAD.MOV R41, RZ, RZ, -R41 ;  /* 0x000000ffff297224 */ /* 0x000fc600078e0a29 */
[C---:B------:R-:W-:Y:S01]  /*7fa0*/  ISETP.GT.U32.AND P1, PT, R4.reuse, R35, PT ;  /* 0x000000230400720c */ /* 0x040fe20003f24070 */
[----:B------:R-:W-:Y:S01]  /*7fb0*/  IMAD R34, R4, R41, R34 ;  /* 0x0000002904227224 */ /* 0x000fe200078e0222 */
[----:B------:R-:W-:-:S05]  /*7fc0*/  ISETP.GE.AND P0, PT, R57, RZ, PT ;  /* 0x000000ff3900720c */ /* 0x000fca0003f06270 */
[----:B------:R-:W-:Y:S01]  /*7fd0*/  @!P3 IMAD.IADD R40, R40, 0x1, -R4 ;  /* 0x000000012828b824 */ /* 0x000fe200078e0a04 */
[C---:B------:R-:W-:Y:S02]  /*7fe0*/  ISETP.GT.U32.AND P3, PT, R4.reuse, R34, PT ;  /* 0x000000220400720c */ /* 0x040fe40003f64070 */
[----:B------:R-:W-:Y:S01]  /*7ff0*/  ISETP.GT.U32.AND P6, PT, R4, R37, PT ;  /* 0x000000250400720c */ /* 0x000fe20003fc4070 */
[----:B0-----:R-:W-:Y:S02]  /*8000*/  IMAD.MOV.U32 R13, RZ, RZ, R40 ;  /* 0x000000ffff0d7224 */ /* 0x001fe400078e0028 */
[----:B------:R-:W-:Y:S01]  /*8010*/  @!P1 IMAD.IADD R35, R35, 0x1, -R4 ;  /* 0x0000000123239824 */ /* 0x000fe200078e0a04 */
[----:B------:R-:W-:Y:S01]  /*8020*/  ISETP.GE.AND P4, PT, R58, RZ, PT ;  /* 0x000000ff3a00720c */ /* 0x000fe20003f86270 */
[----:B------:R-:W-:-:S06]  /*8030*/  @!P0 IMAD.MOV R13, RZ, RZ, -R13 ;  /* 0x000000ffff0d8224 */ /* 0x000fcc00078e0a0d */
[--C-:B------:R-:W-:Y:S01]  /*8040*/  @!P3 IMAD.IADD R34, R34, 0x1, -R4.reuse ;  /* 0x000000012222b824 */ /* 0x100fe200078e0a04 */
[----:B------:R-:W-:Y:S01]  /*8050*/  ISETP.GT.U32.AND P3, PT, R4, R35, PT ;  /* 0x000000230400720c */ /* 0x000fe20003f64070 */
[----:B------:R-:W-:Y:S01]  /*8060*/  @!P6 IMAD.IADD R37, R37, 0x1, -R4 ;  /* 0x000000012525e824 */ /* 0x000fe200078e0a04 */
[----:B------:R-:W-:Y:S02]  /*8070*/  ISETP.GE.AND P6, PT, R59, RZ, PT ;  /* 0x000000ff3b00720c */ /* 0x000fe40003fc6270 */
[----:B------:R-:W2:Y:S01]  /*8080*/  LDL.LU R59, [R1+0x908] ;  /* 0x00090800013b7983 */ /* 0x000ea20000300800 */
[----:B------:R-:W-:-:S04]  /*8090*/  IMAD.MOV.U32 R22, RZ, RZ, R37 ;  /* 0x000000ffff167224 */ /* 0x000fc800078e0025 */
[----:B------:R-:W-:-:S04]  /*80a0*/  @!P2 IMAD.MOV R22, RZ, RZ, -R22 ;  /* 0x000000ffff16a224 */ /* 0x000fc800078e0a16 */
[----:B------:R-:W-:Y:S01]  /*80b0*/  @!P3 IMAD.IADD R35, R35, 0x1, -R4 ;  /* 0x000000012323b824 */ /* 0x000fe200078e0a04 */
[----:B---3--:R-:W-:Y:S02]  /*80c0*/  IABS R25, R56 ;  /* 0x0000003800197213 */ /* 0x008fe40000000000 */
[----:B------:R-:W-:Y:S02]  /*80d0*/  ISETP.GE.AND P1, PT, R56, RZ, PT ;  /* 0x000000ff3800720c */ /* 0x000fe40003f26270 */
[----:B------:R-:W3:Y:S04]  /*80e0*/  LDL.LU R56, [R1+0x90c] ;  /* 0x00090c0001387983 */ /* 0x000ee80000300800 */
[----:B------:R0:W-:Y:S01]  /*80f0*/  STL [R1+0x88], R13 ;  /* 0x0000880d01007387 */ /* 0x0001e20000100800 */
[----:B------:R-:W-:-:S04]  /*8100*/  IMAD.HI.U32 R36, R0, R25, RZ ;  /* 0x0000001900247227 */ /* 0x000fc800078e00ff */
[----:B0-----:R-:W-:-:S04]  /*8110*/  IMAD.MOV.U32 R13, RZ, RZ, R27 ;  /* 0x000000ffff0d7224 */ /* 0x001fc800078e001b */
[----:B------:R-:W-:Y:S01]  /*8120*/  @!P4 IMAD.MOV R13, RZ, RZ, -R13 ;  /* 0x000000ffff0dc224 */ /* 0x000fe200078e0a0d */
[----:B------:R-:W-:Y:S01]  /*8130*/  STL [R1+0x84], R22 ;  /* 0x0000841601007387 */ /* 0x000fe20000100800 */
[----:B------:R-:W-:-:S03]  /*8140*/  IMAD.MOV R39, RZ, RZ, -R36 ;  /* 0x000000ffff277224 */ /* 0x000fc600078e0a24 */
[----:B------:R0:W-:Y:S01]  /*8150*/  STL [R1+0x80], R13 ;  /* 0x0000800d01007387 */ /* 0x0001e20000100800 */
[----:B------:R-:W-:Y:S02]  /*8160*/  IMAD R25, R4, R39, R25 ;  /* 0x0000002704197224 */ /* 0x000fe400078e0219 */
[----:B0-----:R-:W-:-:S04]  /*8170*/  IMAD.MOV.U32 R13, RZ, RZ, R35 ;  /* 0x000000ffff0d7224 */ /* 0x001fc800078e0023 */
[----:B------:R-:W-:Y:S01]  /*8180*/  @!P6 IMAD.MOV R13, RZ, RZ, -R13 ;  /* 0x000000ffff0de224 */ /* 0x000fe200078e0a0d */
[----:B----4-:R-:W-:Y:S02]  /*8190*/  IABS R39, R3 ;  /* 0x0000000300277213 */ /* 0x010fe40000000000 */
[----:B------:R-:W-:Y:S02]  /*81a0*/  ISETP.GE.AND P6, PT, R3, RZ, PT ;  /* 0x000000ff0300720c */ /* 0x000fe40003fc6270 */
[----:B------:R-:W4:Y:S01]  /*81b0*/  LDL.LU R3, [R1+0x910] ;  /* 0x0009100001037983 */ /* 0x000f220000300800 */
[----:B--2---:R-:W-:Y:S02]  /*81c0*/  IABS R30, R53 ;  /* 0x00000035001e7213 */ /* 0x004fe40000000000 */
[----:B------:R-:W-:-:S03]  /*81d0*/  ISETP.GT.U32.AND P2, PT, R4, R25, PT ;  /* 0x000000190400720c */ /* 0x000fc60003f44070 */
[----:B------:R-:W-:-:S04]  /*81e0*/  IMAD.HI.U32 R36, R0, R30, RZ ;  /* 0x0000001e00247227 */ /* 0x000fc800078e00ff */
[----:B------:R-:W-:Y:S01]  /*81f0*/  IMAD.MOV R36, RZ, RZ, -R36 ;  /* 0x000000ffff247224 */ /* 0x000fe200078e0a24 */
[----:B------:R-:W-:-:S03]  /*8200*/  ISETP.GT.U32.AND P0, PT, R4, R34, PT ;  /* 0x000000220400720c */ /* 0x000fc60003f04070 */
[C---:B------:R-:W-:Y:S01]  /*8210*/  IMAD R30, R4.reuse, R36, R30 ;  /* 0x00000024041e7224 */ /* 0x040fe200078e021e */
[----:B------:R-:W-:Y:S01]  /*8220*/  ISETP.GE.AND P4, PT, R53, RZ, PT ;  /* 0x000000ff3500720c */ /* 0x000fe20003f86270 */
[--C-:B------:R-:W-:Y:S01]  /*8230*/  @!P2 IMAD.IADD R25, R25, 0x1, -R4.reuse ;  /* 0x000000011919a824 */ /* 0x100fe200078e0a04 */
[----:B------:R-:W2:Y:S02]  /*8240*/  LDL.LU R53, [R1+0x914] ;  /* 0x0009140001357983 */ /* 0x000ea40000300800 */
[C---:B------:R-:W-:Y:S02]  /*8250*/  ISETP.GT.U32.AND P3, PT, R4.reuse, R30, PT ;  /* 0x0000001e0400720c */ /* 0x040fe40003f64070 */
[----:B------:R-:W-:Y:S02]  /*8260*/  ISETP.GT.U32.AND P2, PT, R4, R25, PT ;  /* 0x000000190400720c */ /* 0x000fe40003f44070 */
[----:B------:R-:W-:Y:S01]  /*8270*/  IABS R40, R51 ;  /* 0x0000003300287213 */ /* 0x000fe20000000000 */
[----:B------:R-:W-:Y:S01]  /*8280*/  @!P0 IMAD.IADD R34, R34, 0x1, -R4 ;  /* 0x0000000122228824 */ /* 0x000fe200078e0a04 */
[----:B------:R-:W-:Y:S01]  /*8290*/  ISETP.GE.AND P0, PT, R51, RZ, PT ;  /* 0x000000ff3300720c */ /* 0x000fe20003f06270 */
[----:B------:R0:W-:Y:S02]  /*82a0*/  STL [R1+0x4c], R13 ;  /* 0x00004c0d01007387 */ /* 0x0001e40000100800 */
[----:B------:R-:W-:-:S02]  /*82b0*/  IMAD.HI.U32 R27, R0, R40, RZ ;  /* 0x00000028001b7227 */ /* 0x000fc400078e00ff */
[----:B------:R-:W2:Y:S02]  /*82c0*/  LDL.LU R51, [R1+0x918] ;  /* 0x0009180001337983 */ /* 0x000ea40000300800 */
[----:B------:R-:W-:Y:S02]  /*82d0*/  @!P3 IMAD.IADD R30, R30, 0x1, -R4 ;  /* 0x000000011e1eb824 */ /* 0x000fe400078e0a04 */
[----:B------:R-:W2:Y:S01]  /*82e0*/  LDL.LU R43, [R1+0x91c] ;  /* 0x00091c00012b7983 */ /* 0x000ea20000300800 */
[----:B0-----:R-:W-:Y:S02]  /*82f0*/  IMAD.MOV.U32 R13, RZ, RZ, R34 ;  /* 0x000000ffff0d7224 */ /* 0x001fe400078e0022 */
[----:B------:R-:W-:Y:S01]  /*8300*/  ISETP.GT.U32.AND P3, PT, R4, R30, PT ;  /* 0x0000001e0400720c */ /* 0x000fe20003f64070 */
[----:B------:R-:W-:Y:S02]  /*8310*/  IMAD.MOV R27, RZ, RZ, -R27 ;  /* 0x000000ffff1b7224 */ /* 0x000fe400078e0a1b */
[----:B------:R-:W-:-:S02]  /*8320*/  @!P5 IMAD.MOV R13, RZ, RZ, -R13 ;  /* 0x000000ffff0dd224 */ /* 0x000fc400078e0a0d */
[----:B------:R-:W-:Y:S02]  /*8330*/  @!P2 IMAD.IADD R25, R25, 0x1, -R4 ;  /* 0x000000011919a824 */ /* 0x000fe400078e0a04 */
[----:B------:R-:W-:Y:S01]  /*8340*/  IMAD R40, R4, R27, R40 ;  /* 0x0000001b04287224 */ /* 0x000fe200078e0228 */
[----:B------:R0:W-:Y:S01]  /*8350*/  STL [R1+0x6c], R13 ;  /* 0x00006c0d01007387 */ /* 0x0001e20000100800 */
[----:B------:R-:W-:-:S03]  /*8360*/  IMAD.HI.U32 R35, R0, R39, RZ ;  /* 0x0000002700237227 */ /* 0x000fc600078e00ff */
[----:B------:R-:W-:Y:S01]  /*8370*/  ISETP.GT.U32.AND P5, PT, R4, R40, PT ;  /* 0x000000280400720c */ /* 0x000fe20003fa4070 */
[----:B------:R-:W-:Y:S01]  /*8380*/  @!P3 IMAD.IADD R30, R30, 0x1, -R4 ;  /* 0x000000011e1eb824 */ /* 0x000fe200078e0a04 */
[----:B------:R-:W2:Y:S01]  /*8390*/  LDL.LU R57, [R1+0x920] ;  /* 0x0009200001397983 */ /* 0x000ea20000300800 */
[----:B0-----:R-:W-:-:S04]  /*83a0*/  IMAD.MOV.U32 R13, RZ, RZ, R25 ;  /* 0x000000ffff0d7224 */ /* 0x001fc800078e0019 */
[----:B------:R-:W-:Y:S02]  /*83b0*/  @!P1 IMAD.MOV R13, RZ, RZ, -R13 ;  /* 0x000000ffff0d9224 */ /* 0x000fe400078e0a0d */
[----:B------:R-:W-:-:S03]  /*83c0*/  IMAD.MOV R35, RZ, RZ, -R35 ;  /* 0x000000ffff237224 */ /* 0x000fc600078e0a23 */
[----:B------:R0:W-:Y:S01]  /*83d0*/  STL [R1+0x70], R13 ;  /* 0x0000700d01007387 */ /* 0x0001e20000100800 */
[----:B------:R-:W-:Y:S02]  /*83e0*/  IMAD R39, R4, R35, R39 ;  /* 0x0000002304277224 */ /* 0x000fe400078e0227 */
[----:B------:R-:W-:Y:S02]  /*83f0*/  @!P5 IMAD.IADD R40, R40, 0x1, -R4 ;  /* 0x000000012828d824 */ /* 0x000fe400078e0a04 */
[----:B0-----:R-:W-:-:S04]  /*8400*/  IMAD.MOV.U32 R13, RZ, RZ, R30 ;  /* 0x000000ffff0d7224 */ /* 0x001fc800078e001e */
[----:B------:R-:W-:Y:S01]  /*8410*/  @!P4 IMAD.MOV R13, RZ, RZ, -R13 ;  /* 0x000000ffff0dc224 */ /* 0x000fe200078e0a0d */
[----:B---3--:R-:W-:Y:S02]  /*8420*/  IABS R37, R56 ;  /* 0x0000003800257213 */ /* 0x008fe40000000000 */
[----:B------:R-:W-:Y:S02]  /*8430*/  ISETP.GE.AND P5, PT, R56, RZ, PT ;  /* 0x000000ff3800720c */ /* 0x000fe40003fa6270 */
[----:B------:R-:W3:Y:S01]  /*8440*/  LDL.LU R56, [R1+0x924] ;  /* 0x0009240001387983 */ /* 0x000ee20000300800 */
[----:B------:R-:W-:-:S03]  /*8450*/  IMAD.HI.U32 R35, R0, R37, RZ ;  /* 0x0000002500237227 */ /* 0x000fc600078e00ff */
[----:B------:R0:W-:Y:S01]  /*8460*/  STL [R1+0x78], R13 ;  /* 0x0000780d01007387 */ /* 0x0001e20000100800 */
[----:B------:R-:W-:Y:S01]  /*8470*/  IMAD.MOV R25, RZ, RZ, -R35 ;  /* 0x000000ffff197224 */ /* 0x000fe200078e0a23 */
[----:B----4-:R-:W-:Y:S02]  /*8480*/  ISETP.GE.AND P4, PT, R3, RZ, PT ;  /* 0x000000ff0300720c */ /* 0x010fe40003f86270 */
[----:B------:R-:W-:Y:S02]  /*8490*/  IABS R35, R3 ;  /* 0x0000000300237213 */ /* 0x000fe40000000000 */
[----:B------:R-:W4:Y:S01]  /*84a0*/  LDL.LU R3, [R1+0x928] ;  /* 0x0009280001037983 */ /* 0x000f220000300800 */
[----:B------:R-:W-:Y:S02]  /*84b0*/  ISETP.GT.U32.AND P1, PT, R4, R40, PT ;  /* 0x000000280400720c */ /* 0x000fe40003f24070 */
[----:B------:R-:W-:-:S11]  /*84c0*/  IABS R27, R59 ;  /* 0x0000003b001b7213 */ /* 0x000fd60000000000 */
[----:B------:R-:W-:-:S04]  /*84d0*/  @!P1 IMAD.IADD R40, R40, 0x1, -R4 ;  /* 0x0000000128289824 */ /* 0x000fc800078e0a04 */
[----:B0-----:R-:W-:-:S04]  /*84e0*/  IMAD.MOV.U32 R13, RZ, RZ, R40 ;  /* 0x000000ffff0d7224 */ /* 0x001fc800078e0028 */
[----:B------:R-:W-:Y:S02]  /*84f0*/  @!P0 IMAD.MOV R13, RZ, RZ, -R13 ;  /* 0x000000ffff0d8224 */ /* 0x000fe400078e0a0d */
[----:B------:R-:W-:-:S03]  /*8500*/  IMAD.MOV.U32 R34, RZ, RZ, R27 ;  /* 0x000000ffff227224 */ /* 0x000fc600078e001b */
[----:B------:R0:W-:Y:S01]  /*8510*/  STL [R1+0x74], R13 ;  /* 0x0000740d01007387 */ /* 0x0001e20000100800 */
[----:B------:R-:W-:-:S03]  /*8520*/  IMAD.HI.U32 R27, R0, R34, RZ ;  /* 0x00000022001b7227 */ /* 0x000fc600078e00ff */
[----:B------:R-:W4:Y:S01]  /*8530*/  LDL.LU R58, [R1+0x92c] ;  /* 0x00092c00013a7983 */ /* 0x000f220000300800 */
[----:B------:R-:W-:Y:S01]  /*8540*/  ISETP.GT.U32.AND P3, PT, R4, R39, PT ;  /* 0x000000270400720c */ /* 0x000fe20003f64070 */
[----:B------:R-:W-:-:S04]  /*8550*/  IMAD.MOV R27, RZ, RZ, -R27 ;  /* 0x000000ffff1b7224 */ /* 0x000fc800078e0a1b */
[C---:B------:R-:W-:Y:S02]  /*8560*/  IMAD R34, R4.reuse, R27, R34 ;  /* 0x0000001b04227224 */ /* 0x040fe400078e0222 */
[----:B------:R-:W-:-:S03]  /*8570*/  IMAD R37, R4, R25, R37 ;  /* 0x0000001904257224 */ /* 0x000fc600078e0225 */
[----:B------:R-:W-:-:S03]  /*8580*/  ISETP.GT.U32.AND P1, PT, R4, R34, PT ;  /* 0x000000220400720c */ /* 0x000fc60003f24070 */
[----:B------:R-:W-:Y:S01]  /*8590*/  @!P3 IMAD.IADD R39, R39, 0x1, -R4 ;  /* 0x000000012727b824 */ /* 0x000fe200078e0a04 */
[----:B------:R-:W-:-:S04]  /*85a0*/  ISETP.GT.U32.AND P0, PT, R4, R37, PT ;  /* 0x000000250400720c */ /* 0x000fc80003f04070 */
[----:B------:R-:W-:Y:S02]  /*85b0*/  ISETP.GT.U32.AND P3, PT, R4, R39, PT ;  /* 0x000000270400720c */ /* 0x000fe40003f64070 */
[----:B--2---:R-:W-:-:S03]  /*85c0*/  IABS R27, R53 ;  /* 0x00000035001b7213 */ /* 0x004fc60000000000 */
[----:B------:R-:W-:Y:S02]  /*85d0*/  @!P1 IMAD.IADD R34, R34, 0x1, -R4 ;  /* 0x0000000122229824 */ /* 0x000fe400078e0a04 */
[----:B------:R-:W-:-:S04]  /*85e0*/  IMAD.HI.U32 R25, R0, R35, RZ ;  /* 0x0000002300197227 */ /* 0x000fc800078e00ff */
[----:B------:R-:W-:Y:S01]  /*85f0*/  @!P0 IMAD.IADD R37, R37, 0x1, -R4 ;  /* 0x0000000125258824 */ /* 0x000fe200078e0a04 */
[----:B------:R-:W-:Y:S01]  /*8600*/  ISETP.GT.U32.AND P0, PT, R4, R34, PT ;  /* 0x000000220400720c */ /* 0x000fe20003f04070 */
[----:B------:R-:W-:Y:S01]  /*8610*/  IMAD.HI.U32 R36, R0, R27, RZ ;  /* 0x0000001b00247227 */ /* 0x000fe200078e00ff */
[----:B------:R-:W-:-:S03]  /*8620*/  IABS R30, R51 ;  /* 0x00000033001e7213 */ /* 0x000fc60000000000 */
[----:B------:R-:W-:Y:S02]  /*8630*/  @!P3 IMAD.IADD R39, R39, 0x1, -R4 ;  /* 0x000000012727b824 */ /* 0x000fe400078e0a04 */
[----:B------:R-:W-:Y:S02]  /*8640*/  IMAD.MOV R25, RZ, RZ, -R25 ;  /* 0x000000ffff197224 */ /* 0x000fe400078e0a19 */
[----:B------:R-:W-:Y:S02]  /*8650*/  IMAD.MOV R36, RZ, RZ, -R36 ;  /* 0x000000ffff247224 */ /* 0x000fe400078e0a24 */
[----:B0-----:R-:W-:Y:S01]  /*8660*/  IMAD.MOV.U32 R13, RZ, RZ, R39 ;  /* 0x000000ffff0d7224 */ /* 0x001fe200078e0027 */
[----:B------:R-:W-:Y:S01]  /*8670*/  ISETP.GE.AND P2, PT, R59, RZ, PT ;  /* 0x000000ff3b00720c */ /* 0x000fe20003f46270 */
[C---:B------:R-:W-:Y:S01]  /*8680*/  IMAD R35, R4.reuse, R25, R35 ;  /* 0x0000001904237224 */ /* 0x040fe200078e0223 */
[----:B------:R-:W-:Y:S01]  /*8690*/  IABS R42, R43 ;  /* 0x0000002b002a7213 */ /* 0x000fe20000000000 */
[----:B------:R-:W-:Y:S01]  /*86a0*/  IMAD R27, R4, R36, R27 ;  /* 0x00000024041b7224 */ /* 0x000fe200078e021b */
[----:B------:R-:W2:Y:S01]  /*86b0*/  LDL.LU R59, [R1+0x930] ;  /* 0x00093000013b7983 */ /* 0x000ea20000300800 */
[----:B------:R-:W-:Y:S01]  /*86c0*/  IMAD.HI.U32 R36, R0, R30, RZ ;  /* 0x0000001e00247227 */ /* 0x000fe200078e00ff */
[----:B------:R-:W-:-:S03]  /*86d0*/  ISETP.GT.U32.AND P1, PT, R4, R35, PT ;  /* 0x000000230400720c */ /* 0x000fc60003f24070 */
[----:B------:R-:W-:Y:S01]  /*86e0*/  @!P6 IMAD.MOV R13, RZ, RZ, -R13 ;  /* 0x000000ffff0de224 */ /* 0x000fe200078e0a0d */
[----:B------:R-:W-:Y:S01]  /*86f0*/  ISETP.GT.U32.AND P6, PT, R4, R37, PT ;  /* 0x000000250400720c */ /* 0x000fe20003fc4070 */
[----:B------:R-:W-:Y:S01]  /*8700*/  IMAD.HI.U32 R25, R0, R42, RZ ;  /* 0x0000002a00197227 */ /* 0x000fe200078e00ff */
[----:B------:R-:W-:-:S03]  /*8710*/  ISETP.GE.AND P3, PT, R53, RZ, PT ;  /* 0x000000ff3500720c */ /* 0x000fc60003f66270 */
[----:B------:R-:W-:Y:S02]  /*8720*/  IMAD.MOV R36, RZ, RZ, -R36 ;  /* 0x000000ffff247224 */ /* 0x000fe400078e0a24 */
[----:B------:R-:W-:Y:S01]  /*8730*/  @!P0 IMAD.IADD R34, R34, 0x1, -R4 ;  /* 0x0000000122228824 */ /* 0x000fe200078e0a04 */
[----:B------:R0:W-:Y:S01]  /*8740*/  STL [R1+0x60], R13 ;  /* 0x0000600d01007387 */ /* 0x0001e20000100800 */
[----:B------:R-:W-:Y:S02]  /*8750*/  IMAD.MOV R25, RZ, RZ, -R25 ;  /* 0x000000ffff197224 */ /* 0x000fe400078e0a19 */
[C---:B------:R-:W-:Y:S01]  /*8760*/  IMAD R30, R4.reuse, R36, R30 ;  /* 0x00000024041e7224 */ /* 0x040fe200078e021e */
[----:B------:R-:W2:Y:S01]  /*8770*/  LDL.LU R53, [R1+0x934] ;  /* 0x0009340001357983 */ /* 0x000ea20000300800 */
[----:B------:R-:W-:Y:S02]  /*8780*/  IMAD R42, R4, R25, R42 ;  /* 0x00000019042a7224 */ /* 0x000fe400078e022a */
[----:B0-----:R-:W-:-:S04]  /*8790*/  IMAD.MOV.U32 R13, RZ, RZ, R34 ;  /* 0x000000ffff0d7224 */ /* 0x001fc800078e0022 */
[----:B------:R-:W-:Y:S01]  /*87a0*/  @!P2 IMAD.MOV R13, RZ, RZ, -R13 ;  /* 0x000000ffff0da224 */ /* 0x000fe200078e0a0d */
[C---:B------:R-:W-:Y:S01]  /*87b0*/  ISETP.GT.U32.AND P2, PT, R4.reuse, R30, PT ;  /* 0x0000001e0400720c */ /* 0x040fe20003f44070 */
[--C-:B------:R-:W-:Y:S01]  /*87c0*/  @!P6 IMAD.IADD R37, R37, 0x1, -R4.reuse ;  /* 0x000000012525e824 */ /* 0x100fe200078e0a04 */
[C---:B------:R-:W-:Y:S01]  /*87d0*/  ISETP.GT.U32.AND P6, PT, R4.reuse, R42, PT ;  /* 0x0000002a0400720c */ /* 0x040fe20003fc4070 */
[--C-:B------:R-:W-:Y:S01]  /*87e0*/  @!P1 IMAD.IADD R35, R35, 0x1, -R4.reuse ;  /* 0x0000000123239824 */ /* 0x100fe200078e0a04 */
[----:B------:R-:W-:Y:S02]  /*87f0*/  IABS R41, R57 ;  /* 0x0000003900297213 */ /* 0x000fe40000000000 */
[C---:B------:R-:W-:Y:S02]  /*8800*/  ISETP.GT.U32.AND P0, PT, R4.reuse, R27, PT ;  /* 0x0000001b0400720c */ /* 0x040fe40003f04070 */
[----:B------:R-:W-:Y:S01]  /*8810*/  ISETP.GT.U32.AND P1, PT, R4, R35, PT ;  /* 0x000000230400720c */ /* 0x000fe20003f24070 */
[----:B------:R-:W-:Y:S01]  /*8820*/  IMAD.HI.U32 R36, R0, R41, RZ ;  /* 0x0000002900247227 */ /* 0x000fe200078e00ff */
[----:B---3--:R-:W-:Y:S01]  /*8830*/  IABS R40, R56 ;  /* 0x0000003800287213 */ /* 0x008fe20000000000 */
[----:B------:R0:W-:Y:S02]  /*8840*/  STL [R1+0x48], R13 ;  /* 0x0000480d01007387 */ /* 0x0001e40000100800 */
[----:B------:R-:W-:-:S02]  /*8850*/  @!P2 IMAD.IADD R30, R30, 0x1, -R4 ;  /* 0x000000011e1ea824 */ /* 0x000fc400078e0a04 */
[----:B------:R-:W-:Y:S02]  /*8860*/  IMAD.MOV R36, RZ, RZ, -R36 ;  /* 0x000000ffff247224 */ /* 0x000fe400078e0a24 */
[----:B------:R-:W-:Y:S01]  /*8870*/  @!P6 IMAD.IADD R42, R42, 0x1, -R4 ;  /* 0x000000012a2ae824 */ /* 0x000fe200078e0a04 */
[C---:B------:R-:W-:Y:S01]  /*8880*/  ISETP.GT.U32.AND P6, PT, R4.reuse, R30, PT ;  /* 0x0000001e0400720c */ /* 0x040fe20003fc4070 */
[----:B------:R-:W-:Y:S02]  /*8890*/  IMAD R41, R4, R36, R41 ;  /* 0x0000002404297224 */ /* 0x000fe400078e0229 */
[----:B0-----:R-:W-:Y:S02]  /*88a0*/  IMAD.MOV.U32 R13, RZ, RZ, R37 ;  /* 0x000000ffff0d7224 */ /* 0x001fe400078e0025 */
[----:B------:R-:W-:-:S04]  /*88b0*/  IMAD.HI.U32 R39, R0, R40, RZ ;  /* 0x0000002800277227 */ /* 0x000fc800078e00ff */
[----:B------:R-:W-:Y:S02]  /*88c0*/  @!P5 IMAD.MOV R13, RZ, RZ, -R13 ;  /* 0x000000ffff0dd224 */ /* 0x000fe400078e0a0d */
[----:B------:R-:W-:Y:S02]  /*88d0*/  IMAD.MOV R39, RZ, RZ, -R39 ;  /* 0x000000ffff277224 */ /* 0x000fe400078e0a27 */
[--C-:B------:R-:W-:Y:S02]  /*88e0*/  @!P1 IMAD.IADD R35, R35, 0x1, -R4.reuse ;  /* 0x0000000123239824 */ /* 0x100fe400078e0a04 */
[----:B------:R-:W-:Y:S01]  /*88f0*/  @!P0 IMAD.IADD R27, R27, 0x1, -R4 ;  /* 0x000000011b1b8824 */ /* 0x000fe200078e0a04 */
[----:B------:R-:W-:Y:S02]  /*8900*/  ISETP.GE.AND P0, PT, R51, RZ, PT ;  /* 0x000000ff3300720c */ /* 0x000fe40003f06270 */
[----:B------:R-:W3:Y:S01]  /*8910*/  LDL.LU R51, [R1+0x93c] ;  /* 0x00093c0001337983 */ /* 0x000ee20000300800 */
[----:B------:R-:W-:-:S03]  /*8920*/  IMAD R40, R4, R39, R40 ;  /* 0x0000002704287224 */ /* 0x000fc600078e0228 */
[----:B------:R0:W-:Y:S01]  /*8930*/  STL [R1+0x2c], R13 ;  /* 0x00002c0d01007387 */ /* 0x0001e20000100800 */
[----:B------:R-:W-:Y:S02]  /*8940*/  @!P6 IMAD.IADD R30, R30, 0x1, -R4 ;  /* 0x000000011e1ee824 */ /* 0x000fe400078e0a04 */
[----:B0-----:R-:W-:-:S04]  /*8950*/  IMAD.MOV.U32 R13, RZ, RZ, R35 ;  /* 0x000000ffff0d7224 */ /* 0x001fc800078e0023 */
[----:B------:R-:W-:Y:S01]  /*8960*/  @!P4 IMAD.MOV R13, RZ, RZ, -R13 ;  /* 0x000000ffff0dc224 */ /* 0x000fe200078e0a0d */
[----:B------:R-:W-:-:S04]  /*8970*/  ISETP.GT.U32.AND P4, PT, R4, R40, PT ;  /* 0x000000280400720c */ /* 0x000fc80003f84070 */
[----:B------:R0:W-:Y:S09]  /*8980*/  STL [R1+0x30], R13 ;  /* 0x0000300d01007387 */ /* 0x0001f20000100800 */
[----:B------:R-:W-:Y:S01]  /*8990*/  @!P4 IMAD.IADD R40, R40, 0x1, -R4 ;  /* 0x000000012828c824 */ /* 0x000fe200078e0a04 */
[----:B------:R-:W-:-:S02]  /*89a0*/  ISETP.GE.AND P4, PT, R56, RZ, PT ;  /* 0x000000ff3800720c */ /* 0x000fc40003f86270 */
[----:B------:R-:W3:Y:S01]  /*89b0*/  LDL.LU R56, [R1+0x940] ;  /* 0x0009400001387983 */ /* 0x000ee20000300800 */
[----:B----4-:R-:W-:-:S05]  /*89c0*/  IABS R25, R3 ;  /* 0x0000000300197213 */ /* 0x010fca0000000000 */
[----:B------:R-:W-:-:S04]  /*89d0*/  IMAD.HI.U32 R36, R0, R25, RZ ;  /* 0x0000001900247227 */ /* 0x000fc800078e00ff */
[----:B------:R-:W-:-:S04]  /*89e0*/  IMAD.MOV R36, RZ, RZ, -R36 ;  /* 0x000000ffff247224 */ /* 0x000fc800078e0a24 */
[----:B------:R-:W-:-:S05]  /*89f0*/  IMAD R25, R4, R36, R25 ;  /* 0x0000002404197224 */ /* 0x000fca00078e0219 */
[----:B------:R-:W-:-:S13]  /*8a00*/  ISETP.GT.U32.AND P6, PT, R4, R25, PT ;  /* 0x000000190400720c */ /* 0x000fda0003fc4070 */
[--C-:B------:R-:W-:Y:S01]  /*8a10*/  @!P6 IMAD.IADD R25, R25, 0x1, -R4.reuse ;  /* 0x000000011919e824 */ /* 0x100fe200078e0a04 */
[----:B------:R-:W-:Y:S02]  /*8a20*/  ISETP.GE.AND P6, PT, R3, RZ, PT ;  /* 0x000000ff0300720c */ /* 0x000fe40003fc6270 */
[----:B------:R-:W4:Y:S01]  /*8a30*/  LDL.LU R3, [R1+0x944] ;  /* 0x0009440001037983 */ /* 0x000f220000300800 */
[C---:B------:R-:W-:Y:S02]  /*8a40*/  ISETP.GT.U32.AND P1, PT, R4.reuse, R41, PT ;  /* 0x000000290400720c */ /* 0x040fe40003f24070 */
[C---:B------:R-:W-:Y:S01]  /*8a50*/  ISETP.GT.U32.AND P2, PT, R4.reuse, R27, PT ;  /* 0x0000001b0400720c */ /* 0x040fe20003f44070 */
[----:B------:R-:W3:Y:S10]  /*8a60*/  LDL.LU R22, [R1+0x948] ;  /* 0x0009480001167983 */ /* 0x000ef40000300800 */
[----:B------:R-:W-:Y:S01]  /*8a70*/  @!P1 IMAD.IADD R41, R41, 0x1, -R4 ;  /* 0x0000000129299824 */ /* 0x000fe200078e0a04 */
[----:B------:R-:W-:-:S04]  /*8a80*/  ISETP.GT.U32.AND P1, PT, R4, R42, PT ;  /* 0x0000002a0400720c */ /* 0x000fc80003f24070 */
[----:B------:R-:W-:Y:S01]  /*8a90*/  ISETP.GT.U32.AND P5, PT, R4, R41, PT ;  /* 0x000000290400720c */ /* 0x000fe20003fa4070 */
[----:B------:R-:W-:Y:S01]  /*8aa0*/  @!P2 IMAD.IADD R27, R27, 0x1, -R4 ;  /* 0x000000011b1ba824 */ /* 0x000fe200078e0a04 */
[----:B------:R-:W-:-:S07]  /*8ab0*/  ISETP.GE.AND P2, PT, R43, RZ, PT ;  /* 0x000000ff2b00720c */ /* 0x000fce0003f46270 */
[----:B------:R-:W-:Y:S01]  /*8ac0*/  @!P1 IMAD.IADD R42, R42, 0x1, -R4 ;  /* 0x000000012a2a9824 */ /* 0x000fe200078e0a04 */
[----:B------:R-:W-:-:S03]  /*8ad0*/  ISETP.GE.AND P1, PT, R57, RZ, PT ;  /* 0x000000ff3900720c */ /* 0x000fc60003f26270 */
[----:B------:R-:W-:Y:S01]  /*8ae0*/  @!P5 IMAD.IADD R41, R41, 0x1, -R4 ;  /* 0x000000012929d824 */ /* 0x000fe200078e0a04 */
[----:B------:R-:W-:-:S03]  /*8af0*/  IABS R34, R58 ;  /* 0x0000003a00227213 */ /* 0x000fc60000000000 */
[----:B0-----:R-:W-:Y:S02]  /*8b00*/  IMAD.MOV.U32 R13, RZ, RZ, R41 ;  /* 0x000000ffff0d7224 */ /* 0x001fe400078e0029 */
[----:B------:R-:W-:Y:S02]  /*8b10*/  @!P2 IMAD.MOV R42, RZ, RZ, -R42 ;  /* 0x000000ffff2aa224 */ /* 0x000fe400078e0a2a */
[----:B------:R-:W-:Y:S02]  /*8b20*/  @!P3 IMAD.MOV R27, RZ, RZ, -R27 ;  /* 0x000000ffff1bb224 */ /* 0x000fe400078e0a1b */
[----:B------:R-:W-:Y:S01]  /*8b30*/  @!P1 IMAD.MOV R13, RZ, RZ, -R13 ;  /* 0x000000ffff0d9224 */ /* 0x000fe200078e0a0d */
[----:B------:R-:W-:Y:S01]  /*8b40*/  ISETP.GT.U32.AND P3, PT, R4, R40, PT ;  /* 0x000000280400720c */ /* 0x000fe20003f64070 */
[----:B------:R-:W-:Y:S01]  /*8b50*/  IMAD.HI.U32 R36, R0, R34, RZ ;  /* 0x0000002200247227 */ /* 0x000fe200078e00ff */
[----:B------:R-:W-:Y:S03]  /*8b60*/  STL [R1+0x18], R42 ;  /* 0x0000182a01007387 */ /* 0x000fe60000100800 */
[----:B------:R-:W-:Y:S01]  /*8b70*/  IMAD.MOV R36, RZ, RZ, -R36 ;  /* 0x000000ffff247224 */ /* 0x000fe200078e0a24 */
[----:B------:R0:W-:Y:S01]  /*8b80*/  STL [R1+0x20], R13 ;  /* 0x0000200d01007387 */ /* 0x0001e20000100800 */
[----:B------:R-:W-:-:S02]  /*8b90*/  @!P0 IMAD.MOV R30, RZ, RZ, -R30 ;  /* 0x000000ffff1e8224 */ /* 0x000fc400078e0a1e */
[C---:B------:R-:W-:Y:S01]  /*8ba0*/  IMAD R34, R4.reuse, R36, R34 ;  /* 0x0000002404227224 */ /* 0x040fe200078e0222 */
[C---:B------:R-:W-:Y:S01]  /*8bb0*/  ISETP.GT.U32.AND P0, PT, R4.reuse, R25, PT ;  /* 0x000000190400720c */ /* 0x040fe20003f04070 */
[----:B0-----:R-:W3:Y:S03]  /*8bc0*/  LDL.LU R13, [R1+0x94c] ;  /* 0x00094c00010d7983 */ /* 0x001ee60000300800 */
[----:B------:R-:W-:Y:S01]  /*8bd0*/  ISETP.GT.U32.AND P5, PT, R4, R34, PT ;  /* 0x000000220400720c */ /* 0x000fe20003fa4070 */
[----:B------:R-:W-:Y:S01]  /*8be0*/  @!P3 IMAD.IADD R40, R40, 0x1, -R4 ;  /* 0x000000012828b824 */ /* 0x000fe200078e0a04 */
[----:B------:R-:W3:Y:S03]  /*8bf0*/  LDL.LU R55, [R1+0x950] ;  /* 0x0009500001377983 */ /* 0x000ee60000300800 */
[----:B------:R-:W-:Y:S01]  /*8c00*/  IMAD.MOV.U32 R43, RZ, RZ, R40 ;  /* 0x000000ffff2b7224 */ /* 0x000fe200078e0028 */
[----:B------:R-:W3:Y:S03]  /*8c10*/  LDL.LU R54, [R1+0x954] ;  /* 0x0009540001367983 */ /* 0x000ee60000300800 */
[----:B------:R-:W-:-:S02]  /*8c20*/  @!P4 IMAD.MOV R43, RZ, RZ, -R43 ;  /* 0x000000ffff2bc224 */ /* 0x000fc400078e0a2b */
[--C-:B------:R-:W-:Y:S02]  /*8c30*/  @!P0 IMAD.IADD R25, R25, 0x1, -R4.reuse ;  /* 0x0000000119198824 */ /* 0x100fe400078e0a04 */
[----:B------:R-:W-:Y:S01]  /*8c40*/  @!P5 IMAD.IADD R34, R34, 0x1, -R4 ;  /* 0x000000012222d824 */ /* 0x000fe200078e0a04 */
[----:B------:R0:W-:Y:S04]  /*8c50*/  STL [R1+0x1c], R43 ;  /* 0x00001c2b01007387 */ /* 0x0001e80000100800 */
[----:B------:R-:W-:Y:S01]  /*8c60*/  ISETP.GT.U32.AND P5, PT, R4, R34, PT ;  /* 0x000000220400720c */ /* 0x000fe20003fa4070 */
[----:B------:R-:W3:Y:S01]  /*8c70*/  LDL.LU R46, [R1+0x958] ;  /* 0x00095800012e7983 */ /* 0x000ee20000300800 */
[----:B0-----:R-:W-:-:S04]  /*8c80*/  IMAD.MOV.U32 R43, RZ, RZ, R25 ;  /* 0x000000ffff2b7224 */ /* 0x001fc800078e0019 */
[----:B------:R-:W-:Y:S01]  /*8c90*/  @!P6 IMAD.MOV R43, RZ, RZ, -R43 ;  /* 0x000000ffff2be224 */ /* 0x000fe200078e0a2b */
[----:B--2---:R-:W-:-:S04]  /*8ca0*/  IABS R35, R59 ;  /* 0x0000003b00237213 */ /* 0x004fc80000000000 */
[----:B------:R0:W-:Y:S04]  /*8cb0*/  STL [R1+0x14], R43 ;  /* 0x0000142b01007387 */ /* 0x0001e80000100800 */
[----:B------:R-:W2:Y:S01]  /*8cc0*/  LDL.LU R57, [R1+0x95c] ;  /* 0x00095c0001397983 */ /* 0x000ea20000300800 */
[----:B------:R-:W-:Y:S01]  /*8cd0*/  IMAD.HI.U32 R39, R0, R35, RZ ;  /* 0x0000002300277227 */ /* 0x000fe200078e00ff */
[----:B------:R-:W-:Y:S02]  /*8ce0*/  ISETP.GE.AND P1, PT, R58, RZ, PT ;  /* 0x000000ff3a00720c */ /* 0x000fe40003f26270 */
[----:B------:R-:W-:Y:S01]  /*8cf0*/  IABS R36, R53 ;  /* 0x0000003500247213 */ /* 0x000fe20000000000 */
[----:B------:R-:W-:Y:S01]  /*8d00*/  @!P5 IMAD.IADD R34, R34, 0x1, -R4 ;  /* 0x000000012222d824 */ /* 0x000fe200078e0a04 */
[----:B------:R-:W-:Y:S01]  /*8d10*/  ISETP.GE.AND P5, PT, R53, RZ, PT ;  /* 0x000000ff3500720c */ /* 0x000fe20003fa6270 */
[----:B------:R-:W2:Y:S01]  /*8d20*/  LDL.LU R58, [R1+0x960] ;  /* 0x00096000013a7983 */ /* 0x000ea20000300800 */
[----:B------:R-:W-:-:S03]  /*8d30*/  IMAD.MOV R39, RZ, RZ, -R39 ;  /* 0x000000ffff277224 */ /* 0x000fc600078e0a27 */
[----:B------:R-:W2:Y:S01]  /*8d40*/  LDL.LU R53, [R1+0x964] ;  /* 0x0009640001357983 */ /* 0x000ea20000300800 */
[----:B------:R-:W-:Y:S02]  /*8d50*/  IMAD R35, R4, R39, R35 ;  /* 0x0000002704237224 */ /* 0x000fe400078e0223 */
[----:B------:R-:W-:-:S04]  /*8d60*/  IMAD.HI.U32 R39, R0, R36, RZ ;  /* 0x0000002400277227 */ /* 0x000fc800078e00ff */
[----:B------:R-:W-:-:S04]  /*8d70*/  IMAD.MOV R39, RZ, RZ, -R39 ;  /* 0x000000ffff277224 */ /* 0x000fc800078e0a27 */
[----:B------:R-:W-:-:S05]  /*8d80*/  IMAD R36, R4, R39, R36 ;  /* 0x0000002704247224 */ /* 0x000fca00078e0224 */
[----:B------:R-:W-:Y:S02]  /*8d90*/  ISETP.GT.U32.AND P0, PT, R4, R36, PT ;  /* 0x000000240400720c */ /* 0x000fe40003f04070 */
[----:B------:R-:W-:Y:S02]  /*8da0*/  ISETP.GE.AND P3, PT, R59, RZ, PT ;  /* 0x000000ff3b00720c */ /* 0x000fe40003f66270 */
[----:B------:R-:W2:Y:S09]  /*8db0*/  LDL.LU R59, [R1+0x968] ;  /* 0x00096800013b7983 */ /* 0x000eb20000300800 */
[----:B------:R-:W-:-:S05]  /*8dc0*/  @!P0 IMAD.IADD R36, R36, 0x1, -R4 ;  /* 0x0000000124248824 */ /* 0x000fca00078e0a04 */
[----:B------:R-:W-:-:S13]  /*8dd0*/  ISETP.GT.U32.AND P4, PT, R4, R36, PT ;  /* 0x000000240400720c */ /* 0x000fda0003f84070 */
[----:B------:R-:W-:Y:S01]  /*8de0*/  @!P4 IMAD.IADD R36, R36, 0x1, -R4 ;  /* 0x000000012424c824 */ /* 0x000fe200078e0a04 */
[----:B----4-:R-:W-:Y:S02]  /*8df0*/  IABS R42, R3 ;  /* 0x00000003002a7213 */ /* 0x010fe40000000000 */
[----:B------:R-:W-:Y:S02]  /*8e00*/  ISETP.GE.AND P4, PT, R3, RZ, PT ;  /* 0x000000ff0300720c */ /* 0x000fe40003f86270 */
[----:B------:R-:W4:Y:S04]  /*8e10*/  LDL.LU R3, [R1+0x96c] ;  /* 0x00096c0001037983 */ /* 0x000f280000300800 */
[----:B0-----:R-:W4:Y:S01]  /*8e20*/  LDL.LU R43, [R1+0x970] ;  /* 0x00097000012b7983 */ /* 0x001f220000300800 */
[----:B------:R-:W-:-:S02]  /*8e30*/  ISETP.GT.U32.AND P2, PT, R4, R35, PT ;  /* 0x000000230400720c */ /* 0x000fc40003f44070 */
[----:B---3--:R-:W-:-:S05]  /*8e40*/  IABS R37, R51 ;  /* 0x0000003300257213 */ /* 0x008fca0000000000 */
[----:B------:R-:W-:Y:S01]  /*8e50*/  IMAD.HI.U32 R41, R0, R37, RZ ;  /* 0x0000002500297227 */ /* 0x000fe200078e00ff */
[----:B------:R-:W-:-:S03]  /*8e60*/  IABS R39, R56 ;  /* 0x0000003800277213 */ /* 0x000fc60000000000 */
[----:B------:R-:W-:Y:S02]  /*8e70*/  IMAD.MOV R41, RZ, RZ, -R41 ;  /* 0x000000ffff297224 */ /* 0x000fe400078e0a29 */
[----:B------:R-:W-:Y:S02]  /*8e80*/  @!P2 IMAD.IADD R35, R35, 0x1, -R4 ;  /* 0x000000012323a824 */ /* 0x000fe400078e0a04 */
[C---:B------:R-:W-:Y:S02]  /*8e90*/  IMAD R37, R4.reuse, R41, R37 ;  /* 0x0000002904257224 */ /* 0x040fe400078e0225 */
[----:B------:R-:W-:Y:S01]  /*8ea0*/  IMAD.MOV.U32 R40, RZ, RZ, R42 ;  /* 0x000000ffff287224 */ /* 0x000fe200078e002a */
[----:B------:R-:W-:Y:S01]  /*8eb0*/  ISETP.GT.U32.AND P0, PT, R4, R35, PT ;  /* 0x000000230400720c */ /* 0x000fe20003f04070 */
[----:B------:R-:W-:Y:S01]  /*8ec0*/  IMAD.HI.U32 R42, R0, R39, RZ ;  /* 0x00000027002a7227 */ /* 0x000fe200078e00ff */
[----:B------:R-:W-:-:S03]  /*8ed0*/  ISETP.GT.U32.AND P6, PT, R4, R37, PT ;  /* 0x000000250400720c */ /* 0x000fc60003fc4070 */
[----:B------:R-:W-:-:S04]  /*8ee0*/  IMAD.MOV R42, RZ, RZ, -R42 ;  /* 0x000000ffff2a7224 */ /* 0x000fc800078e0a2a */
[----:B------:R-:W-:-:S04]  /*8ef0*/  IMAD R39, R4, R42, R39 ;  /* 0x0000002a04277224 */ /* 0x000fc800078e0227 */
[--C-:B------:R-:W-:Y:S01]  /*8f00*/  @!P0 IMAD.IADD R35, R35, 0x1, -R4.reuse ;  /* 0x0000000123238824 */ /* 0x100fe200078e0a04 */
[----:B------:R-:W-:Y:S01]  /*8f10*/  ISETP.GT.U32.AND P0, PT, R4, R39, PT ;  /* 0x000000270400720c */ /* 0x000fe20003f04070 */
[----:B------:R-:W-:Y:S02]  /*8f20*/  @!P6 IMAD.IADD R37, R37, 0x1, -R4 ;  /* 0x000000012525e824 */ /* 0x000fe400078e0a04 */
[----:B------:R-:W-:-:S03]  /*8f30*/  IMAD.HI.U32 R25, R0, R40, RZ ;  /* 0x0000002800197227 */ /* 0x000fc600078e00ff */
[----:B------:R-:W-:Y:S01]  /*8f40*/  ISETP.GT.U32.AND P6, PT, R4, R37, PT ;  /* 0x000000250400720c */ /* 0x000fe20003fc4070 */
[----:B------:R-:W-:Y:S01]  /*8f50*/  IMAD.MOV R42, RZ, RZ, -R25 ;  /* 0x000000ffff2a7224 */ /* 0x000fe200078e0a19 */
[----:B------:R-:W-:-:S05]  /*8f60*/  IABS R41, R22 ;  /* 0x0000001600297213 */ /* 0x000fca0000000000 */
[----:B------:R-:W-:Y:S02]  /*8f70*/  @!P0 IMAD.IADD R39, R39, 0x1, -R4 ;  /* 0x0000000127278824 */ /* 0x000fe400078e0a04 */
[----:B------:R-:W-:Y:S02]  /*8f80*/  IMAD R40, R4, R42, R40 ;  /* 0x0000002a04287224 */ /* 0x000fe400078e0228 */
[----:B------:R-:W-:Y:S01]  /*8f90*/  IMAD.HI.U32 R25, R0, R41, RZ ;  /* 0x0000002900197227 */ /* 0x000fe200078e00ff */
[----:B------:R-:W-:Y:S02]  /*8fa0*/  IABS R42, R13 ;  /* 0x0000000d002a7213 */ /* 0x000fe40000000000 */
[C---:B------:R-:W-:Y:S01]  /*8fb0*/  ISETP.GT.U32.AND P0, PT, R4.reuse, R39, PT ;  /* 0x000000270400720c */ /* 0x040fe20003f04070 */
[----:B------:R-:W-:Y:S01]  /*8fc0*/  @!P6 IMAD.IADD R37, R37, 0x1, -R4 ;  /* 0x000000012525e824 */ /* 0x000fe200078e0a04 */
[----:B------:R-:W-:Y:S01]  /*8fd0*/  ISETP.GT.U32.AND P6, PT, R4, R40, PT ;  /* 0x000000280400720c */ /* 0x000fe20003fc4070 */
[----:B------:R-:W-:-:S02]  /*8fe0*/  IMAD.MOV R25, RZ, RZ, -R25 ;  /* 0x000000ffff197224 */ /* 0x000fc400078e0a19 */
[----:B------:R-:W-:Y:S01]  /*8ff0*/  IMAD.HI.U32 R48, R0, R42, RZ ;  /* 0x0000002a00307227 */ /* 0x000fe200078e00ff */
[----:B------:R-:W-:-:S03]  /*9000*/  IABS R44, R55 ;  /* 0x00000037002c7213 */ /* 0x000fc60000000000 */
[C---:B------:R-:W-:Y:S02]  /*9010*/  IMAD R41, R4.reuse, R25, R41 ;  /* 0x0000001904297224 */ /* 0x040fe400078e0229 */
[----:B------:R-:W-:Y:S01]  /*9020*/  IMAD.MOV R48, RZ, RZ, -R48 ;  /* 0x000000ffff307224 */ /* 0x000fe200078e0a30 */
[----:B------:R-:W-:Y:S01]  /*9030*/  IABS R45, R54 ;  /* 0x00000036002d7213 */ /* 0x000fe20000000000 */
[----:B------:R-:W-:Y:S01]  /*9040*/  @!P0 IMAD.IADD R39, R39, 0x1, -R4 ;  /* 0x0000000127278824 */ /* 0x000fe200078e0a04 */
[C---:B------:R-:W-:Y:S01]  /*9050*/  ISETP.GT.U32.AND P0, PT, R4.reuse, R41, PT ;  /* 0x000000290400720c */ /* 0x040fe20003f04070 */
[----:B------:R-:W-:Y:S02]  /*9060*/  IMAD R42, R4, R48, R42 ;  /* 0x00000030042a7224 */ /* 0x000fe400078e022a */
[----:B------:R-:W-:-:S04]  /*9070*/  IMAD.HI.U32 R25, R0, R44, RZ ;  /* 0x0000002c00197227 */ /* 0x000fc800078e00ff */
[----:B------:R-:W-:Y:S01]  /*9080*/  @!P6 IMAD.IADD R40, R40, 0x1, -R4 ;  /* 0x000000012828e824 */ /* 0x000fe200078e0a04 */
[----:B------:R-:W-:Y:S01]  /*9090*/  ISETP.GT.U32.AND P6, PT, R4, R42, PT ;  /* 0x0000002a0400720c */ /* 0x000fe20003fc4070 */
[----:B------:R-:W-:Y:S02]  /*90a0*/  IMAD.MOV R25, RZ, RZ, -R25 ;  /* 0x000000ffff197224 */ /* 0x000fe400078e0a19 */
[----:B------:R-:W-:-:S04]  /*90b0*/  IMAD.HI.U32 R49, R0, R45, RZ ;  /* 0x0000002d00317227 */ /* 0x000fc800078e00ff */
[C---:B------:R-:W-:Y:S02]  /*90c0*/  IMAD R44, R4.reuse, R25, R44 ;  /* 0x00000019042c7224 */ /* 0x040fe400078e022c */
[----:B------:R-:W-:Y:S01]  /*90d0*/  IMAD.MOV R25, RZ, RZ, -R49 ;  /* 0x000000ffff197224 */ /* 0x000fe200078e0a31 */
[----:B------:R-:W-:Y:S01]  /*90e0*/  IABS R47, R46 ;  /* 0x0000002e002f7213 */ /* 0x000fe20000000000 */
[--C-:B------:R-:W-:Y:S01]  /*90f0*/  @!P0 IMAD.IADD R41, R41, 0x1, -R4.reuse ;  /* 0x0000000129298824 */ /* 0x100fe200078e0a04 */
[C---:B------:R-:W-:Y:S01]  /*9100*/  ISETP.GT.U32.AND P0, PT, R4.reuse, R44, PT ;  /* 0x0000002c0400720c */ /* 0x040fe20003f04070 */
[----:B------:R-:W-:Y:S01]  /*9110*/  IMAD R45, R4, R25, R45 ;  /* 0x00000019042d7224 */ /* 0x000fe200078e022d */
[----:B------:R-:W-:Y:S01]  /*9120*/  ISETP.GE.AND P2, PT, R51, RZ, PT ;  /* 0x000000ff3300720c */ /* 0x000fe20003f46270 */
[----:B------:R-:W-:Y:S01]  /*9130*/  @!P6 IMAD.IADD R42, R42, 0x1, -R4 ;  /* 0x000000012a2ae824 */ /* 0x000fe200078e0a04 */
[----:B--2---:R-:W-:Y:S01]  /*9140*/  IABS R49, R57 ;  /* 0x0000003900317213 */ /* 0x004fe20000000000 */
[----:B------:R-:W-:Y:S01]  /*9150*/  IMAD.HI.U32 R48, R0, R47, RZ ;  /* 0x0000002f00307227 */ /* 0x000fe200078e00ff */
[----:B------:R-:W-:-:S03]  /*9160*/  ISETP.GT.U32.AND P6, PT, R4, R45, PT ;  /* 0x0000002d0400720c */ /* 0x000fc60003fc4070 */
[----:B------:R-:W-:Y:S02]  /*9170*/  IMAD.MOV R25, RZ, RZ, -R48 ;  /* 0x000000ffff197224 */ /* 0x000fe400078e0a30 */
[----:B------:R-:W-:Y:S02]  /*9180*/  IMAD.MOV.U32 R48, RZ, RZ, R49 ;  /* 0x000000ffff307224 */ /* 0x000fe400078e0031 */
[----:B------:R-:W-:Y:S01]  /*9190*/  IMAD R47, R4, R25, R47 ;  /* 0x00000019042f7224 */ /* 0x000fe200078e022f */
[----:B------:R-:W-:Y:S01]  /*91a0*/  IABS R49, R53 ;  /* 0x0000003500317213 */ /* 0x000fe20000000000 */
[----:B------:R-:W-:Y:S02]  /*91b0*/  @!P0 IMAD.IADD R44, R44, 0x1, -R4 ;  /* 0x000000012c2c8824 */ /* 0x000fe400078e0a04 */
[----:B------:R-:W-:-:S04]  /*91c0*/  IMAD.HI.U32 R25, R0, R48, RZ ;  /* 0x0000003000197227 */ /* 0x000fc800078e00ff */
[----:B------:R-:W-:Y:S02]  /*91d0*/  @!P6 IMAD.IADD R45, R45, 0x1, -R4 ;  /* 0x000000012d2de824 */ /* 0x000fe400078e0a04 */
[----:B------:R-:W-:Y:S01]  /*91e0*/  @!P2 IMAD.MOV R37, RZ, RZ, -R37 ;  /* 0x000000ffff25a224 */ /* 0x000fe200078e0a25 */
[----:B------:R-:W-:Y:S01]  /*91f0*/  ISETP.GT.U32.AND P2, PT, R4, R44, PT ;  /* 0x0000002c0400720c */ /* 0x000fe20003f44070 */
[----:B------:R-:W-:Y:S02]  /*9200*/  IMAD.MOV R25, RZ, RZ, -R25 ;  /* 0x000000ffff197224 */ /* 0x000fe400078e0a19 */
[----:B------:R-:W-:Y:S01]  /*9210*/  IMAD.HI.U32 R60, R0, R49, RZ ;  /* 0x00000031003c7227 */ /* 0x000fe200078e00ff */
[----:B------:R-:W-:-:S03]  /*9220*/  ISETP.GT.U32.AND P6, PT, R4, R45, PT ;  /* 0x0000002d0400720c */ /* 0x000fc60003fc4070 */
[----:B------:R-:W-:Y:S02]  /*9230*/  IMAD R48, R4, R25, R48 ;  /* 0x0000001904307224 */ /* 0x000fe400078e0230 */
[----:B------:R-:W-:-:S04]  /*9240*/  IMAD.MOV R25, RZ, RZ, -R60 ;  /* 0x000000ffff197224 */ /* 0x000fc800078e0a3c */
[C---:B------:R-:W-:Y:S02]  /*9250*/  IMAD R49, R4.reuse, R25, R49 ;  /* 0x0000001904317224 */ /* 0x040fe400078e0231 */
[----:B------:R-:W-:Y:S01]  /*9260*/  @!P3 IMAD.MOV R35, RZ, RZ, -R35 ;  /* 0x000000ffff23b224 */ /* 0x000fe200078e0a23 */
[----:B------:R-:W-:Y:S01]  /*9270*/  ISETP.GT.U32.AND P3, PT, R4, R41, PT ;  /* 0x000000290400720c */ /* 0x000fe20003f64070 */
[--C-:B------:R-:W-:Y:S01]  /*9280*/  @!P2 IMAD.IADD R44, R44, 0x1, -R4.reuse ;  /* 0x000000012c2ca824 */ /* 0x100fe200078e0a04 */
[----:B------:R-:W-:Y:S01]  /*9290*/  ISETP.GT.U32.AND P2, PT, R4, R49, PT ;  /* 0x000000310400720c */ /* 0x000fe20003f44070 */
[----:B------:R-:W-:Y:S01]  /*92a0*/  @!P6 IMAD.IADD R45, R45, 0x1, -R4 ;  /* 0x000000012d2de824 */ /* 0x000fe200078e0a04 */
[----:B------:R-:W-:Y:S01]  /*92b0*/  ISETP.GE.AND P6, PT, R22, RZ, PT ;  /* 0x000000ff1600720c */ /* 0x000fe20003fc6270 */
[----:B------:R-:W-:Y:S01]  /*92c0*/  @!P1 IMAD.MOV R34, RZ, RZ, -R34 ;  /* 0x000000ffff229224 */ /* 0x000fe200078e0a22 */
[----:B------:R-:W-:Y:S01]  /*92d0*/  ISETP.GE.AND P1, PT, R56, RZ, PT ;  /* 0x000000ff3800720c */ /* 0x000fe20003f26270 */
[----:B------:R-:W-:Y:S01]  /*92e0*/  @!P5 IMAD.MOV R36, RZ, RZ, -R36 ;  /* 0x000000ffff24d224 */ /* 0x000fe200078e0a24 */
[----:B------:R-:W-:Y:S01]  /*92f0*/  ISETP.GT.U32.AND P0, PT, R4, R40, PT ;  /* 0x000000280400720c */ /* 0x000fe20003f04070 */
[----:B------:R-:W2:Y:S01]  /*9300*/  LDL.LU R22, [R1+0x1564] ;  /* 0x0015640001167983 */ /* 0x000ea20000300800 */
[----:B------:R-:W-:-:S03]  /*9310*/  IABS R56, R58 ;  /* 0x0000003a00387213 */ /* 0x000fc60000000000 */
[--C-:B------:R-:W-:Y:S02]  /*9320*/  @!P3 IMAD.IADD R41, R41, 0x1, -R4.reuse ;  /* 0x000000012929b824 */ /* 0x100fe400078e0a04 */
[----:B------:R-:W-:Y:S01]  /*9330*/  @!P2 IMAD.IADD R49, R49, 0x1, -R4 ;  /* 0x000000013131a824 */ /* 0x000fe200078e0a04 */
[----:B------:R-:W-:Y:S01]  /*9340*/  ISETP.GT.U32.AND P5, PT, R4, R42, PT ;  /* 0x0000002a0400720c */ /* 0x000fe20003fa4070 */
[----:B------:R-:W-:Y:S01]  /*9350*/  IMAD.HI.U32 R51, R0, R56, RZ ;  /* 0x0000003800337227 */ /* 0x000fe200078e00ff */
[----:B------:R-:W-:-:S03]  /*9360*/  IABS R50, R59 ;  /* 0x0000003b00327213 */ /* 0x000fc60000000000 */
[----:B------:R-:W-:Y:S01]  /*9370*/  @!P6 IMAD.MOV R41, RZ, RZ, -R41 ;  /* 0x000000ffff29e224 */ /* 0x000fe200078e0a29 */
[----:B------:R-:W-:Y:S01]  /*9380*/  ISETP.GT.U32.AND P6, PT, R4, R49, PT ;  /* 0x000000310400720c */ /* 0x000fe20003fc4070 */
[----:B------:R-:W-:Y:S02]  /*9390*/  IMAD.MOV R51, RZ, RZ, -R51 ;  /* 0x000000ffff337224 */ /* 0x000fe400078e0a33 */
[----:B------:R-:W-:Y:S01]  /*93a0*/  @!P0 IMAD.IADD R40, R40, 0x1, -R4 ;  /* 0x0000000128288824 */ /* 0x000fe200078e0a04 */
[C---:B------:R-:W-:Y:S01]  /*93b0*/  ISETP.GT.U32.AND P0, PT, R4.reuse, R47, PT ;  /* 0x0000002f0400720c */ /* 0x040fe20003f04070 */
[----:B------:R-:W-:Y:S02]  /*93c0*/  IMAD R56, R4, R51, R56 ;  /* 0x0000003304387224 */ /* 0x000fe400078e0238 */
[----:B------:R-:W-:-:S04]  /*93d0*/  IMAD.HI.U32 R51, R0, R50, RZ ;  /* 0x0000003200337227 */ /* 0x000fc800078e00ff */
[----:B------:R-:W-:Y:S02]  /*93e0*/  IMAD.MOV R51, RZ, RZ, -R51 ;  /* 0x000000ffff337224 */ /* 0x000fe400078e0a33 */
[----:B------:R-:W-:Y:S01]  /*93f0*/  @!P5 IMAD.IADD R42, R42, 0x1, -R4 ;  /* 0x000000012a2ad824 */ /* 0x000fe200078e0a04 */
[C---:B------:R-:W-:Y:S01]  /*9400*/  ISETP.GT.U32.AND P5, PT, R4.reuse, R56, PT ;  /* 0x000000380400720c */ /* 0x040fe20003fa4070 */
[C---:B------:R-:W-:Y:S02]  /*9410*/  IMAD R50, R4.reuse, R51, R50 ;  /* 0x0000003304327224 */ /* 0x040fe400078e0232 */
[--C-:B------:R-:W-:Y:S01]  /*9420*/  @!P6 IMAD.IADD R49, R49, 0x1, -R4.reuse ;  /* 0x000000013131e824 */ /* 0x100fe200078e0a04 */
[----:B------:R-:W-:Y:S02]  /*9430*/  ISETP.GE.AND P6, PT, R53, RZ, PT ;  /* 0x000000ff3500720c */ /* 0x000fe40003fc6270 */
[C---:B------:R-:W-:Y:S01]  /*9440*/  ISETP.GT.U32.AND P3, PT, R4.reuse, R48, PT ;  /* 0x000000300400720c */ /* 0x040fe20003f64070 */
[----:B------:R-:W0:Y:S01]  /*9450*/  S2R R53, SR_TID.X ;  /* 0x0000000000357919 */ /* 0x000e220000002100 */
[----:B------:R-:W-:Y:S01]  /*9460*/  @!P0 IMAD.IADD R47, R47, 0x1, -R4 ;  /* 0x000000012f2f8824 */ /* 0x000fe200078e0a04 */
[----:B------:R-:W-:-:S02]  /*9470*/  ISETP.GT.U32.AND P0, PT, R4, R50, PT ;  /* 0x000000320400720c */ /* 0x000fc40003f04070 */
[----:B------:R-:W-:Y:S02]  /*9480*/  ISETP.GE.AND P2, PT, R54, RZ, PT ;  /* 0x000000ff3600720c */ /* 0x000fe40003f46270 */
[----:B------:R-:W-:Y:S01]  /*9490*/  @!P5 IMAD.IADD R56, R56, 0x1, -R4 ;  /* 0x000000013838d824 */ /* 0x000fe200078e0a04 */
[----:B------:R-:W-:-:S05]  /*94a0*/  ISETP.GE.AND P5, PT, R55, RZ, PT ;  /* 0x000000ff3700720c */ /* 0x000fca0003fa6270 */
[--C-:B------:R-:W-:Y:S01]  /*94b0*/  @!P3 IMAD.IADD R48, R48, 0x1, -R4.reuse ;  /* 0x000000013030b824 */ /* 0x100fe200078e0a04 */
[----:B------:R-:W-:Y:S02]  /*94c0*/  ISETP.GE.AND P3, PT, R13, RZ, PT ;  /* 0x000000ff0d00720c */ /* 0x000fe40003f66270 */
[----:B------:R-:W-:Y:S01]  /*94d0*/  @!P0 IMAD.IADD R50, R50, 0x1, -R4 ;  /* 0x0000000132328824 */ /* 0x000fe200078e0a04 */
[C---:B------:R-:W-:Y:S01]  /*94e0*/  ISETP.GT.U32.AND P0, PT, R4.reuse, R47, PT ;  /* 0x0000002f0400720c */ /* 0x040fe20003f04070 */
[----:B------:R-:W-:Y:S01]  /*94f0*/  @!P2 IMAD.MOV R45, RZ, RZ, -R45 ;  /* 0x000000ffff2da224 */ /* 0x000fe200078e0a2d */
[----:B------:R-:W3:Y:S01]  /*9500*/  LDL.LU R13, [R1+0x1560] ;  /* 0x00156000010d7983 */ /* 0x000ee20000300800 */
[----:B------:R-:W-:Y:S01]  /*9510*/  @!P1 IMAD.MOV R39, RZ, RZ, -R39 ;  /* 0x000000ffff279224 */ /* 0x000fe200078e0a27 */
[----:B------:R-:W-:Y:S01]  /*9520*/  ISETP.GT.U32.AND P1, PT, R4, R48, PT ;  /* 0x000000300400720c */ /* 0x000fe20003f24070 */
[----:B------:R-:W-:Y:S01]  /*9530*/  @!P5 IMAD.MOV R44, RZ, RZ, -R44 ;  /* 0x000000ffff2cd224 */ /* 0x000fe200078e0a2c */
[----:B------:R-:W-:Y:S01]  /*9540*/  ISETP.GE.AND P5, PT, R46, RZ, PT ;  /* 0x000000ff2e00720c */ /* 0x000fe20003fa6270 */
[----:B------:R-:W2:Y:S03]  /*9550*/  LDL.LU R55, [R1+0x155c] ;  /* 0x00155c0001377983 */ /* 0x000ea60000300800 */
[----:B------:R-:W-:Y:S01]  /*9560*/  @!P3 IMAD.MOV R42, RZ, RZ, -R42 ;  /* 0x000000ffff2ab224 */ /* 0x000fe200078e0a2a */
[----:B------:R-:W-:Y:S01]  /*9570*/  ISETP.GT.U32.AND P3, PT, R4, R50, PT ;  /* 0x000000320400720c */ /* 0x000fe20003f64070 */
[----:B------:R-:W2:Y:S01]  /*9580*/  LDL.LU R54, [R1+0x1558] ;  /* 0x0015580001367983 */ /* 0x000ea20000300800 */
[----:B------:R-:W-:Y:S01]  /*9590*/  @!P0 IMAD.IADD R47, R47, 0x1, -R4 ;  /* 0x000000012f2f8824 */ /* 0x000fe200078e0a04 */
[----:B------:R-:W-:-:S02]  /*95a0*/  ISETP.GE.AND P0, PT, R57, RZ, PT ;  /* 0x000000ff3900720c */ /* 0x000fc40003f06270 */
[----:B0-----:R-:W-:Y:S01]  /*95b0*/  LOP3.LUT R57, R53, 0x3, RZ, 0xc0, !PT ;  /* 0x0000000335397812 */ /* 0x001fe200078ec0ff */
[----:B------:R-:W-:Y:S01]  /*95c0*/  @!P1 IMAD.IADD R48, R48, 0x1, -R4 ;  /* 0x0000000130309824 */ /* 0x000fe200078e0a04 */
[----:B------:R-:W-:Y:S01]  /*95d0*/  ISETP.GE.AND P1, PT, R58, RZ, PT ;  /* 0x000000ff3a00720c */ /* 0x000fe20003f26270 */
[----:B------:R-:W-:Y:S01]  /*95e0*/  @!P5 IMAD.MOV R47, RZ, RZ, -R47 ;  /* 0x000000ffff2fd224 */ /* 0x000fe200078e0a2f */
[----:B------:R-:W2:Y:S01]  /*95f0*/  LDL.LU R46, [R1+0x1554] ;  /* 0x00155400012e7983 */ /* 0x000ea20000300800 */
[----:B------:R-:W-:-:S03]  /*9600*/  IMAD.SHL.U32 R58, R57, 0x20, RZ ;  /* 0x00000020393a7824 */ /* 0x000fc600078e00ff */
[----:B------:R-:W-:Y:S01]  /*9610*/  @!P3 IMAD.IADD R50, R50, 0x1, -R4 ;  /* 0x000000013232b824 */ /* 0x000fe200078e0a04 */
[----:B------:R-:W-:Y:S02]  /*9620*/  ISETP.GE.AND P3, PT, R59, RZ, PT ;  /* 0x000000ff3b00720c */ /* 0x000fe40003f66270 */
[----:B------:R-:W-:Y:S01]  /*9630*/  SHF.R.U32.HI R59, RZ, 0x2, R53 ;  /* 0x00000002ff3b7819 */ /* 0x000fe20000011635 */
[----:B------:R-:W-:Y:S01]  /*9640*/  IMAD.SHL.U32 R57, R57, 0x200, RZ ;  /* 0x0000020039397824 */ /* 0x000fe200078e00ff */
[----:B----4-:R-:W-:-:S05]  /*9650*/  IABS R25, R3 ;  /* 0x0000000300197213 */ /* 0x010fca0000000000 */
[----:B------:R-:W-:-:S04]  /*9660*/  IMAD.HI.U32 R60, R0, R25, RZ ;  /* 0x00000019003c7227 */ /* 0x000fc800078e00ff */
[----:B------:R-:W-:-:S04]  /*9670*/  IMAD.MOV R60, RZ, RZ, -R60 ;  /* 0x000000ffff3c7224 */ /* 0x000fc800078e0a3c */
[----:B------:R-:W-:Y:S01]  /*9680*/  IMAD R25, R4, R60, R25 ;  /* 0x0000003c04197224 */ /* 0x000fe200078e0219 */
[----:B------:R-:W-:-:S04]  /*9690*/  IABS R51, R43 ;  /* 0x0000002b00337213 */ /* 0x000fc80000000000 */
[----:B------:R-:W-:Y:S01]  /*96a0*/  ISETP.GT.U32.AND P2, PT, R4, R25, PT ;  /* 0x000000190400720c */ /* 0x000fe20003f44070 */
[----:B------:R-:W-:-:S04]  /*96b0*/  IMAD.HI.U32 R0, R0, R51, RZ ;  /* 0x0000003300007227 */ /* 0x000fc800078e00ff */
[----:B------:R-:W-:-:S04]  /*96c0*/  IMAD.MOV R0, RZ, RZ, -R0 ;  /* 0x000000ffff007224 */ /* 0x000fc800078e0a00 */
[----:B------:R-:W-:Y:S01]  /*96d0*/  IMAD R51, R4, R0, R51 ;  /* 0x0000000004337224 */ /* 0x000fe200078e0233 */
[----:B------:R-:W-:-:S03]  /*96e0*/  SHF.R.S32.HI R0, RZ, 0x2, R53 ;  /* 0x00000002ff007819 */ /* 0x000fc60000011435 */
[----:B------:R-:W-:Y:S01]  /*96f0*/  @!P2 IMAD.IADD R25, R25, 0x1, -R4 ;  /* 0x000000011919a824 */ /* 0x000fe200078e0a04 */
[----:B------:R-:W-:Y:S01]  /*9700*/  SGXT R0, R0, 0x1 ;  /* 0x000000010000781a */ /* 0x000fe20000000200 */
[----:B------:R-:W-:-:S03]  /*9710*/  IMAD.SHL.U32 R60, R53, 0x2, RZ ;  /* 0x00000002353c7824 */ /* 0x000fc600078e00ff */
[----:B------:R-:W-:Y:S02]  /*9720*/  ISETP.GT.U32.AND P5, PT, R4, R25, PT ;  /* 0x000000190400720c */ /* 0x000fe40003fa4070 */
[----:B------:R-:W-:Y:S02]  /*9730*/  LOP3.LUT R0, R58, 0x90, R0, 0xf8, !PT ;  /* 0x000000903a007812 */ /* 0x000fe400078ef800 */
[----:B------:R-:W-:Y:S01]  /*9740*/  ISETP.GE.AND P2, PT, R3, RZ, PT ;  /* 0x000000ff0300720c */ /* 0x000fe20003f46270 */
[----:B------:R-:W-:Y:S01]  /*9750*/  IMAD.SHL.U32 R3, R53, 0x10, RZ ;  /* 0x0000001035037824 */ /* 0x000fe200078e00ff */
[----:B------:R-:W-:Y:S02]  /*9760*/  LOP3.LUT R60, R0, 0x10, R60, 0x78, !PT ;  /* 0x00000010003c7812 */ /* 0x000fe400078e783c */
[----:B------:R-:W-:Y:S02]  /*9770*/  SGXT.U32 R0, R59, 0x3 ;  /* 0x000000033b00781a */ /* 0x000fe40000000000 */
[----:B------:R-:W-:Y:S01]  /*9780*/  LOP3.LUT R3, R3, 0x100, RZ, 0xc0, !PT ;  /* 0x0000010003037812 */ /* 0x000fe200078ec0ff */
[----:B------:R-:W4:Y:S01]  /*9790*/  LDL.LU R59, [R1+0x10] ;  /* 0x00001000013b7983 */ /* 0x000f220000300800 */
[----:B------:R-:W-:Y:S01]  /*97a0*/  LOP3.LUT R0, R58, R57, R0, 0xfe, !PT ;  /* 0x000000393a007212 */ /* 0x000fe200078efe00 */
[----:B------:R-:W-:Y:S01]  /*97b0*/  @!P5 IMAD.IADD R25, R25, 0x1, -R4 ;  /* 0x000000011919d824 */ /* 0x000fe200078e0a04 */
[----:B------:R-:W-:-:S02]  /*97c0*/  ISETP.GE.AND P5, PT, R43, RZ, PT ;  /* 0x000000ff2b00720c */ /* 0x000fc40003fa6270 */
[----:B------:R-:W2:Y:S01]  /*97d0*/  LDL.LU R43, [R1+0x1550] ;  /* 0x00155000012b7983 */ /* 0x000ea20000300800 */
[----:B------:R-:W-:-:S03]  /*97e0*/  IADD3 R60, PT, PT, R60, UR4, R3 ;  /* 0x000000043c3c7c10 */ /* 0x000fc6000fffe003 */
[----:B------:R-:W2:Y:S04]  /*97f0*/  LDL.LU R57, [R1+0x154c] ;  /* 0x00154c0001397983 */ /* 0x000ea80000300800 */
[----:B------:R-:W2:Y:S04]  /*9800*/  LDL.LU R58, [R1+0x1548] ;  /* 0x00154800013a7983 */ /* 0x000ea80000300800 */
[----:B------:R0:W-:Y:S04]  /*9810*/  STL [R1+0x147c], R0 ;  /* 0x00147c0001007387 */ /* 0x0001e80000100800 */
[----:B0-----:R-:W2:Y:S04]  /*9820*/  LDL.LU R0, [R1] ;  /* 0x0000000001007983 */ /* 0x001ea80000300800 */
[----:B------:R-:W2:Y:S01]  /*9830*/  LDL.LU R3, [R1+0x1544] ;  /* 0x0015440001037983 */ /* 0x000ea20000300800 */
[----:B------:R-:W-:Y:S01]  /*9840*/  @!P4 IMAD.MOV R40, RZ, RZ, -R40 ;  /* 0x000000ffff28c224 */ /* 0x000fe200078e0a28 */
[----:B------:R-:W-:-:S13]  /*9850*/  ISETP.GT.U32.AND P4, PT, R4, R56, PT ;  /* 0x000000380400720c */ /* 0x000fda0003f84070 */
[----:B------:R-:W-:Y:S01]  /*9860*/  @!P4 IMAD.IADD R56, R56, 0x1, -R4 ;  /* 0x000000013838c824 */ /* 0x000fe200078e0a04 */
[----:B------:R-:W-:Y:S02]  /*9870*/  ISETP.GT.U32.AND P4, PT, R4, R51, PT ;  /* 0x000000330400720c */ /* 0x000fe40003f84070 */
[----:B------:R-:W-:-:S11]  /*9880*/  LOP3.LUT R53, R53, 0x1f, RZ, 0xc0, !PT ;  /* 0x0000001f35357812 */ /* 0x000fd600078ec0ff */
[----:B------:R-:W-:-:S05]  /*9890*/  @!P4 IMAD.IADD R51, R51, 0x1, -R4 ;  /* 0x000000013333c824 */ /* 0x000fca00078e0a04 */
[----:B------:R-:W-:Y:S01]  /*98a0*/  ISETP.GT.U32.AND P4, PT, R4, R51, PT ;  /* 0x000000330400720c */ /* 0x000fe20003f84070 */
[----:B------:R-:W-:Y:S01]  /*98b0*/  IMAD R53, R53, UR6, RZ ;  /* 0x0000000635357c24 */ /* 0x000fe2000f8e02ff */
[----:B------:R0:W-:Y:S01]  /*98c0*/  STL [R1+0x1480], R60 ;  /* 0x0014803c01007387 */ /* 0x0001e20000100800 */
[----:B------:R-:W-:-:S03]  /*98d0*/  @!P0 IMAD.MOV R48, RZ, RZ, -R48 ;  /* 0x000000ffff308224 */ /* 0x000fc600078e0a30 */
[----:B0-----:R-:W3:Y:S07]  /*98e0*/  LDL.LU R60, [R1+0x4] ;  /* 0x00000400013c7983 */ /* 0x001eee0000300800 */
[----:B------:R-:W-:Y:S01]  /*98f0*/  @!P4 IMAD.IADD R51, R51, 0x1, -R4 ;  /* 0x000000013333c824 */ /* 0x000fe200078e0a04 */
[----:B------:R0:W-:Y:S01]  /*9900*/  STL [R1+0x1d4], R53 ;  /* 0x0001d43501007387 */ /* 0x0001e20000100800 */
[----:B--2---:R-:W-:Y:S02]  /*9910*/  ISETP.NE.AND P0, PT, R3, RZ, PT ;  /* 0x000000ff0300720c */ /* 0x004fe40003f05270 */
[----:B------:R-:W-:-:S02]  /*9920*/  LOP3.LUT R4, RZ, R3, RZ, 0x33, !PT ;  /* 0x00000003ff047212 */ /* 0x000fc400078e33ff */
[----:B------:R-:W-:Y:S01]  /*9930*/  IADD3 R3, P4, PT, R53, UR8, RZ ;  /* 0x0000000835037c10 */ /* 0x000fe2000ff9e0ff */
[----:B------:R-:W-:Y:S01]  /*9940*/  @!P1 IMAD.MOV R56, RZ, RZ, -R56 ;  /* 0x000000ffff389224 */ /* 0x000fe200078e0a38 */
[----:B0-----:R-:W2:Y:S01]  /*9950*/  LDL.LU R53, [R1+0x1540] ;  /* 0x0015400001357983 */ /* 0x001ea20000300800 */
[C---:B----4-:R-:W-:Y:S01]  /*9960*/  SEL R59, R4.reuse, R59, !P0 ;  /* 0x0000003b043b7207 */ /* 0x050fe20004000000 */
[----:B------:R-:W-:Y:S01]  /*9970*/  @!P6 IMAD.MOV R49, RZ, RZ, -R49 ;  /* 0x000000ffff31e224 */ /* 0x000fe200078e0a31 */
[C---:B---3--:R-:W-:Y:S01]  /*9980*/  SEL R13, R4.reuse, R13, !P0 ;  /* 0x0000000d040d7207 */ /* 0x048fe20004000000 */
[----:B------:R0:W-:Y:S01]  /*9990*/  STL [R1+0x14bc], R3 ;  /* 0x0014bc0301007387 */ /* 0x0001e20000100800 */
[C---:B------:R-:W-:Y:S01]  /*99a0*/  SEL R61, R4.reuse, R61, !P0 ;  /* 0x0000003d043d7207 */ /* 0x040fe20004000000 */
[----:B------:R-:W-:Y:S01]  /*99b0*/  @!P3 IMAD.MOV R50, RZ, RZ, -R50 ;  /* 0x000000ffff32b224 */ /* 0x000fe200078e0a32 */
[C---:B------:R-:W-:Y:S01]  /*99c0*/  SEL R38, R4.reuse, R38, !P0 ;  /* 0x0000002604267207 */ /* 0x040fe20004000000 */
[----:B------:R-:W-:Y:S01]  /*99d0*/  @!P2 IMAD.MOV R25, RZ, RZ, -R25 ;  /* 0x000000ffff19a224 */ /* 0x000fe200078e0a19 */
[C---:B------:R-:W-:Y:S01]  /*99e0*/  SEL R27, R4.reuse, R27, !P0 ;  /* 0x0000001b041b7207 */ /* 0x040fe20004000000 */
[----:B------:R-:W-:Y:S01]  /*99f0*/  @!P5 IMAD.MOV R51, RZ, RZ, -R51 ;  /* 0x000000ffff33d224 */ /* 0x000fe200078e0a33 */
[C---:B------:R-:W-:Y:S01]  /*9a00*/  SEL R30, R4.reuse, R30, !P0 ;  /* 0x0000001e041e7207 */ /* 0x040fe20004000000 */
[----:B------:R-:W1:Y:S01]  /*9a10*/  LDCU UR8, c[0x0][0x3a8] ;  /* 0x00007500ff0877ac */ /* 0x000e620008000800 */
[----:B0-----:R-:W3:Y:S01]  /*9a20*/  LDL.LU R3, [R1+0x8] ;  /* 0x0000080001037983 */ /* 0x001ee20000300800 */
[----:B--2---:R-:W-:-:S05]  /*9a30*/  SEL R53, R4, R53, !P0 ;  /* 0x0000003504357207 */ /* 0x004fca0004000000 */
[----:B------:R0:W-:Y:S04]  /*9a40*/  STL [R1+0x1d0], R53 ;  /* 0x0001d03501007387 */ /* 0x0001e80000100800 */
[----:B0-----:R-:W2:Y:S04]  /*9a50*/  LDL.LU R53, [R1+0xc] ;  /* 0x00000c0001357983 */ /* 0x001ea80000300800 */
[----:B------:R0:W-:Y:S04]  /*9a60*/  STL [R1+0x158], R59 ;  /* 0x0001583b01007387 */ /* 0x0001e80000100800 */
[----:B0-----:R-:W4:Y:S01]  /*9a70*/  LDL.LU R59, [R1+0x153c] ;  /* 0x00153c00013b7983 */ /* 0x001f220000300800 */
[----:B---3--:R-:W-:-:S02]  /*9a80*/  SEL R3, R4, R3, !P0 ;  /* 0x0000000304037207 */ /* 0x008fc40004000000 */
[----:B--2---:R-:W-:-:S05]  /*9a90*/  SEL R53, R4, R53, !P0 ;  /* 0x0000003504357207 */ /* 0x004fca0004000000 */
[----:B------:R0:W-:Y:S04]  /*9aa0*/  STL [R1+0x154], R53 ;  /* 0x0001543501007387 */ /* 0x0001e80000100800 */
[----:B------:R2:W-:Y:S01]  /*9ab0*/  STL [R1+0x150], R3 ;  /* 0x0001500301007387 */ /* 0x0005e20000100800 */
[C---:B0-----:R-:W-:Y:S02]  /*9ac0*/  SEL R53, R4.reuse, R60, !P0 ;  /* 0x0000003c04357207 */ /* 0x041fe40004000000 */
[C---:B--2---:R-:W-:Y:S02]  /*9ad0*/  SEL R3, R4.reuse, R0, !P0 ;  /* 0x0000000004037207 */ /* 0x044fe40004000000 */
[C---:B----4-:R-:W-:Y:S01]  /*9ae0*/  SEL R0, R4.reuse, R59, !P0 ;  /* 0x0000003b04007207 */ /* 0x050fe20004000000 */
[----:B------:R-:W-:Y:S04]  /*9af0*/  STL [R1+0x14c], R53 ;  /* 0x00014c3501007387 */ /* 0x000fe80000100800 */
[----:B------:R0:W-:Y:S04]  /*9b00*/  STL [R1+0x148], R3 ;  /* 0x0001480301007387 */ /* 0x0001e80000100800 */
[----:B------:R2:W-:Y:S01]  /*9b10*/  STL [R1+0x144], R0 ;  /* 0x0001440001007387 */ /* 0x0005e20000100800 */
[----:B0-----:R-:W-:-:S02]  /*9b20*/  SEL R3, R4, R57, !P0 ;  /* 0x0000003904037207 */ /* 0x001fc40004000000 */
[----:B--2---:R-:W-:-:S03]  /*9b30*/  SEL R0, R4, R43, !P0 ;  /* 0x0000002b04007207 */ /* 0x004fc60004000000 */
[----:B------:R0:W-:Y:S01]  /*9b40*/  STL [R1+0x140], R3 ;  /* 0x0001400301007387 */ /* 0x0001e20000100800 */
[----:B------:R-:W-:-:S03]  /*9b50*/  SEL R43, R4, R46, !P0 ;  /* 0x0000002e042b7207 */ /* 0x000fc60004000000 */
[----:B------:R2:W-:Y:S01]  /*9b60*/  STL [R1+0x13c], R0 ;  /* 0x00013c0001007387 */ /* 0x0005e20000100800 */
[----:B0-----:R-:W-:-:S03]  /*9b70*/  SEL R3, R4, R54, !P0 ;  /* 0x0000003604037207 */ /* 0x001fc60004000000 */
[----:B------:R-:W-:Y:S01]  /*9b80*/  STL [R1+0x138], R43 ;  /* 0x0001382b01007387 */ /* 0x000fe20000100800 */
[----:B--2---:R-:W-:-:S03]  /*9b90*/  SEL R0, R4, R55, !P0 ;  /* 0x0000003704007207 */ /* 0x004fc60004000000 */
[----:B------:R0:W-:Y:S04]  /*9ba0*/  STL [R1+0x134], R3 ;  /* 0x0001340301007387 */ /* 0x0001e80000100800 */
[----:B------:R2:W-:Y:S01]  /*9bb0*/  STL [R1+0x130], R0 ;  /* 0x0001300001007387 */ /* 0x0005e20000100800 */
[----:B0-----:R-:W-:-:S03]  /*9bc0*/  SEL R3, R4, R22, !P0 ;  /* 0x0000001604037207 */ /* 0x001fc60004000000 */
[----:B------:R-:W-:Y:S01]  /*9bd0*/  STL [R1+0x12c], R13 ;  /* 0x00012c0d01007387 */ /* 0x000fe20000100800 */
[----:B--2---:R-:W-:-:S03]  /*9be0*/  SEL R0, R4, R2, !P0 ;  /* 0x0000000204007207 */ /* 0x004fc60004000000 */
[----:B------:R0:W-:Y:S01]  /*9bf0*/  STL [R1+0x128], R3 ;  /* 0x0001280301007387 */ /* 0x0001e20000100800 */
[----:B------:R-:W-:-:S03]  /*9c00*/  SEL R2, R4, R5, !P0 ;  /* 0x0000000504027207 */ /* 0x000fc60004000000 */
[----:B------:R2:W-:Y:S01]  /*9c10*/  STL [R1+0x120], R0 ;  /* 0x0001200001007387 */ /* 0x0005e20000100800 */
[----:B0-----:R-:W-:-:S03]  /*9c20*/  SEL R3, R4, R6, !P0 ;  /* 0x0000000604037207 */ /* 0x001fc60004000000 */
[----:B------:R0:W-:Y:S01]  /*9c30*/  STL [R1+0x11c], R2 ;  /* 0x00011c0201007387 */ /* 0x0001e20000100800 */
[----:B--2---:R-:W-:-:S03]  /*9c40*/  SEL R0, R4, R7, !P0 ;  /* 0x0000000704007207 */ /* 0x004fc60004000000 */
[----:B------:R-:W-:Y:S04]  /*9c50*/  STL [R1+0x118], R3 ;  /* 0x0001180301007387 */ /* 0x000fe80000100800 */
[----:B------:R-:W2:Y:S01]  /*9c60*/  LDL.LU R46, [R1+0x168] ;  /* 0x00016800012e7983 */ /* 0x000ea20000300800 */
[----:B0-----:R-:W-:-:S03]  /*9c70*/  SEL R2, R4, R8, !P0 ;  /* 0x0000000804027207 */ /* 0x001fc60004000000 */
[----:B------:R0:W-:Y:S04]  /*9c80*/  STL [R1+0x114], R0 ;  /* 0x0001140001007387 */ /* 0x0001e80000100800 */
[----:B------:R3:W-:Y:S04]  /*9c90*/  STL [R1+0x110], R2 ;  /* 0x0001100201007387 */ /* 0x0007e80000100800 */
[----:B------:R-:W4:Y:S01]  /*9ca0*/  LDL.LU R43, [R1+0x16c] ;  /* 0x00016c00012b7983 */ /* 0x000f220000300800 */
[----:B0-----:R-:W-:-:S03]  /*9cb0*/  SEL R0, R4, R9, !P0 ;  /* 0x0000000904007207 */ /* 0x001fc60004000000 */
[----:B------:R-:W4:Y:S01]  /*9cc0*/  LDL.LU R3, [R1+0x170] ;  /* 0x0001700001037983 */ /* 0x000f220000300800 */
[----:B---3--:R-:W-:-:S03]  /*9cd0*/  SEL R2, R4, R10, !P0 ;  /* 0x0000000a04027207 */ /* 0x008fc60004000000 */
[----:B------:R0:W-:Y:S01]  /*9ce0*/  STL [R1+0x10c], R0 ;  /* 0x00010c0001007387 */ /* 0x0001e20000100800 */
[----:B------:R-:W-:-:S03]  /*9cf0*/  SEL R5, R4, R12, !P0 ;  /* 0x0000000c04057207 */ /* 0x000fc60004000000 */
[----:B------:R-:W3:Y:S04]  /*9d00*/  LDL.LU R13, [R1+0x178] ;  /* 0x00017800010d7983 */ /* 0x000ee80000300800 */
[----:B------:R1:W-:Y:S01]  /*9d10*/  STL [R1+0x108], R2 ;  /* 0x0001080201007387 */ /* 0x0003e20000100800 */
[----:B0-----:R-:W-:-:S03]  /*9d20*/  SEL R0, R4, R11, !P0 ;  /* 0x0000000b04007207 */ /* 0x001fc60004000000 */
[----:B------:R-:W3:Y:S04]  /*9d30*/  LDL.LU R60, [R1+0x180] ;  /* 0x00018000013c7983 */ /* 0x000ee80000300800 */
[----:B------:R0:W-:Y:S01]  /*9d40*/  STL [R1+0x104], R0 ;  /* 0x0001040001007387 */ /* 0x0001e20000100800 */
[----:B-1----:R-:W-:-:S03]  /*9d50*/  SEL R2, R4, R14, !P0 ;  /* 0x0000000e04027207 */ /* 0x002fc60004000000 */
[----:B------:R1:W-:Y:S04]  /*9d60*/  STL [R1+0x100], R5 ;  /* 0x0001000501007387 */ /* 0x0003e80000100800 */
[----:B------:R1:W-:Y:S01]  /*9d70*/  STL [R1+0xfc], R2 ;  /* 0x0000fc0201007387 */ /* 0x0003e20000100800 */
[C---:B0-----:R-:W-:Y:S02]  /*9d80*/  SEL R0, R4.reuse, R15, !P0 ;  /* 0x0000000f04007207 */ /* 0x041fe40004000000 */
[----:B-1----:R-:W-:-:S03]  /*9d90*/  SEL R5, R4, R16, !P0 ;  /* 0x0000001004057207 */ /* 0x002fc60004000000 */
[----:B------:R0:W-:Y:S01]  /*9da0*/  STL [R1+0xf8], R0 ;  /* 0x0000f80001007387 */ /* 0x0001e20000100800 */
[----:B------:R-:W-:-:S03]  /*9db0*/  SEL R2, R4, R17, !P0 ;  /* 0x0000001104027207 */ /* 0x000fc60004000000 */
[----:B0-----:R-:W3:Y:S04]  /*9dc0*/  LDL.LU R0, [R1+0x184] ;  /* 0x0001840001007983 */ /* 0x001ee80000300800 */
[----:B------:R0:W-:Y:S04]  /*9dd0*/  STL [R1+0xf4], R5 ;  /* 0x0000f40501007387 */ /* 0x0001e80000100800 */
[----:B------:R1:W-:Y:S04]  /*9de0*/  STL [R1+0xf0], R2 ;  /* 0x0000f00201007387 */ /* 0x0003e80000100800 */
[----:B------:R-:W3:Y:S01]  /*9df0*/  LDL.LU R59, [R1+0x194] ;  /* 0x00019400013b7983 */ /* 0x000ee20000300800 */
[----:B0-----:R-:W-:-:S02]  /*9e00*/  SEL R5, R4, R18, !P0 ;  /* 0x0000001204057207 */ /* 0x001fc40004000000 */
[C---:B------:R-:W-:Y:S02]  /*9e10*/  SEL R6, R4.reuse, R21, !P0 ;  /* 0x0000001504067207 */ /* 0x040fe40004000000 */
[C---:B-1----:R-:W-:Y:S01]  /*9e20*/  SEL R2, R4.reuse, R19, !P0 ;  /* 0x0000001304027207 */ /* 0x042fe20004000000 */
[----:B------:R0:W-:Y:S01]  /*9e30*/  STL [R1+0xe0], R5 ;  /* 0x0000e00501007387 */ /* 0x0001e20000100800 */
[----:B------:R-:W-:-:S03]  /*9e40*/  SEL R53, R4, R58, !P0 ;  /* 0x0000003a04357207 */ /* 0x000fc60004000000 */
[----:B------:R1:W-:Y:S01]  /*9e50*/  STL [R1+0xcc], R2 ;  /* 0x0000cc0201007387 */ /* 0x0003e20000100800 */
[----:B0-----:R-:W-:-:S05]  /*9e60*/  SEL R5, R4, R20, !P0 ;  /* 0x0000001404057207 */ /* 0x001fca0004000000 */
[----:B------:R0:W-:Y:S04]  /*9e70*/  STL [R1+0xc4], R5 ;  /* 0x0000c40501007387 */ /* 0x0001e80000100800 */
[----:B------:R0:W-:Y:S04]  /*9e80*/  STL [R1+0xc0], R6 ;  /* 0x0000c00601007387 */ /* 0x0001e80000100800 */
[----:B------:R-:W3:Y:S01]  /*9e90*/  LDL.LU R58, [R1+0x198] ;  /* 0x00019800013a7983 */ /* 0x000ee20000300800 */
[C---:B-1----:R-:W-:Y:S02]  /*9ea0*/  SEL R2, R4.reuse, R23, !P0 ;  /* 0x0000001704027207 */ /* 0x042fe40004000000 */
[----:B0-----:R-:W-:-:S03]  /*9eb0*/  SEL R5, R4, R24, !P0 ;  /* 0x0000001804057207 */ /* 0x001fc60004000000 */
[----:B------:R0:W-:Y:S01]  /*9ec0*/  STL [R1+0xb0], R2 ;  /* 0x0000b00201007387 */ /* 0x0001e20000100800 */
[----:B------:R-:W-:-:S03]  /*9ed0*/  SEL R6, R4, R28, !P0 ;  /* 0x0000001c04067207 */ /* 0x000fc60004000000 */
[----:B------:R1:W-:Y:S04]  /*9ee0*/  STL [R1+0xac], R5 ;  /* 0x0000ac0501007387 */ /* 0x0003e80000100800 */
[----:B------:R-:W3:Y:S01]  /*9ef0*/  LDL.LU R57, [R1+0x188] ;  /* 0x0001880001397983 */ /* 0x000ee20000300800 */
[----:B0-----:R-:W-:-:S05]  /*9f00*/  SEL R2, R4, R26, !P0 ;  /* 0x0000001a04027207 */ /* 0x001fca0004000000 */
[----:B------:R0:W-:Y:S01]  /*9f10*/  STL [R1+0x98], R2 ;  /* 0x0000980201007387 */ /* 0x0001e20000100800 */
[----:B-1----:R-:W-:-:S03]  /*9f20*/  SEL R5, R4, R31, !P0 ;  /* 0x0000001f04057207 */ /* 0x002fc60004000000 */
[----:B------:R-:W-:Y:S04]  /*9f30*/  STL [R1+0x8c], R6 ;  /* 0x00008c0601007387 */ /* 0x000fe80000100800 */
[----:B------:R-:W3:Y:S01]  /*9f40*/  LDL.LU R55, [R1+0x1a0] ;  /* 0x0001a00001377983 */ /* 0x000ee20000300800 */
[----:B0-----:R-:W-:-:S05]  /*9f50*/  SEL R2, R4, R29, !P0 ;  /* 0x0000001d04027207 */ /* 0x001fca0004000000 */
[----:B------:R0:W-:Y:S04]  /*9f60*/  STL [R1+0x7c], R2 ;  /* 0x00007c0201007387 */ /* 0x0001e80000100800 */
[----:B------:R1:W-:Y:S04]  /*9f70*/  STL [R1+0x68], R5 ;  /* 0x0000680501007387 */ /* 0x0003e80000100800 */
[----:B------:R-:W3:Y:S01]  /*9f80*/  LDL.LU R54, [R1+0x18c] ;  /* 0x00018c0001367983 */ /* 0x000ee20000300800 */
[C---:B0-----:R-:W-:Y:S02]  /*9f90*/  SEL R2, R4.reuse, R32, !P0 ;  /* 0x0000002004027207 */ /* 0x041fe40004000000 */
[----:B-1----:R-:W-:-:S03]  /*9fa0*/  SEL R5, R4, R33, !P0 ;  /* 0x0000002104057207 */ /* 0x002fc60004000000 */
[----:B------:R2:W-:Y:S04]  /*9fb0*/  STL [R1+0x64], R2 ;  /* 0x0000640201007387 */ /* 0x0005e80000100800 */
[----:B------:R4:W-:Y:S01]  /*9fc0*/  STL [R1+0x5c], R5 ;  /* 0x00005c0501007387 */ /* 0x0009e20000100800 */
[----:B--2---:R-:W-:-:S03]  /*9fd0*/  SEL R2, R4, R46, !P0 ;  /* 0x0000002e04027207 */ /* 0x004fc60004000000 */
[----:B------:R-:W2:Y:S04]  /*9fe0*/  LDL.LU R46, [R1+0x190] ;  /* 0x00019000012e7983 */ /* 0x000ea80000300800 */
[----:B------:R0:W-:Y:S01]  /*9ff0*/  STL [R1+0x168], R2 ;  /* 0x0001680201007387 */ /* 0x0001e20000100800 */
[----:B----4-:R-:W-:-:S03]  /*a000*/  SEL R5, R4, R43, !P0 ;  /* 0x0000002b04057207 */ /* 0x010fc60004000000 */
[----:B------:R-:W4:Y:S01]  /*a010*/  LDL.LU R43, [R1+0x1c0] ;  /* 0x0001c000012b7983 */ /* 0x000f220000300800 */
[----:B0-----:R-:W-:-:S03]  /*a020*/  SEL R2, R4, R3, !P0 ;  /* 0x0000000304027207 */ /* 0x001fc60004000000 */
[----:B------:R3:W-:Y:S04]  /*a030*/  STL [R1+0x16c], R5 ;  /* 0x00016c0501007387 */ /* 0x0007e80000100800 */
[----:B------:R-:W4:Y:S04]  /*a040*/  LDL.LU R3, [R1+0x1c4] ;  /* 0x0001c40001037983 */ /* 0x000f280000300800 */
[----:B------:R0:W-:Y:S01]  /*a050*/  STL [R1+0x170], R2 ;  /* 0x0001700201007387 */ /* 0x0001e20000100800 */
[----:B---3--:R-:W-:-:S03]  /*a060*/  SEL R5, R4, R13, !P0 ;  /* 0x0000000d04057207 */ /* 0x008fc60004000000 */
[----:B------:R-:W3:Y:S01]  /*a070*/  LDL.LU R14, [R1+0x1b0] ;  /* 0x0001b000010e7983 */ /* 0x000ee20000300800 */
[----:B0-----:R-:W-:-:S03]  /*a080*/  SEL R2, R4, R60, !P0 ;  /* 0x0000003c04027207 */ /* 0x001fc60004000000 */
[----:B------:R0:W-:Y:S04]  /*a090*/  STL [R1+0x178], R5 ;  /* 0x0001780501007387 */ /* 0x0001e80000100800 */
[----:B------:R-:W3:Y:S04]  /*a0a0*/  LDL.LU R12, [R1+0x1b8] ;  /* 0x0001b800010c7983 */ /* 0x000ee80000300800 */
[----:B------:R1:W-:Y:S04]  /*a0b0*/  STL [R1+0x180], R2 ;  /* 0x0001800201007387 */ /* 0x0003e80000100800 */
[----:B------:R-:W3:Y:S04]  /*a0c0*/  LDL.LU R11, [R1+0x1a8] ;  /* 0x0001a800010b7983 */ /* 0x000ee80000300800 */
[----:B------:R-:W3:Y:S04]  /*a0d0*/  LDL.LU R10, [R1+0x1b4] ;  /* 0x0001b400010a7983 */ /* 0x000ee80000300800 */
[----:B------:R-:W3:Y:S01]  /*a0e0*/  LDL.LU R60, [R1+0x1bc] ;  /* 0x0001bc00013c7983 */ /* 0x000ee20000300800 */
[----:B0-----:R-:W-:-:S03]  /*a0f0*/  SEL R5, R4, R0, !P0 ;  /* 0x0000000004057207 */ /* 0x001fc60004000000 */
[----:B------:R-:W3:Y:S04]  /*a100*/  LDL.LU R0, [R1+0x17c] ;  /* 0x00017c0001007983 */ /* 0x000ee80000300800 */
[----:B------:R-:W-:Y:S04]  /*a110*/  STL [R1+0x184], R5 ;  /* 0x0001840501007387 */ /* 0x000fe80000100800 */
[----:B------:R-:W3:Y:S01]  /*a120*/  LDL.LU R9, [R1+0x174] ;  /* 0x0001740001097983 */ /* 0x000ee20000300800 */
[----:B-1----:R-:W-:-:S03]  /*a130*/  SEL R2, R4, R59, !P0 ;  /* 0x0000003b04027207 */ /* 0x002fc60004000000 */
[----:B------:R-:W3:Y:S04]  /*a140*/  LDL.LU R8, [R1+0x160] ;  /* 0x0001600001087983 */ /* 0x000ee80000300800 */
[----:B------:R0:W-:Y:S04]  /*a150*/  STL [R1+0x194], R2 ;  /* 0x0001940201007387 */ /* 0x0001e80000100800 */
[----:B------:R-:W3:Y:S04]  /*a160*/  LDL.LU R7, [R1+0x54] ;  /* 0x0000540001077983 */ /* 0x000ee80000300800 */
[----:B------:R-:W3:Y:S04]  /*a170*/  LDL.LU R6, [R1+0x3c] ;  /* 0x00003c0001067983 */ /* 0x000ee80000300800 */
[----:B------:R-:W3:Y:S01]  /*a180*/  LDL.LU R59, [R1+0x38] ;  /* 0x00003800013b7983 */ /* 0x000ee20000300800 */
[----:B0-----:R-:W-:-:S03]  /*a190*/  SEL R2, R4, R58, !P0 ;  /* 0x0000003a04027207 */ /* 0x001fc60004000000 */
[----:B------:R-:W3:Y:S04]  /*a1a0*/  LDL.LU R58, [R1+0x28] ;  /* 0x00002800013a7983 */ /* 0x000ee80000300800 */
[----:B------:R0:W-:Y:S04]  /*a1b0*/  STL [R1+0x19c], R2 ;  /* 0x00019c0201007387 */ /* 0x0001e80000100800 */
[----:B------:R-:W3:Y:S01]  /*a1c0*/  LDL.LU R5, [R1+0x58] ;  /* 0x0000580001057983 */ /* 0x000ee20000300800 */
[----:B------:R-:W-:-:S03]  /*a1d0*/  SEL R13, R4, R57, !P0 ;  /* 0x00000039040d7207 */ /* 0x000fc60004000000 */
[----:B0-----:R-:W3:Y:S04]  /*a1e0*/  LDL.LU R2, [R1+0x40] ;  /* 0x0000400001027983 */ /* 0x001ee80000300800 */
[----:B------:R0:W-:Y:S04]  /*a1f0*/  STL [R1+0x198], R13 ;  /* 0x0001980d01007387 */ /* 0x0001e80000100800 */
[----:B------:R-:W3:Y:S04]  /*a200*/  LDL.LU R57, [R1+0x50] ;  /* 0x0000500001397983 */ /* 0x000ee80000300800 */
[----:B------:R-:W3:Y:S01]  /*a210*/  LDL.LU R22, [R1+0x44] ;  /* 0x0000440001167983 */ /* 0x000ee20000300800 */
[----:B0-----:R-:W-:-:S03]  /*a220*/  SEL R13, R4, R55, !P0 ;  /* 0x00000037040d7207 */ /* 0x001fc60004000000 */
[----:B------:R-:W3:Y:S04]  /*a230*/  LDL.LU R55, [R1+0x164] ;  /* 0x0001640001377983 */ /* 0x000ee80000300800 */
[----:B------:R0:W-:Y:S01]  /*a240*/  STL [R1+0x1a0], R13 ;  /* 0x0001a00d01007387 */ /* 0x0001e20000100800 */
[----:B------:R-:W-:-:S03]  /*a250*/  SEL R16, R4, R54, !P0 ;  /* 0x0000003604107207 */ /* 0x000fc60004000000 */
[----:B0-----:R-:W3:Y:S04]  /*a260*/  LDL.LU R13, [R1+0x15c] ;  /* 0x00015c00010d7983 */ /* 0x001ee80000300800 */
[----:B------:R4:W-:Y:S04]  /*a270*/  STL [R1+0x1a4], R16 ;  /* 0x0001a41001007387 */ /* 0x0009e80000100800 */
[----:B------:R-:W3:Y:S01]  /*a280*/  LDL.LU R54, [R1+0x34] ;  /* 0x0000340001367983 */ /* 0x000ee20000300800 */
[----:B--2---:R-:W-:-:S03]  /*a290*/  SEL R15, R4, R46, !P0 ;  /* 0x0000002e040f7207 */ /* 0x004fc60004000000 */
[----:B------:R-:W2:Y:S04]  /*a2a0*/  LDL.LU R46, [R1+0x124] ;  /* 0x00012400012e7983 */ /* 0x000ea80000300800 */
[----:B------:R0:W-:Y:S01]  /*a2b0*/  STL [R1+0x1ac], R15 ;  /* 0x0001ac0f01007387 */ /* 0x0001e20000100800 */
[----:B----4-:R-:W-:-:S03]  /*a2c0*/  SEL R16, R4, R43, !P0 ;  /* 0x0000002b04107207 */ /* 0x010fc60004000000 */
[----:B------:R-:W4:Y:S01]  /*a2d0*/  LDL.LU R43, [R1+0x24] ;  /* 0x00002400012b7983 */ /* 0x000f220000300800 */
[----:B0-----:R-:W-:-:S03]  /*a2e0*/  SEL R15, R4, R3, !P0 ;  /* 0x00000003040f7207 */ /* 0x001fc60004000000 */
[----:B------:R-:W-:Y:S04]  /*a2f0*/  STL [R1+0x1c0], R16 ;  /* 0x0001c01001007387 */ /* 0x000fe80000100800 */
[----:B------:R-:W4:Y:S04]  /*a300*/  LDL.LU R3, [R1+0xbc] ;  /* 0x0000bc0001037983 */ /* 0x000f280000300800 */
[----:B------:R3:W-:Y:S02]  /*a310*/  STL [R1+0x1cc], R15 ;  /* 0x0001cc0f01007387 */ /* 0x0007e40000100800 */
[----:B---3--:R-:W-:-:S02]  /*a320*/  SEL R15, R4, R14, !P0 ;  /* 0x0000000e040f7207 */ /* 0x008fc40004000000 */
[----:B------:R-:W-:-:S03]  /*a330*/  SEL R14, R4, R12, !P0 ;  /* 0x0000000c040e7207 */ /* 0x000fc60004000000 */
[----:B------:R-:W-:Y:S01]  /*a340*/  STL [R1+0x1c4], R15 ;  /* 0x0001c40f01007387 */ /* 0x000fe20000100800 */
[----:B------:R-:W-:-:S03]  /*a350*/  SEL R12, R4, R11, !P0 ;  /* 0x0000000b040c7207 */ /* 0x000fc60004000000 */
[----:B------:R-:W-:Y:S01]  /*a360*/  STL [R1+0x1c8], R14 ;  /* 0x0001c80e01007387 */ /* 0x000fe20000100800 */
[----:B------:R-:W-:-:S03]  /*a370*/  SEL R11, R4, R10, !P0 ;  /* 0x0000000a040b7207 */ /* 0x000fc60004000000 */
[----:B------:R-:W-:Y:S01]  /*a380*/  STL [R1+0x1b8], R12 ;  /* 0x0001b80c01007387 */ /* 0x000fe20000100800 */
[----:B------:R-:W-:-:S03]  /*a390*/  SEL R10, R4, R60, !P0 ;  /* 0x0000003c040a7207 */ /* 0x000fc60004000000 */
[----:B------:R-:W3:Y:S04]  /*a3a0*/  LDL.LU R60, [R1+0xe8] ;  /* 0x0000e800013c7983 */ /* 0x000ee80000300800 */
[----:B------:R0:W-:Y:S04]  /*a3b0*/  STL [R1+0x1b4], R11 ;  /* 0x0001b40b01007387 */ /* 0x0001e80000100800 */
[----:B------:R1:W-:Y:S01]  /*a3c0*/  STL [R1+0x1b0], R10 ;  /* 0x0001b00a01007387 */ /* 0x0003e20000100800 */
[----:B0-----:R-:W-:-:S03]  /*a3d0*/  SEL R11, R4, R0, !P0 ;  /* 0x00000000040b7207 */ /* 0x001fc60004000000 */
[----:B------:R-:W3:Y:S01]  /*a3e0*/  LDL.LU R0, [R1+0xec] ;  /* 0x0000ec0001007983 */ /* 0x000ee20000300800 */
[C---:B-1----:R-:W-:Y:S02]  /*a3f0*/  SEL R10, R4.reuse, R9, !P0 ;  /* 0x00000009040a7207 */ /* 0x042fe40004000000 */
[C---:B------:R-:W-:Y:S01]  /*a400*/  SEL R9, R4.reuse, R8, !P0 ;  /* 0x0000000804097207 */ /* 0x040fe20004000000 */
[----:B------:R-:W-:Y:S01]  /*a410*/  STL [R1+0x1a8], R11 ;  /* 0x0001a80b01007387 */ /* 0x000fe20000100800 */
[----:B------:R-:W-:-:S03]  /*a420*/  SEL R8, R4, R7, !P0 ;  /* 0x0000000704087207 */ /* 0x000fc60004000000 */
[----:B------:R-:W-:Y:S01]  /*a430*/  STL [R1+0x190], R10 ;  /* 0x0001900a01007387 */ /* 0x000fe20000100800 */
[----:B------:R-:W-:-:S03]  /*a440*/  SEL R7, R4, R6, !P0 ;  /* 0x0000000604077207 */ /* 0x000fc60004000000 */
[----:B------:R-:W-:Y:S01]  /*a450*/  STL [R1+0x18c], R9 ;  /* 0x00018c0901007387 */ /* 0x000fe20000100800 */
[----:B------:R-:W-:-:S03]  /*a460*/  SEL R6, R4, R59, !P0 ;  /* 0x0000003b04067207 */ /* 0x000fc60004000000 */
[----:B------:R-:W-:Y:S04]  /*a470*/  STL [R1+0x188], R8 ;  /* 0x0001880801007387 */ /* 0x000fe80000100800 */
[----:B------:R-:W3:Y:S04]  /*a480*/  LDL.LU R59, [R1+0xe4] ;  /* 0x0000e400013b7983 */ /* 0x000ee80000300800 */
[----:B------:R0:W-:Y:S04]  /*a490*/  STL [R1+0x17c], R7 ;  /* 0x00017c0701007387 */ /* 0x0001e80000100800 */
[----:B------:R1:W-:Y:S01]  /*a4a0*/  STL [R1+0x174], R6 ;  /* 0x0001740601007387 */ /* 0x0003e20000100800 */
[----:B0-----:R-:W-:-:S03]  /*a4b0*/  SEL R7, R4, R58, !P0 ;  /* 0x0000003a04077207 */ /* 0x001fc60004000000 */
[----:B------:R-:W3:Y:S01]  /*a4c0*/  LDL.LU R58, [R1+0xd4] ;  /* 0x0000d400013a7983 */ /* 0x000ee20000300800 */
[----:B-1----:R-:W-:-:S03]  /*a4d0*/  SEL R6, R4, R5, !P0 ;  /* 0x0000000504067207 */ /* 0x002fc60004000000 */
[----:B------:R-:W-:Y:S01]  /*a4e0*/  STL [R1+0x160], R7 ;  /* 0x0001600701007387 */ /* 0x000fe20000100800 */
[----:B------:R-:W-:-:S03]  /*a4f0*/  SEL R2, R4, R2, !P0 ;  /* 0x0000000204027207 */ /* 0x000fc60004000000 */
[----:B------:R-:W-:Y:S01]  /*a500*/  STL [R1+0x58], R6 ;  /* 0x0000580601007387 */ /* 0x000fe20000100800 */
[----:B------:R-:W-:-:S03]  /*a510*/  SEL R5, R4, R57, !P0 ;  /* 0x0000003904057207 */ /* 0x000fc60004000000 */
[----:B------:R-:W3:Y:S04]  /*a520*/  LDL.LU R57, [R1+0xdc] ;  /* 0x0000dc0001397983 */ /* 0x000ee80000300800 */
[----:B------:R0:W-:Y:S04]  /*a530*/  STL [R1+0x54], R2 ;  /* 0x0000540201007387 */ /* 0x0001e80000100800 */
[----:B------:R1:W-:Y:S01]  /*a540*/  STL [R1+0x50], R5 ;  /* 0x0000500501007387 */ /* 0x0003e20000100800 */
[C---:B0-----:R-:W-:Y:S02]  /*a550*/  SEL R2, R4.reuse, R22, !P0 ;  /* 0x0000001604027207 */ /* 0x041fe40004000000 */
[----:B-1----:R-:W-:-:S02]  /*a560*/  SEL R5, R4, R55, !P0 ;  /* 0x0000003704057207 */ /* 0x002fc40004000000 */
[----:B------:R-:W3:Y:S04]  /*a570*/  LDL.LU R55, [R1+0xd8] ;  /* 0x0000d80001377983 */ /* 0x000ee80000300800 */
[----:B------:R0:W-:Y:S01]  /*a580*/  STL [R1+0x44], R2 ;  /* 0x0000440201007387 */ /* 0x0001e20000100800 */
[----:B------:R-:W-:-:S03]  /*a590*/  SEL R7, R4, R54, !P0 ;  /* 0x0000003604077207 */ /* 0x000fc60004000000 */
[----:B------:R1:W-:Y:S01]  /*a5a0*/  STL [R1+0x40], R5 ;  /* 0x0000400501007387 */ /* 0x0003e20000100800 */
[----:B0-----:R-:W-:-:S03]  /*a5b0*/  SEL R2, R4, R13, !P0 ;  /* 0x0000000d04027207 */ /* 0x001fc60004000000 */
[----:B-1----:R-:W3:Y:S04]  /*a5c0*/  LDL.LU R5, [R1+0xb4] ;  /* 0x0000b40001057983 */ /* 0x002ee80000300800 */
[----:B------:R0:W-:Y:S04]  /*a5d0*/  STL [R1+0x3c], R2 ;  /* 0x00003c0201007387 */ /* 0x0001e80000100800 */
[----:B0-----:R-:W3:Y:S04]  /*a5e0*/  LDL.LU R2, [R1+0xb8] ;  /* 0x0000b80001027983 */ /* 0x001ee80000300800 */
[----:B------:R0:W-:Y:S02]  /*a5f0*/  STL [R1+0x38], R7 ;  /* 0x0000380701007387 */ /* 0x0001e40000100800 */
[----:B0-----:R-:W-:-:S02]  /*a600*/  SEL R7, R4, R52, !P0 ;  /* 0x0000003404077207 */ /* 0x001fc40004000000 */
[----:B--2---:R-:W-:-:S05]  /*a610*/  SEL R6, R4, R46, !P0 ;  /* 0x0000002e04067207 */ /* 0x004fca0004000000 */
[----:B------:R4:W-:Y:S04]  /*a620*/  STL [R1+0x34], R6 ;  /* 0x0000340601007387 */ /* 0x0009e80000100800 */
[----:B------:R0:W-:Y:S04]  /*a630*/  STL [R1+0x28], R7 ;  /* 0x0000280701007387 */ /* 0x0001e80000100800 */
[----:B------:R-:W2:Y:S01]  /*a640*/  LDL.LU R13, [R1+0xa8] ;  /* 0x0000a800010d7983 */ /* 0x000ea20000300800 */
[C---:B----4-:R-:W-:Y:S02]  /*a650*/  SEL R6, R4.reuse, R43, !P0 ;  /* 0x0000002b04067207 */ /* 0x050fe40004000000 */
[----:B------:R-:W-:-:S03]  /*a660*/  SEL R3, R4, R3, !P0 ;  /* 0x0000000304037207 */ /* 0x000fc60004000000 */
[----:B------:R1:W-:Y:S04]  /*a670*/  STL [R1+0x24], R6 ;  /* 0x0000240601007387 */ /* 0x0003e80000100800 */
[----:B------:R-:W-:Y:S04]  /*a680*/  STL [R1+0x14c0], R3 ;  /* 0x0014c00301007387 */ /* 0x000fe80000100800 */
[----:B------:R-:W4:Y:S04]  /*a690*/  LDL.LU R9, [R1+0xa4] ;  /* 0x0000a40001097983 */ /* 0x000f280000300800 */
[----:B------:R-:W-:Y:S01]  /*a6a0*/  STL [R1+0x14c4], R61 ;  /* 0x0014c43d01007387 */ /* 0x000fe20000100800 */
[----:B---3--:R-:W-:-:S05]  /*a6b0*/  SEL R60, R4, R60, !P0 ;  /* 0x0000003c043c7207 */ /* 0x008fca0004000000 */
[----:B------:R-:W-:Y:S04]  /*a6c0*/  STL [R1+0x14c8], R60 ;  /* 0x0014c83c01007387 */ /* 0x000fe80000100800 */
[----:B------:R-:W3:Y:S01]  /*a6d0*/  LDL.LU R12, [R1+0xa0] ;  /* 0x0000a000010c7983 */ /* 0x000ee20000300800 */
[----:B------:R-:W-:-:S05]  /*a6e0*/  SEL R0, R4, R0, !P0 ;  /* 0x0000000004007207 */ /* 0x000fca0004000000 */
[----:B------:R-:W-:Y:S04]  /*a6f0*/  STL [R1+0x14cc], R0 ;  /* 0x0014cc0001007387 */ /* 0x000fe80000100800 */
[----:B------:R-:W3:Y:S04]  /*a700*/  LDL.LU R22, [R1+0x9c] ;  /* 0x00009c0001167983 */ /* 0x000ee80000300800 */
[----:B------:R-:W-:Y:S01]  /*a710*/  STL [R1+0x14d0], R38 ;  /* 0x0014d02601007387 */ /* 0x000fe20000100800 */
[----:B------:R-:W-:-:S05]  /*a720*/  SEL R59, R4, R59, !P0 ;  /* 0x0000003b043b7207 */ /* 0x000fca0004000000 */
[----:B------:R0:W-:Y:S04]  /*a730*/  STL [R1+0x14d4], R59 ;  /* 0x0014d43b01007387 */ /* 0x0001e80000100800 */
[----:B------:R-:W3:Y:S04]  /*a740*/  LDL.LU R54, [R1+0x94] ;  /* 0x0000940001367983 */ /* 0x000ee80000300800 */
[----:B------:R-:W3:Y:S01]  /*a750*/  LDL.LU R46, [R1+0x90] ;  /* 0x00009000012e7983 */ /* 0x000ee20000300800 */
[----:B------:R-:W-:-:S05]  /*a760*/  SEL R58, R4, R58, !P0 ;  /* 0x0000003a043a7207 */ /* 0x000fca0004000000 */
[----:B------:R-:W-:Y:S04]  /*a770*/  STL [R1+0x14d8], R58 ;  /* 0x0014d83a01007387 */ /* 0x000fe80000100800 */
[----:B------:R-:W3:Y:S01]  /*a780*/  LDL.LU R43, [R1+0x88] ;  /* 0x00008800012b7983 */ /* 0x000ee20000300800 */
[----:B------:R-:W-:-:S05]  /*a790*/  SEL R57, R4, R57, !P0 ;  /* 0x0000003904397207 */ /* 0x000fca0004000000 */
[----:B------:R-:W-:Y:S01]  /*a7a0*/  STL [R1+0x14dc], R57 ;  /* 0x0014dc3901007387 */ /* 0x000fe20000100800 */
[----:B------:R-:W-:-:S05]  /*a7b0*/  SEL R55, R4, R55, !P0 ;  /* 0x0000003704377207 */ /* 0x000fca0004000000 */
[----:B------:R-:W-:Y:S04]  /*a7c0*/  STL [R1+0x14e0], R55 ;  /* 0x0014e03701007387 */ /* 0x000fe80000100800 */
[----:B------:R-:W3:Y:S01]  /*a7d0*/  LDL.LU R18, [R1+0x84] ;  /* 0x0000840001127983 */ /* 0x000ee20000300800 */
[----:B0-----:R-:W-:-:S05]  /*a7e0*/  SEL R7, R4, R5, !P0 ;  /* 0x0000000504077207 */ /* 0x001fca0004000000 */
[----:B------:R-:W-:Y:S01]  /*a7f0*/  STL [R1+0x14e4], R7 ;  /* 0x0014e40701007387 */ /* 0x000fe20000100800 */
[----:B------:R-:W-:-:S03]  /*a800*/  SEL R10, R4, R2, !P0 ;  /* 0x00000002040a7207 */ /* 0x000fc60004000000 */
[----:B------:R-:W3:Y:S04]  /*a810*/  LDL.LU R2, [R1+0x80] ;  /* 0x0000800001027983 */ /* 0x000ee80000300800 */
[----:B------:R-:W3:Y:S04]  /*a820*/  LDL.LU R5, [R1+0x4c] ;  /* 0x00004c0001057983 */ /* 0x000ee80000300800 */
[----:B------:R-:W-:Y:S04]  /*a830*/  STL [R1+0x14e8], R10 ;  /* 0x0014e80a01007387 */ /* 0x000fe80000100800 */
[----:B-1----:R-:W3:Y:S04]  /*a840*/  LDL.LU R6, [R1+0x6c] ;  /* 0x00006c0001067983 */ /* 0x002ee80000300800 */
[----:B------:R-:W3:Y:S01]  /*a850*/  LDL.LU R8, [R1+0x70] ;  /* 0x0000700001087983 */ /* 0x000ee20000300800 */
[----:B--2---:R-:W-:-:S05]  /*a860*/  SEL R13, R4, R13, !P0 ;  /* 0x0000000d040d7207 */ /* 0x004fca0004000000 */
[----:B------:R-:W-:Y:S01]  /*a870*/  STL [R1+0x14ec], R13 ;  /* 0x0014ec0d01007387 */ /* 0x000fe20000100800 */
[----:B----4-:R-:W-:-:S03]  /*a880*/  SEL R17, R4, R9, !P0 ;  /* 0x0000000904117207 */ /* 0x010fc60004000000 */
[----:B------:R-:W2:Y:S04]  /*a890*/  LDL.LU R9, [R1+0x78] ;  /* 0x0000780001097983 */ /* 0x000ea80000300800 */
[----:B------:R-:W4:Y:S04]  /*a8a0*/  LDL.LU R11, [R1+0x74] ;  /* 0x00007400010b7983 */ /* 0x000f280000300800 */
[----:B------:R-:W-:Y:S01]  /*a8b0*/  STL [R1+0x14f0], R17 ;  /* 0x0014f01101007387 */ /* 0x000fe20000100800 */
[----:B---3--:R-:W-:-:S03]  /*a8c0*/  SEL R19, R4, R12, !P0 ;  /* 0x0000000c04137207 */ /* 0x008fc60004000000 */
[----:B------:R-:W3:Y:S04]  /*a8d0*/  LDL.LU R12, [R1+0x60] ;  /* 0x00006000010c7983 */ /* 0x000ee80000300800 */
[----:B------:R-:W3:Y:S04]  /*a8e0*/  LDL.LU R14, [R1+0x48] ;  /* 0x00004800010e7983 */ /* 0x000ee80000300800 */
[----:B------:R-:W-:Y:S04]  /*a8f0*/  STL [R1+0x14f4], R19 ;  /* 0x0014f41301007387 */ /* 0x000fe80000100800 */
[----:B------:R-:W3:Y:S01]  /*a900*/  LDL.LU R15, [R1+0x2c] ;  /* 0x00002c00010f7983 */ /* 0x000ee20000300800 */
[----:B------:R-:W-:-:S03]  /*a910*/  SEL R20, R4, R22, !P0 ;  /* 0x0000001604147207 */ /* 0x000fc60004000000 */
[----:B------:R-:W3:Y:S04]  /*a920*/  LDL.LU R16, [R1+0x30] ;  /* 0x0000300001107983 */ /* 0x000ee80000300800 */
[----:B------:R-:W-:Y:S01]  /*a930*/  STL [R1+0x14f8], R20 ;  /* 0x0014f81401007387 */ /* 0x000fe20000100800 */
[C---:B------:R-:W-:Y:S02]  /*a940*/  SEL R21, R4.reuse, R54, !P0 ;  /* 0x0000003604157207 */ /* 0x040fe40004000000 */
[----:B------:R-:W-:-:S03]  /*a950*/  SEL R23, R4, R46, !P0 ;  /* 0x0000002e04177207 */ /* 0x000fc60004000000 */
[----:B------:R-:W-:Y:S04]  /*a960*/  STL [R1+0x14fc], R21 ;  /* 0x0014fc1501007387 */ /* 0x000fe80000100800 */
[----:B------:R-:W-:Y:S04]  /*a970*/  STL [R1+0x1500], R23 ;  /* 0x0015001701007387 */ /* 0x000fe80000100800 */
[----:B------:R-:W3:Y:S01]  /*a980*/  LDL.LU R24, [R1+0x18] ;  /* 0x0000180001187983 */ /* 0x000ee20000300800 */
[----:B------:R-:W-:-:S03]  /*a990*/  SEL R22, R4, R43, !P0 ;  /* 0x0000002b04167207 */ /* 0x000fc60004000000 */
[----:B------:R-:W3:Y:S04]  /*a9a0*/  LDL.LU R54, [R1+0x20] ;  /* 0x0000200001367983 */ /* 0x000ee80000300800 */
[----:B------:R-:W3:Y:S04]  /*a9b0*/  LDL.LU R46, [R1+0x1c] ;  /* 0x00001c00012e7983 */ /* 0x000ee80000300800 */
[----:B------:R-:W3:Y:S04]  /*a9c0*/  LDL.LU R43, [R1+0x14] ;  /* 0x00001400012b7983 */ /* 0x000ee80000300800 */
[----:B------:R-:W-:Y:S01]  /*a9d0*/  STL [R1+0x1504], R22 ;  /* 0x0015041601007387 */ /* 0x000fe20000100800 */
[----:B------:R-:W-:-:S05]  /*a9e0*/  SEL R18, R4, R18, !P0 ;  /* 0x0000001204127207 */ /* 0x000fca0004000000 */
[----:B------:R-:W-:Y:S01]  /*a9f0*/  STL [R1+0x1508], R18 ;  /* 0x0015081201007387 */ /* 0x000fe20000100800 */
[C---:B------:R-:W-:Y:S02]  /*aa00*/  SEL R2, R4.reuse, R2, !P0 ;  /* 0x0000000204027207 */ /* 0x040fe40004000000 */
[----:B------:R-:W-:-:S03]  /*aa10*/  SEL R5, R4, R5, !P0 ;  /* 0x0000000504057207 */ /* 0x000fc60004000000 */
[----:B------:R0:W-:Y:S01]  /*aa20*/  STL [R1+0x150c], R2 ;  /* 0x00150c0201007387 */ /* 0x0001e20000100800 */
[----:B------:R-:W-:-:S03]  /*aa30*/  SEL R6, R4, R6, !P0 ;  /* 0x0000000604067207 */ /* 0x000fc60004000000 */
[----:B------:R1:W-:Y:S01]  /*aa40*/  STL [R1+0x1510], R5 ;  /* 0x0015100501007387 */ /* 0x0003e20000100800 */
[----:B------:R-:W-:-:S03]  /*aa50*/  SEL R8, R4, R8, !P0 ;  /* 0x0000000804087207 */ /* 0x000fc60004000000 */
[----:B------:R-:W-:Y:S04]  /*aa60*/  STL [R1+0x1514], R6 ;  /* 0x0015140601007387 */ /* 0x000fe80000100800 */
[----:B------:R-:W-:Y:S01]  /*aa70*/  STL [R1+0x1518], R8 ;  /* 0x0015180801007387 */ /* 0x000fe20000100800 */
[C---:B--2---:R-:W-:Y:S02]  /*aa80*/  SEL R9, R4.reuse, R9, !P0 ;  /* 0x0000000904097207 */ /* 0x044fe40004000000 */
[----:B----4-:R-:W-:-:S03]  /*aa90*/  SEL R11, R4, R11, !P0 ;  /* 0x0000000b040b7207 */ /* 0x010fc60004000000 */
[----:B------:R-:W-:Y:S04]  /*aaa0*/  STL [R1+0x151c], R9 ;  /* 0x00151c0901007387 */ /* 0x000fe80000100800 */
[----:B------:R-:W-:Y:S01]  /*aab0*/  STL [R1+0x1520], R11 ;  /* 0x0015200b01007387 */ /* 0x000fe20000100800 */
[C---:B---3--:R-:W-:Y:S02]  /*aac0*/  SEL R12, R4.reuse, R12, !P0 ;  /* 0x0000000c040c7207 */ /* 0x048fe40004000000 */
[----:B------:R-:W-:-:S03]  /*aad0*/  SEL R14, R4, R14, !P0 ;  /* 0x0000000e040e7207 */ /* 0x000fc60004000000 */
[----:B------:R-:W-:Y:S01]  /*aae0*/  STL [R1+0x1524], R12 ;  /* 0x0015240c01007387 */ /* 0x000fe20000100800 */
[----:B------:R-:W-:-:S03]  /*aaf0*/  SEL R15, R4, R15, !P0 ;  /* 0x0000000f040f7207 */ /* 0x000fc60004000000 */
[----:B------:R-:W-:Y:S01]  /*ab00*/  STL [R1+0x1528], R14 ;  /* 0x0015280e01007387 */ /* 0x000fe20000100800 */
[----:B------:R-:W-:-:S03]  /*ab10*/  SEL R16, R4, R16, !P0 ;  /* 0x0000001004107207 */ /* 0x000fc60004000000 */
[----:B------:R-:W-:Y:S04]  /*ab20*/  STL [R1+0x152c], R15 ;  /* 0x00152c0f01007387 */ /* 0x000fe80000100800 */
[----:B------:R-:W-:Y:S04]  /*ab30*/  STL [R1+0x1530], R16 ;  /* 0x0015301001007387 */ /* 0x000fe80000100800 */
[----:B------:R-:W-:Y:S04]  /*ab40*/  STL [R1+0x1534], R27 ;  /* 0x0015341b01007387 */ /* 0x000fe80000100800 */
[----:B------:R-:W-:Y:S04]  /*ab50*/  STL [R1+0x1538], R30 ;  /* 0x0015381e01007387 */ /* 0x000fe80000100800 */
[----:B------:R-:W2:Y:S04]  /*ab60*/  LDL.LU R31, [R1+0x1d4] ;  /* 0x0001d400011f7983 */ /* 0x000ea80000300800 */
[----:B------:R-:W3:Y:S04]  /*ab70*/  LDL.LU R32, [R1+0x158] ;  /* 0x0001580001207983 */ /* 0x000ee80000300800 */
[----:B------:R-:W4:Y:S01]  /*ab80*/  LDL.LU R33, [R1+0x154] ;  /* 0x0001540001217983 */ /* 0x000f220000300800 */
[----:B------:R-:W-:-:S02]  /*ab90*/  SEL R26, R4, R54, !P0 ;  /* 0x00000036041a7207 */ /* 0x000fc40004000000 */
[C---:B------:R-:W-:Y:S02]  /*aba0*/  SEL R28, R4.reuse, R46, !P0 ;  /* 0x0000002e041c7207 */ /* 0x040fe40004000000 */
[C---:B------:R-:W-:Y:S02]  /*abb0*/  SEL R29, R4.reuse, R43, !P0 ;  /* 0x0000002b041d7207 */ /* 0x040fe40004000000 */
[----:B------:R-:W2:Y:S04]  /*abc0*/  LDL.LU R43, [R1+0x150] ;  /* 0x00015000012b7983 */ /* 0x000ea80000300800 */
[----:B------:R-:W2:Y:S04]  /*abd0*/  LDL.LU R46, [R1+0x14c] ;  /* 0x00014c00012e7983 */ /* 0x000ea80000300800 */
[----:B------:R-:W2:Y:S04]  /*abe0*/  LDL.LU R59, [R1+0x148] ;  /* 0x00014800013b7983 */ /* 0x000ea80000300800 */
[----:B------:R-:W2:Y:S04]  /*abf0*/  LDL.LU R52, [R1+0x144] ;  /* 0x0001440001347983 */ /* 0x000ea80000300800 */
[----:B------:R-:W2:Y:S04]  /*ac00*/  LDL.LU R54, [R1+0x140] ;  /* 0x0001400001367983 */ /* 0x000ea80000300800 */
[----:B------:R-:W0:Y:S04]  /*ac10*/  LDL.LU R38, [R1+0x13c] ;  /* 0x00013c0001267983 */ /* 0x000e280000300800 */
[----:B------:R-:W2:Y:S04]  /*ac20*/  LDL.LU R0, [R1+0x138] ;  /* 0x0001380001007983 */ /* 0x000ea80000300800 */
[----:B------:R-:W1:Y:S04]  /*ac30*/  LDL.LU R60, [R1+0x134] ;  /* 0x00013400013c7983 */ /* 0x000e680000300800 */
[----:B------:R-:W3:Y:S04]  /*ac40*/  LDL.LU R61, [R1+0x130] ;  /* 0x00013000013d7983 */ /* 0x000ee80000300800 */
[----:B------:R-:W4:Y:S01]  /*ac50*/  LDL.LU R3, [R1+0x12c] ;  /* 0x00012c0001037983 */ /* 0x000f220000300800 */
[----:B------:R-:W-:-:S02]  /*ac60*/  SEL R24, R4, R24, !P0 ;  /* 0x0000001804187207 */ /* 0x000fc40004000000 */
[C---:B------:R-:W-:Y:S02]  /*ac70*/  SEL R34, R4.reuse, R34, !P0 ;  /* 0x0000002204227207 */ /* 0x040fe40004000000 */
[C---:B------:R-:W-:Y:S02]  /*ac80*/  SEL R35, R4.reuse, R35, !P0 ;  /* 0x0000002304237207 */ /* 0x040fe40004000000 */
[C---:B------:R-:W-:Y:S02]  /*ac90*/  SEL R36, R4.reuse, R36, !P0 ;  /* 0x0000002404247207 */ /* 0x040fe40004000000 */
[C---:B------:R-:W-:Y:S02]  /*aca0*/  SEL R37, R4.reuse, R37, !P0 ;  /* 0x0000002504257207 */ /* 0x040fe40004000000 */
[C---:B------:R-:W-:Y:S02]  /*acb0*/  SEL R39, R4.reuse, R39, !P0 ;  /* 0x0000002704277207 */ /* 0x040fe40004000000 */
        /* <DEDUP_REMOVED lines=11> */
[----:B------:R-:W-:Y:S01]  /*ad70*/  SEL R4, R4, R51, !P0 ;  /* 0x0000003304047207 */ /* 0x000fe20004000000 */
[----:B0-----:R-:W-:Y:S02]  /*ad80*/  IMAD R2, R38, UR7, RZ ;  /* 0x0000000726027c24 */ /* 0x001fe4000f8e02ff */
[----:B--2---:R-:W-:-:S03]  /*ad90*/  IMAD R0, R0, UR7, RZ ;  /* 0x0000000700007c24 */ /* 0x004fc6000f8e02ff */
[----:B------:R3:W-:Y:S01]  /*ada0*/  STL [R1+0x14], R2 ;  /* 0x0000140201007387 */ /* 0x0007e20000100800 */
[----:B-1----:R-:W-:-:S03]  /*adb0*/  IMAD R5, R60, UR7, RZ ;  /* 0x000000073c057c24 */ /* 0x002fc6000f8e02ff */
[----:B------:R4:W-:Y:S01]  /*adc0*/  STL [R1+0x18], R0 ;  /* 0x0000180001007387 */ /* 0x0009e20000100800 */
[----:B---3--:R-:W-:-:S03]  /*add0*/  IMAD R2, R61, UR7, RZ ;  /* 0x000000073d027c24 */ /* 0x008fc6000f8e02ff */
[----:B------:R0:W-:Y:S01]  /*ade0*/  STL [R1+0x1c], R5 ;  /* 0x00001c0501007387 */ /* 0x0001e20000100800 */
[----:B----4-:R-:W-:-:S03]  /*adf0*/  IMAD R0, R3, UR7, RZ ;  /* 0x0000000703007c24 */ /* 0x010fc6000f8e02ff */
[----:B------:R-:W2:Y:S04]  /*ae00*/  LDL.LU R30, [R1+0x128] ;  /* 0x00012800011e7983 */ /* 0x000ea80000300800 */
[----:B------:R1:W-:Y:S04]  /*ae10*/  STL [R1+0x20], R2 ;  /* 0x0000200201007387 */ /* 0x0003e80000100800 */
[----:B------:R-:W3:Y:S04]  /*ae20*/  LDL.LU R27, [R1+0x120] ;  /* 0x00012000011b7983 */ /* 0x000ee80000300800 */
[----:B------:R4:W-:Y:S04]  /*ae30*/  STL [R1+0x2c], R0 ;  /* 0x00002c0001007387 */ /* 0x0009e80000100800 */
[----:B------:R-:W3:Y:S04]  /*ae40*/  LDL.LU R16, [R1+0x11c] ;  /* 0x00011c0001107983 */ /* 0x000ee80000300800 */
[----:B------:R-:W3:Y:S04]  /*ae50*/  LDL.LU R15, [R1+0x118] ;  /* 0x00011800010f7983 */ /* 0x000ee80000300800 */
[----:B------:R-:W3:Y:S04]  /*ae60*/  LDL.LU R14, [R1+0x114] ;  /* 0x00011400010e7983 */ /* 0x000ee80000300800 */
[----:B------:R-:W3:Y:S04]  /*ae70*/  LDL.LU R12, [R1+0x110] ;  /* 0x00011000010c7983 */ /* 0x000ee80000300800 */
[----:B------:R-:W3:Y:S04]  /*ae80*/  LDL.LU R11, [R1+0x10c] ;  /* 0x00010c00010b7983 */ /* 0x000ee80000300800 */
[----:B------:R-:W3:Y:S04]  /*ae90*/  LDL.LU R9, [R1+0x108] ;  /* 0x0001080001097983 */ /* 0x000ee80000300800 */
[----:B------:R-:W3:Y:S04]  /*aea0*/  LDL.LU R8, [R1+0x104] ;  /* 0x0001040001087983 */ /* 0x000ee80000300800 */
[----:B------:R-:W3:Y:S04]  /*aeb0*/  LDL.LU R6, [R1+0x100] ;  /* 0x0001000001067983 */ /* 0x000ee80000300800 */
[----:B0-----:R-:W3:Y:S04]  /*aec0*/  LDL.LU R5, [R1+0xfc] ;  /* 0x0000fc0001057983 */ /* 0x001ee80000300800 */
[----:B-1----:R-:W3:Y:S04]  /*aed0*/  LDL.LU R2, [R1+0xf8] ;  /* 0x0000f80001027983 */ /* 0x002ee80000300800 */
        /* <DEDUP_REMOVED lines=10> */
[----:B------:R-:W3:Y:S01]  /*af80*/  LDL.LU R55, [R1+0x7c] ;  /* 0x00007c0001377983 */ /* 0x000ee20000300800 */
[----:B------:R-:W-:-:S03]  /*af90*/  IMAD R51, R59, UR7, RZ ;  /* 0x000000073b337c24 */ /* 0x000fc6000f8e02ff */
[----:B------:R-:W3:Y:S04]  /*afa0*/  LDL.LU R57, [R1+0x68] ;  /* 0x0000680001397983 */ /* 0x000ee80000300800 */
[----:B------:R-:W3:Y:S04]  /*afb0*/  LDL.LU R58, [R1+0x64] ;  /* 0x00006400013a7983 */ /* 0x000ee80000300800 */
[----:B------:R-:W3:Y:S04]  /*afc0*/  LDL.LU R59, [R1+0x5c] ;  /* 0x00005c00013b7983 */ /* 0x000ee80000300800 */
[----:B------:R-:W3:Y:S04]  /*afd0*/  LDL.LU R38, [R1+0x168] ;  /* 0x0001680001267983 */ /* 0x000ee80000300800 */
[----:B----4-:R-:W4:Y:S04]  /*afe0*/  LDL.LU R0, [R1+0x16c] ;  /* 0x00016c0001007983 */ /* 0x010f280000300800 */
[----:B------:R-:W4:Y:S04]  /*aff0*/  LDL.LU R60, [R1+0x170] ;  /* 0x00017000013c7983 */ /* 0x000f280000300800 */
[----:B------:R-:W4:Y:S04]  /*b000*/  LDL.LU R61, [R1+0x178] ;  /* 0x00017800013d7983 */ /* 0x000f280000300800 */
[----:B------:R-:W4:Y:S01]  /*b010*/  LDL.LU R3, [R1+0x180] ;  /* 0x0001800001037983 */ /* 0x000f220000300800 */
[----:B--2---:R-:W-:-:S02]  /*b020*/  IMAD R30, R30, UR7, RZ ;  /* 0x000000071e1e7c24 */ /* 0x004fc4000f8e02ff */
[----:B---3--:R-:W-:-:S03]  /*b030*/  IMAD R27, R27, UR7, RZ ;  /* 0x000000071b1b7c24 */ /* 0x008fc6000f8e02ff */
[----:B------:R-:W-:Y:S01]  /*b040*/  STL [R1+0x30], R30 ;  /* 0x0000301e01007387 */ /* 0x000fe20000100800 */
[----:B------:R-:W-:-:S03]  /*b050*/  IMAD R16, R16, UR7, RZ ;  /* 0x0000000710107c24 */ /* 0x000fc6000f8e02ff */
        /* <DEDUP_REMOVED lines=16> */
[----:B------:R0:W-:Y:S01]  /*b160*/  STL [R1+0x84], R6 ;  /* 0x0000840601007387 */ /* 0x0001e20000100800 */
[----:B------:R-:W-:-:S03]  /*b170*/  IMAD R2, R2, UR7, RZ ;  /* 0x0000000702027c24 */ /* 0x000fc6000f8e02ff */
[----:B------:R1:W-:Y:S04]  /*b180*/  STL [R1+0x88], R5 ;  /* 0x0000880501007387 */ /* 0x0003e80000100800 */
[----:B------:R2:W-:Y:S01]  /*b190*/  STL [R1+0x90], R2 ;  /* 0x0000900201007387 */ /* 0x0005e20000100800 */
[----:B0-----:R-:W-:Y:S02]  /*b1a0*/  IMAD R6, R18, UR7, RZ ;  /* 0x0000000712067c24 */ /* 0x001fe4000f8e02ff */
[----:B-1----:R-:W-:-:S03]  /*b1b0*/  IMAD R5, R22, UR7, RZ ;  /* 0x0000000716057c24 */ /* 0x002fc6000f8e02ff */
[----:B------:R0:W-:Y:S01]  /*b1c0*/  STL [R1+0x94], R6 ;  /* 0x0000940601007387 */ /* 0x0001e20000100800 */
[----:B--2---:R-:W-:-:S03]  /*b1d0*/  IMAD R2, R23, UR7, RZ ;  /* 0x0000000717027c24 */ /* 0x004fc6000f8e02ff */
        /* <DEDUP_REMOVED lines=22> */
[----:B------:R-:W-:Y:S01]  /*b340*/  STL [R1+0x64], R6 ;  /* 0x0000640601007387 */ /* 0x000fe20000100800 */
[----:B----4-:R-:W-:Y:S02]  /*b350*/  IMAD R0, R0, UR7, RZ ;  /* 0x0000000700007c24 */ /* 0x010fe4000f8e02ff */
[----:B--2---:R-:W-:Y:S01]  /*b360*/  IMAD R2, R38, UR7, RZ ;  /* 0x0000000726027c24 */ /* 0x004fe2000f8e02ff */
[----:B------:R0:W-:Y:S04]  /*b370*/  STL [R1+0x5c], R5 ;  /* 0x00005c0501007387 */ /* 0x0001e80000100800 */
[----:B------:R1:W-:Y:S01]  /*b380*/  STL [R1+0xb8], R2 ;  /* 0x0000b80201007387 */ /* 0x0003e20000100800 */
[----:B0-----:R-:W-:-:S03]  /*b390*/  IMAD R5, R60, UR7, RZ ;  /* 0x000000073c057c24 */ /* 0x001fc6000f8e02ff */
[----:B------:R0:W-:Y:S01]  /*b3a0*/  STL [R1+0xbc], R0 ;  /* 0x0000bc0001007387 */ /* 0x0001e20000100800 */
[----:B-1----:R-:W-:-:S03]  /*b3b0*/  IMAD R2, R61, UR7, RZ ;  /* 0x000000073d027c24 */ /* 0x002fc6000f8e02ff */
[----:B------:R1:W-:Y:S04]  /*b3c0*/  STL [R1+0xc0], R5 ;  /* 0x0000c00501007387 */ /* 0x0003e80000100800 */
[----:B------:R-:W2:Y:S01]  /*b3d0*/  LDL.LU R30, [R1+0x184] ;  /* 0x00018400011e7983 */ /* 0x000ea20000300800 */
[----:B0-----:R-:W-:-:S03]  /*b3e0*/  IMAD R0, R3, UR7, RZ ;  /* 0x0000000703007c24 */ /* 0x001fc6000f8e02ff */
        /* <DEDUP_REMOVED lines=11> */
[----:B-1----:R-:W3:Y:S04]  /*b4a0*/  LDL.LU R5, [R1+0x1c8] ;  /* 0x0001c80001057983 */ /* 0x002ee80000300800 */
[----:B0-----:R-:W3:Y:S04]  /*b4b0*/  LDL.LU R2, [R1+0x1b8] ;  /* 0x0001b80001027983 */ /* 0x001ee80000300800 */
        /* <DEDUP_REMOVED lines=19> */
[----:B--2---:R-:W-:-:S05]  /*b5f0*/  IMAD R30, R30, UR7, RZ ;  /* 0x000000071e1e7c24 */ /* 0x004fca000f8e02ff */
[----:B------:R0:W-:Y:S01]  /*b600*/  STL [R1+0xcc], R30 ;  /* 0x0000cc1e01007387 */ /* 0x0001e20000100800 */
[----:B---3--:R-:W-:-:S03]  /*b610*/  IMAD R27, R27, UR7, RZ ;  /* 0x000000071b1b7c24 */ /* 0x008fc6000f8e02ff */
[----:B0-----:R-:W2:Y:S01]  /*b620*/  LDL.LU R30, [R1+0x1538] ;  /* 0x00153800011e7983 */ /* 0x001ea20000300800 */
[----:B------:R-:W-:-:S03]  /*b630*/  IMAD R16, R16, UR7, RZ ;  /* 0x0000000710107c24 */ /* 0x000fc6000f8e02ff */
[----:B------:R0:W-:Y:S01]  /*b640*/  STL [R1+0xd0], R27 ;  /* 0x0000d01b01007387 */ /* 0x0001e20000100800 */
[----:B------:R-:W-:Y:S02]  /*b650*/  IMAD R15, R15, UR7, RZ ;  /* 0x000000070f0f7c24 */ /* 0x000fe4000f8e02ff */
[----:B------:R-:W-:Y:S01]  /*b660*/  IMAD R14, R14, UR7, RZ ;  /* 0x000000070e0e7c24 */ /* 0x000fe2000f8e02ff */
[----:B0-----:R-:W3:Y:S01]  /*b670*/  LDL.LU R27, [R1+0x1534] ;  /* 0x00153400011b7983 */ /* 0x001ee20000300800 */
[----:B------:R-:W-:-:S03]  /*b680*/  IMAD R12, R12, UR7, RZ ;  /* 0x000000070c0c7c24 */ /* 0x000fc6000f8e02ff */
[----:B------:R0:W-:Y:S01]  /*b690*/  STL [R1+0xd4], R16 ;  /* 0x0000d41001007387 */ /* 0x0001e20000100800 */
[----:B------:R-:W-:Y:S02]  /*b6a0*/  IMAD R11, R11, UR7, RZ ;  /* 0x000000070b0b7c24 */ /* 0x000fe4000f8e02ff */
[----:B------:R-:W-:Y:S01]  /*b6b0*/  IMAD R9, R9, UR7, RZ ;  /* 0x0000000709097c24 */ /* 0x000fe2000f8e02ff */
[----:B0-----:R-:W2:Y:S04]  /*b6c0*/  LDL.LU R16, [R1+0x1530] ;  /* 0x0015300001107983 */ /* 0x001ea80000300800 */
[----:B------:R0:W-:Y:S01]  /*b6d0*/  STL [R1+0xd8], R15 ;  /* 0x0000d80f01007387 */ /* 0x0001e20000100800 */
[----:B------:R-:W-:Y:S02]  /*b6e0*/  IMAD R8, R8, UR7, RZ ;  /* 0x0000000708087c24 */ /* 0x000fe4000f8e02ff */
[----:B------:R-:W-:Y:S01]  /*b6f0*/  IMAD R6, R6, UR7, RZ ;  /* 0x0000000706067c24 */ /* 0x000fe2000f8e02ff */
[----:B0-----:R-:W2:Y:S04]  /*b700*/  LDL.LU R15, [R1+0x152c] ;  /* 0x00152c00010f7983 */ /* 0x001ea80000300800 */
[----:B------:R0:W-:Y:S01]  /*b710*/  STL [R1+0xdc], R14 ;  /* 0x0000dc0e01007387 */ /* 0x0001e20000100800 */
[----:B------:R-:W-:-:S03]  /*b720*/  IMAD R5, R5, UR7, RZ ;  /* 0x0000000705057c24 */ /* 0x000fc6000f8e02ff */
        /* <DEDUP_REMOVED lines=50> */
[----:B----4-:R-:W-:-:S03]  /*ba50*/  IMAD R0, R0, UR7, RZ ;  /* 0x0000000700007c24 */ /* 0x010fc6000f8e02ff */
[----:B0-----:R-:W4:Y:S04]  /*ba60*/  LDL.LU R7, [R1+0x14e4] ;  /* 0x0014e40001077983 */ /* 0x001f280000300800 */
        /* <DEDUP_REMOVED lines=9> */
[----:B------:R0:W-:Y:S04]  /*bb00*/  STL [R1+0x40], R59 ;  /* 0x0000403b01007387 */ /* 0x0001e80000100800 */
[----:B0-----:R-:W2:Y:S04]  /*bb10*/  LDL.LU R59, [R1+0x14d4] ;  /* 0x0014d400013b7983 */ /* 0x001ea80000300800 */
[----:B------:R0:W-:Y:S04]  /*bb20*/  STL [R1+0x3c], R38 ;  /* 0x00003c2601007387 */ /* 0x0001e80000100800 */
[----:B0-----:R-:W2:Y:S04]  /*bb30*/  LDL.LU R38, [R1+0x14d0] ;  /* 0x0014d00001267983 */ /* 0x001ea80000300800 */
[----:B------:R0:W-:Y:S04]  /*bb40*/  STL [R1+0x38], R0 ;  /* 0x0000380001007387 */ /* 0x0001e80000100800 */
[----:B0-----:R-:W2:Y:S04]  /*bb50*/  LDL.LU R0, [R1+0x14cc] ;  /* 0x0014cc0001007983 */ /* 0x001ea80000300800 */
[----:B------:R0:W-:Y:S04]  /*bb60*/  STL [R1+0x34], R60 ;  /* 0x0000343c01007387 */ /* 0x0001e80000100800 */
[----:B0-----:R-:W3:Y:S04]  /*bb70*/  LDL.LU R60, [R1+0x14c8] ;  /* 0x0014c800013c7983 */ /* 0x001ee80000300800 */
[----:B------:R0:W-:Y:S04]  /*bb80*/  STL [R1+0x28], R61 ;  /* 0x0000283d01007387 */ /* 0x0001e80000100800 */
[----:B0-----:R-:W4:Y:S04]  /*bb90*/  LDL.LU R61, [R1+0x14c4] ;  /* 0x0014c400013d7983 */ /* 0x001f280000300800 */
[----:B------:R0:W-:Y:S04]  /*bba0*/  STL [R1+0x24], R3 ;  /* 0x0000240301007387 */ /* 0x0001e80000100800 */
[----:B0-----:R-:W4:Y:S01]  /*bbb0*/  LDL.LU R3, [R1+0x14c0] ;  /* 0x0014c00001037983 */ /* 0x001f220000300800 */
[----:B--2---:R-:W-:-:S02]  /*bbc0*/  IMAD R0, R0, UR7, RZ ;  /* 0x0000000700007c24 */ /* 0x004fc4000f8e02ff */
[----:B---3--:R-:W-:Y:S02]  /*bbd0*/  IMAD R60, R60, UR7, RZ ;  /* 0x000000073c3c7c24 */ /* 0x008fe4000f8e02ff */
[----:B----4-:R-:W-:Y:S02]  /*bbe0*/  IMAD R61, R61, UR7, RZ ;  /* 0x000000073d3d7c24 */ /* 0x010fe4000f8e02ff */
[----:B------:R-:W-:-:S05]  /*bbf0*/  IMAD R3, R3, UR7, RZ ;  /* 0x0000000703037c24 */ /* 0x000fca000f8e02ff */
[----:B------:R0:W-:Y:S04]  /*bc00*/  STL [R1+0x10], R3 ;  /* 0x0000100301007387 */ /* 0x0001e80000100800 */
[----:B0-----:R-:W2:Y:S04]  /*bc10*/  LDL.LU R3, [R1+0x14bc] ;  /* 0x0014bc0001037983 */ /* 0x001ea80000300800 */
[----:B------:R0:W-:Y:S04]  /*bc20*/  STL [R1+0x1484], R60 ;  /* 0x0014843c01007387 */ /* 0x0001e80000100800 */
[----:B------:R-:W-:Y:S04]  /*bc30*/  STL [R1+0xc], R61 ;  /* 0x00000c3d01007387 */ /* 0x000fe80000100800 */
[----:B------:R-:W-:Y:S04]  /*bc40*/  STL [R1+0x1488], R0 ;  /* 0x0014880001007387 */ /* 0x000fe80000100800 */
[----:B0-----:R-:W3:Y:S01]  /*bc50*/  LDL.LU R60, [R1+0x1d0] ;  /* 0x0001d000013c7983 */ /* 0x001ee20000300800 */
[----:B------:R-:W-:-:S02]  /*bc60*/  IMAD R38, R38, UR7, RZ ;  /* 0x0000000726267c24 */ /* 0x000fc4000f8e02ff */
[----:B------:R-:W-:Y:S02]  /*bc70*/  IMAD R59, R59, UR7, RZ ;  /* 0x000000073b3b7c24 */ /* 0x000fe4000f8e02ff */
[----:B------:R-:W-:Y:S01]  /*bc80*/  IMAD R58, R58, UR7, RZ ;  /* 0x000000073a3a7c24 */ /* 0x000fe2000f8e02ff */
[----:B------:R-:W-:Y:S01]  /*bc90*/  STL [R1+0x148c], R38 ;  /* 0x00148c2601007387 */ /* 0x000fe20000100800 */
[----:B------:R-:W-:-:S03]  /*bca0*/  IMAD R57, R57, UR7, RZ ;  /* 0x0000000739397c24 */ /* 0x000fc6000f8e02ff */
[----:B------:R-:W-:Y:S04]  /*bcb0*/  STL [R1+0x1490], R59 ;  /* 0x0014903b01007387 */ /* 0x000fe80000100800 */
[----:B------:R0:W-:Y:S04]  /*bcc0*/  STL [R1+0x1494], R58 ;  /* 0x0014943a01007387 */ /* 0x0001e80000100800 */
[----:B0-----:R-:W4:Y:S04]  /*bcd0*/  LDL.LU R58, [R1+0x18] ;  /* 0x00001800013a7983 */ /* 0x001f280000300800 */
[----:B------:R0:W-:Y:S04]  /*bce0*/  STL [R1+0x1498], R57 ;  /* 0x0014983901007387 */ /* 0x0001e80000100800 */
[----:B0-----:R-:W4:Y:S01]  /*bcf0*/  LDL.LU R57, [R1+0x14] ;  /* 0x0000140001397983 */ /* 0x001f220000300800 */
[----:B------:R-:W-:-:S02]  /*bd00*/  IMAD R55, R55, UR7, RZ ;  /* 0x0000000737377c24 */ /* 0x000fc4000f8e02ff */
[----:B------:R-:W-:Y:S02]  /*bd10*/  IMAD R7, R7, UR7, RZ ;  /* 0x0000000707077c24 */ /* 0x000fe4000f8e02ff */
[----:B------:R-:W-:Y:S02]  /*bd20*/  IMAD R10, R10, UR7, RZ ;  /* 0x000000070a0a7c24 */ /* 0x000fe4000f8e02ff */
[----:B------:R-:W-:Y:S01]  /*bd30*/  IMAD R13, R13, UR7, RZ ;  /* 0x000000070d0d7c24 */ /* 0x000fe2000f8e02ff */
[----:B------:R-:W-:Y:S01]  /*bd40*/  STL [R1+0x149c], R55 ;  /* 0x00149c3701007387 */ /* 0x000fe20000100800 */
[----:B------:R-:W-:Y:S02]  /*bd50*/  IMAD R17, R17, UR7, RZ ;  /* 0x0000000711117c24 */ /* 0x000fe4000f8e02ff */
[----:B------:R-:W-:Y:S01]  /*bd60*/  IMAD R19, R19, UR7, RZ ;  /* 0x0000000713137c24 */ /* 0x000fe2000f8e02ff */
[----:B------:R2:W-:Y:S01]  /*bd70*/  STL [R1+0x14a0], R7 ;  /* 0x0014a00701007387 */ /* 0x0005e20000100800 */
[----:B------:R-:W-:-:S02]  /*bd80*/  IMAD R20, R20, UR7, RZ ;  /* 0x0000000714147c24 */ /* 0x000fc4000f8e02ff */
[----:B------:R-:W-:Y:S01]  /*bd90*/  IMAD R21, R21, UR7, RZ ;  /* 0x0000000715157c24 */ /* 0x000fe2000f8e02ff */
[----:B------:R0:W-:Y:S04]  /*bda0*/  STL [R1+0x14a4], R10 ;  /* 0x0014a40a01007387 */ /* 0x0001e80000100800 */
[----:B------:R1:W-:Y:S04]  /*bdb0*/  STL [R1+0x14a8], R13 ;  /* 0x0014a80d01007387 */ /* 0x0003e80000100800 */
[----:B------:R-:W-:Y:S04]  /*bdc0*/  STL [R1+0x14ac], R17 ;  /* 0x0014ac1101007387 */ /* 0x000fe80000100800 */
[----:B------:R-:W-:Y:S04]  /*bdd0*/  STL [R1+0x14b0], R19 ;  /* 0x0014b01301007387 */ /* 0x000fe80000100800 */
[----:B------:R-:W-:Y:S04]  /*bde0*/  STL [R1+0x14b4], R20 ;  /* 0x0014b41401007387 */ /* 0x000fe80000100800 */
[----:B------:R-:W-:Y:S04]  /*bdf0*/  STL [R1+0x14b8], R21 ;  /* 0x0014b81501007387 */ /* 0x000fe80000100800 */
[----:B------:R-:W4:Y:S04]  /*be00*/  LDL.LU R59, [R1+0x1c] ;  /* 0x00001c00013b7983 */ /* 0x000f280000300800 */
[----:B------:R-:W4:Y:S04]  /*be10*/  LDL.LU R38, [R1+0x20] ;  /* 0x0000200001267983 */ /* 0x000f280000300800 */
[----:B------:R-:W4:Y:S01]  /*be20*/  LDL.LU R0, [R1+0x2c] ;  /* 0x00002c0001007983 */ /* 0x000f220000300800 */
[----:B------:R-:W-:-:S02]  /*be30*/  IMAD R61, R2, UR7, RZ ;  /* 0x00000007023d7c24 */ /* 0x000fc4000f8e02ff */
[----:B------:R-:W-:Y:S02]  /*be40*/  IMAD R32, R32, UR7, RZ ;  /* 0x0000000720207c24 */ /* 0x000fe4000f8e02ff */
[----:B------:R-:W-:Y:S02]  /*be50*/  IMAD R33, R33, UR7, RZ ;  /* 0x0000000721217c24 */ /* 0x000fe4000f8e02ff */
[----:B------:R-:W-:Y:S01]  /*be60*/  IMAD R43, R43, UR7, RZ ;  /* 0x000000072b2b7c24 */ /* 0x000fe2000f8e02ff */
[----:B------:R-:W-:Y:S01]  /*be70*/  LEA.HI.X.SX32 R31, R31, UR9, 0x1, P4 ;  /* 0x000000091f1f7c11 */ /* 0x000fe2000a0f0eff */
[----:B------:R-:W-:Y:S02]  /*be80*/  IMAD R46, R46, UR7, RZ ;  /* 0x000000072e2e7c24 */ /* 0x000fe4000f8e02ff */
[----:B------:R-:W-:Y:S02]  /*be90*/  IMAD R52, R52, UR7, RZ ;  /* 0x0000000734347c24 */ /* 0x000fe4000f8e02ff */
[----:B------:R-:W-:-:S02]  /*bea0*/  IMAD R53, R53, UR7, RZ ;  /* 0x0000000735357c24 */ /* 0x000fc4000f8e02ff */
[----:B------:R-:W-:Y:S02]  /*beb0*/  IMAD R54, R54, UR7, RZ ;  /* 0x0000000736367c24 */ /* 0x000fe4000f8e02ff */
[----:B---3--:R-:W-:Y:S02]  /*bec0*/  IMAD R2, R60, UR7, RZ ;  /* 0x000000073c027c24 */ /* 0x008fe4000f8e02ff */
[----:B------:R-:W3:Y:S01]  /*bed0*/  LDL.LU R60, [R1+0x30] ;  /* 0x00003000013c7983 */ /* 0x000ee20000300800 */
[-C--:B--2---:R-:W-:Y:S02]  /*bee0*/  IADD3 R7, P3, PT, R32, R3.reuse, RZ ;  /* 0x0000000320077210 */ /* 0x084fe40007f7e0ff */
[-C--:B0-----:R-:W-:Y:S02]  /*bef0*/  IADD3 R10, P2, PT, R2, R3.reuse, RZ ;  /* 0x00000003020a7210 */ /* 0x081fe40007f5e0ff */
[----:B-1----:R-:W-:-:S03]  /*bf00*/  IADD3 R13, P4, PT, R33, R3, RZ ;  /* 0x00000003210d7210 */ /* 0x002fc60007f9e0ff */
[----:B------:R0:W-:Y:S04]  /*bf10*/  STL [R1+0x11f8], R10 ;  /* 0x0011f80a01007387 */ /* 0x0001e80000100800 */
[----:B------:R1:W-:Y:S04]  /*bf20*/  STL [R1+0x11d8], R7 ;  /* 0x0011d80701007387 */ /* 0x0003e80000100800 */
[----:B------:R2:W-:Y:S01]  /*bf30*/  STL [R1+0x11dc], R13 ;  /* 0x0011dc0d01007387 */ /* 0x0005e20000100800 */
[-C--:B0-----:R-:W-:Y:S02]  /*bf40*/  IADD3 R10, P6, PT, R46, R3.reuse, RZ ;  /* 0x000000032e0a7210 */ /* 0x081fe40007fde0ff */
[----:B-1----:R-:W-:-:S02]  /*bf50*/  IADD3 R7, P5, PT, R43, R3, RZ ;  /* 0x000000032b077210 */ /* 0x002fc40007fbe0ff */
[----:B--2---:R-:W-:-:S03]  /*bf60*/  IADD3 R13, P0, PT, R51, R3, RZ ;  /* 0x00000003330d7210 */ /* 0x004fc60007f1e0ff */
[----:B------:R0:W-:Y:S04]  /*bf70*/  STL [R1+0x11e0], R7 ;  /* 0x0011e00701007387 */ /* 0x0001e80000100800 */
[----:B------:R1:W-:Y:S01]  /*bf80*/  STL [R1+0x11e4], R10 ;  /* 0x0011e40a01007387 */ /* 0x0003e20000100800 */
[----:B0-----:R-:W-:-:S03]  /*bf90*/  IADD3 R7, P1, PT, R52, R3, RZ ;  /* 0x0000000334077210 */ /* 0x001fc60007f3e0ff */
[----:B------:R-:W-:Y:S01]  /*bfa0*/  STL [R1+0x11e8], R13 ;  /* 0x0011e80d01007387 */ /* 0x000fe20000100800 */
[----:B-1----:R-:W-:-:S03]  /*bfb0*/  LEA.HI.X.SX32 R10, R2, R31, 0x1, P2 ;  /* 0x0000001f020a7211 */ /* 0x002fc600010f0eff */
[----:B------:R0:W-:Y:S01]  /*bfc0*/  STL [R1+0x11ec], R7 ;  /* 0x0011ec0701007387 */ /* 0x0001e20000100800 */
[----:B------:R-:W-:-:S03]  /*bfd0*/  IADD3 R2, P2, PT, R53, R3, RZ ;  /* 0x0000000335027210 */ /* 0x000fc60007f5e0ff */
[----:B------:R1:W-:Y:S01]  /*bfe0*/  STL [R1+0x11f4], R10 ;  /* 0x0011f40a01007387 */ /* 0x0003e20000100800 */
[----:B0-----:R-:W-:-:S03]  /*bff0*/  LEA.HI.X.SX32 R7, R32, R31, 0x1, P3 ;  /* 0x0000001f20077211 */ /* 0x001fc600018f0eff */
[----:B------:R-:W2:Y:S04]  /*c000*/  LDL.LU R32, [R1+0x4c] ;  /* 0x00004c0001207983 */ /* 0x000ea80000300800 */
[----:B------:R0:W-:Y:S01]  /*c010*/  STL [R1+0x11f0], R2 ;  /* 0x0011f00201007387 */ /* 0x0001e20000100800 */
[----:B-1----:R-:W-:-:S03]  /*c020*/  IADD3 R10, P3, PT, R54, R3, RZ ;  /* 0x00000003360a7210 */ /* 0x002fc60007f7e0ff */
[----:B0-----:R-:W2:Y:S04]  /*c030*/  LDL.LU R2, [R1+0x6c] ;  /* 0x00006c0001027983 */ /* 0x001ea80000300800 */
[----:B------:R0:W-:Y:S02]  /*c040*/  STL [R1+0x11d0], R7 ;  /* 0x0011d00701007387 */ /* 0x0001e40000100800 */
[-C--:B0-----:R-:W-:Y:S02]  /*c050*/  LEA.HI.X.SX32 R7, R33, R31.reuse, 0x1, P4 ;  /* 0x0000001f21077211 */ /* 0x081fe400020f0eff */
[----:B------:R-:W2:Y:S04]  /*c060*/  LDL.LU R33, [R1+0x48] ;  /* 0x0000480001217983 */ /* 0x000ea80000300800 */
[----:B------:R-:W-:Y:S04]  /*c070*/  STL [R1+0x11d4], R10 ;  /* 0x0011d40a01007387 */ /* 0x000fe80000100800 */
[----:B------:R-:W2:Y:S04]  /*c080*/  LDL.LU R21, [R1+0x70] ;  /* 0x0000700001157983 */ /* 0x000ea80000300800 */
[----:B------:R0:W-:Y:S02]  /*c090*/  STL [R1+0x11c8], R7 ;  /* 0x0011c80701007387 */ /* 0x0001e40000100800 */
[----:B0-----:R-:W-:-:S02]  /*c0a0*/  LEA.HI.X.SX32 R7, R43, R31, 0x1, P5 ;  /* 0x0000001f2b077211 */ /* 0x001fc400028f0eff */
[----:B------:R-:W2:Y:S01]  /*c0b0*/  LDL.LU R43, [R1+0x60] ;  /* 0x00006000012b7983 */ /* 0x000ea20000300800 */
[----:B----4-:R-:W-:-:S05]  /*c0c0*/  IADD3 R10, P4, PT, R57, R3, RZ ;  /* 0x00000003390a7210 */ /* 0x010fca0007f9e0ff */
[----:B------:R0:W-:Y:S04]  /*c0d0*/  STL [R1+0x11cc], R10 ;  /* 0x0011cc0a01007387 */ /* 0x0001e80000100800 */
[----:B------:R-:W4:Y:S04]  /*c0e0*/  LDL.LU R20, [R1+0x74] ;  /* 0x0000740001147983 */ /* 0x000f280000300800 */
[----:B------:R1:W-:Y:S04]  /*c0f0*/  STL [R1+0x11c0], R7 ;  /* 0x0011c00701007387 */ /* 0x0003e80000100800 */
[----:B------:R-:W4:Y:S01]  /*c100*/  LDL.LU R19, [R1+0x78] ;  /* 0x0000780001137983 */ /* 0x000f220000300800 */
[----:B0-----:R-:W-:-:S02]  /*c110*/  IADD3 R10, P5, PT, R58, R3, RZ ;  /* 0x000000033a0a7210 */ /* 0x001fc40007fbe0ff */
[----:B-1----:R-:W-:-:S03]  /*c120*/  LEA.HI.X.SX32 R7, R46, R31, 0x1, P6 ;  /* 0x0000001f2e077211 */ /* 0x002fc600030f0eff */
[----:B------:R0:W-:Y:S04]  /*c130*/  STL [R1+0x11c4], R10 ;  /* 0x0011c40a01007387 */ /* 0x0001e80000100800 */
[----:B------:R1:W-:Y:S04]  /*c140*/  STL [R1+0x11b8], R7 ;  /* 0x0011b80701007387 */ /* 0x0003e80000100800 */
[----:B------:R-:W4:Y:S01]  /*c150*/  LDL.LU R17, [R1+0x80] ;  /* 0x0000800001117983 */ /* 0x000f220000300800 */
[----:B0-----:R-:W-:Y:S02]  /*c160*/  IADD3 R10, P6, PT, R59, R3, RZ ;  /* 0x000000033b0a7210 */ /* 0x001fe40007fde0ff */
[----:B-1----:R-:W-:-:S03]  /*c170*/  LEA.HI.X.SX32 R7, R51, R31, 0x1, P0 ;  /* 0x0000001f33077211 */ /* 0x002fc600000f0eff */
[----:B------:R0:W-:Y:S04]  /*c180*/  STL [R1+0x11bc], R10 ;  /* 0x0011bc0a01007387 */ /* 0x0001e80000100800 */
[----:B------:R1:W-:Y:S04]  /*c190*/  STL [R1+0x11b0], R7 ;  /* 0x0011b00701007387 */ /* 0x0003e80000100800 */
[----:B------:R-:W4:Y:S01]  /*c1a0*/  LDL.LU R13, [R1+0x84] ;  /* 0x00008400010d7983 */ /* 0x000f220000300800 */
[----:B0-----:R-:W-:Y:S02]  /*c1b0*/  IADD3 R10, P0, PT, R38, R3, RZ ;  /* 0x00000003260a7210 */ /* 0x001fe40007f1e0ff */
[----:B-1----:R-:W-:-:S03]  /*c1c0*/  LEA.HI.X.SX32 R7, R52, R31, 0x1, P1 ;  /* 0x0000001f34077211 */ /* 0x002fc600008f0eff */
[----:B------:R0:W-:Y:S04]  /*c1d0*/  STL [R1+0x11b4], R10 ;  /* 0x0011b40a01007387 */ /* 0x0001e80000100800 */
[----:B------:R1:W-:Y:S01]  /*c1e0*/  STL [R1+0x11a8], R7 ;  /* 0x0011a80701007387 */ /* 0x0003e20000100800 */
[----:B------:R-:W-:-:S03]  /*c1f0*/  IADD3 R46, P1, PT, R0, R3, RZ ;  /* 0x00000003002e7210 */ /* 0x000fc60007f3e0ff */
[----:B0-----:R-:W4:Y:S01]  /*c200*/  LDL.LU R10, [R1+0x88] ;  /* 0x00008800010a7983 */ /* 0x001f220000300800 */
[----:B-1----:R-:W-:-:S03]  /*c210*/  LEA.HI.X.SX32 R7, R53, R31, 0x1, P2 ;  /* 0x0000001f35077211 */ /* 0x002fc600010f0eff */
[----:B------:R-:W-:Y:S01]  /*c220*/  STL [R1+0x11ac], R46 ;  /* 0x0011ac2e01007387 */ /* 0x000fe20000100800 */
[----:B------:R-:W-:-:S03]  /*c230*/  LEA.HI.X.SX32 R51, R54, R31, 0x1, P3 ;  /* 0x0000001f36337211 */ /* 0x000fc600018f0eff */
[----:B------:R0:W-:Y:S04]  /*c240*/  STL [R1+0x11a0], R7 ;  /* 0x0011a00701007387 */ /* 0x0001e80000100800 */
[----:B0-----:R-:W4:Y:S01]  /*c250*/  LDL.LU R7, [R1+0x90] ;  /* 0x0000900001077983 */ /* 0x001f220000300800 */
[----:B---3--:R-:W-:-:S05]  /*c260*/  IADD3 R46, P2, PT, R60, R3, RZ ;  /* 0x000000033c2e7210 */ /* 0x008fca0007f5e0ff */
[----:B------:R-:W-:Y:S04]  /*c270*/  STL [R1+0x11a4], R46 ;  /* 0x0011a42e01007387 */ /* 0x000fe80000100800 */
[----:B------:R0:W-:Y:S04]  /*c280*/  STL [R1+0xe1c], R51 ;  /* 0x000e1c3301007387 */ /* 0x0001e80000100800 */
[----:B------:R-:W3:Y:S01]  /*c290*/  LDL.LU R55, [R1+0x94] ;  /* 0x0000940001377983 */ /* 0x000ee20000300800 */
[-C--:B0-----:R-:W-:Y:S02]  /*c2a0*/  LEA.HI.X.SX32 R51, R57, R31.reuse, 0x1, P4 ;  /* 0x0000001f39337211 */ /* 0x081fe400020f0eff */
[----:B------:R-:W-:-:S02]  /*c2b0*/  LEA.HI.X.SX32 R38, R38, R31, 0x1, P0 ;  /* 0x0000001f26267211 */ /* 0x000fc400000f0eff */
[----:B--2---:R-:W-:-:S05]  /*c2c0*/  IADD3 R46, P3, PT, R33, R3, RZ ;  /* 0x00000003212e7210 */ /* 0x004fca0007f7e0ff */
[----:B------:R0:W-:Y:S04]  /*c2d0*/  STL [R1+0xe3c], R46 ;  /* 0x000e3c2e01007387 */ /* 0x0001e80000100800 */
[----:B------:R1:W-:Y:S04]  /*c2e0*/  STL [R1+0xe20], R51 ;  /* 0x000e203301007387 */ /* 0x0003e80000100800 */
[----:B------:R-:W2:Y:S01]  /*c2f0*/  LDL.LU R57, [R1+0x9c] ;  /* 0x00009c0001397983 */ /* 0x000ea20000300800 */
[----:B0-----:R-:W-:Y:S02]  /*c300*/  IADD3 R46, P4, PT, R32, R3, RZ ;  /* 0x00000003202e7210 */ /* 0x001fe40007f9e0ff */
[----:B-1----:R-:W-:-:S03]  /*c310*/  LEA.HI.X.SX32 R51, R58, R31, 0x1, P5 ;  /* 0x0000001f3a337211 */ /* 0x002fc600028f0eff */
[----:B------:R0:W-:Y:S04]  /*c320*/  STL [R1+0xe44], R46 ;  /* 0x000e442e01007387 */ /* 0x0001e80000100800 */
[----:B------:R1:W-:Y:S04]  /*c330*/  STL [R1+0xe24], R51 ;  /* 0x000e243301007387 */ /* 0x0003e80000100800 */
[----:B------:R-:W2:Y:S01]  /*c340*/  LDL.LU R58, [R1+0xa0] ;  /* 0x0000a000013a7983 */ /* 0x000ea20000300800 */
[----:B0-----:R-:W-:Y:S02]  /*c350*/  IADD3 R46, P5, PT, R43, R3, RZ ;  /* 0x000000032b2e7210 */ /* 0x001fe40007fbe0ff */
[----:B-1----:R-:W-:-:S03]  /*c360*/  LEA.HI.X.SX32 R51, R59, R31, 0x1, P6 ;  /* 0x0000001f3b337211 */ /* 0x002fc600030f0eff */
[----:B------:R0:W-:Y:S04]  /*c370*/  STL [R1+0xe4c], R46 ;  /* 0x000e4c2e01007387 */ /* 0x0001e80000100800 */
[----:B------:R-:W-:Y:S04]  /*c380*/  STL [R1+0xe28], R51 ;  /* 0x000e283301007387 */ /* 0x000fe80000100800 */
[----:B------:R-:W2:Y:S01]  /*c390*/  LDL.LU R59, [R1+0xa4] ;  /* 0x0000a400013b7983 */ /* 0x000ea20000300800 */
[----:B0-----:R-:W-:-:S05]  /*c3a0*/  IADD3 R46, P6, PT, R2, R3, RZ ;  /* 0x00000003022e7210 */ /* 0x001fca0007fde0ff */
[----:B------:R-:W-:Y:S04]  /*c3b0*/  STL [R1+0xe54], R46 ;  /* 0x000e542e01007387 */ /* 0x000fe80000100800 */
[----:B------:R0:W-:Y:S04]  /*c3c0*/  STL [R1+0xe2c], R38 ;  /* 0x000e2c2601007387 */ /* 0x0001e80000100800 */
[----:B0-----:R-:W2:Y:S01]  /*c3d0*/  LDL.LU R38, [R1+0xa8] ;  /* 0x0000a80001267983 */ /* 0x001ea20000300800 */
[----:B------:R-:W-:Y:S02]  /*c3e0*/  IADD3 R46, P0, PT, R21, R3, RZ ;  /* 0x00000003152e7210 */ /* 0x000fe40007f1e0ff */
[----:B------:R-:W-:-:S03]  /*c3f0*/  LEA.HI.X.SX32 R51, R0, R31, 0x1, P1 ;  /* 0x0000001f00337211 */ /* 0x000fc600008f0eff */
[----:B------:R4:W-:Y:S04]  /*c400*/  STL [R1+0xe5c], R46 ;  /* 0x000e5c2e01007387 */ /* 0x0009e80000100800 */
[----:B------:R-:W2:Y:S01]  /*c410*/  LDL.LU R0, [R1+0xb4] ;  /* 0x0000b40001007983 */ /* 0x000ea20000300800 */
[----:B----4-:R-:W-:-:S03]  /*c420*/  IADD3 R46, P1, PT, R20, R3, RZ ;  /* 0x00000003142e7210 */ /* 0x010fc60007f3e0ff */
[----:B------:R0:W-:Y:S04]  /*c430*/  STL [R1+0xe30], R51 ;  /* 0x000e303301007387 */ /* 0x0001e80000100800 */
[----:B------:R1:W-:Y:S01]  /*c440*/  STL [R1+0xe64], R46 ;  /* 0x000e642e01007387 */ /* 0x0003e20000100800 */
[----:B0-----:R-:W-:-:S03]  /*c450*/  LEA.HI.X.SX32 R51, R60, R31, 0x1, P2 ;  /* 0x0000001f3c337211 */ /* 0x001fc600010f0eff */
[----:B------:R-:W4:Y:S01]  /*c460*/  LDL.LU R60, [R1+0xb0] ;  /* 0x0000b000013c7983 */ /* 0x000f220000300800 */
[----:B-1----:R-:W-:-:S03]  /*c470*/  IADD3 R46, P2, PT, R19, R3, RZ ;  /* 0x00000003132e7210 */ /* 0x002fc60007f5e0ff */
        /* <DEDUP_REMOVED lines=12> */
[-C--:B0-----:R-:W-:Y:S02]  /*c540*/  LEA.HI.X.SX32 R51, R43, R31.reuse, 0x1, P5 ;  /* 0x0000001f2b337211 */ /* 0x081fe400028f0eff */
[----:B-1----:R-:W-:-:S03]  /*c550*/  LEA.HI.X.SX32 R46, R2, R31, 0x1, P6 ;  /* 0x0000001f022e7211 */ /* 0x002fc600030f0eff */
[----:B------:R-:W-:Y:S04]  /*c560*/  STL [R1+0xe48], R51 ;  /* 0x000e483301007387 */ /* 0x000fe80000100800 */
[----:B------:R-:W4:Y:S01]  /*c570*/  LDL.LU R2, [R1+0x8c] ;  /* 0x00008c0001027983 */ /* 0x000f220000300800 */
[----:B------:R-:W-:-:S05]  /*c580*/  IADD3 R43, P5, PT, R10, R3, RZ ;  /* 0x000000030a2b7210 */ /* 0x000fca0007fbe0ff */
[----:B------:R-:W-:Y:S04]  /*c590*/  STL [R1+0xe84], R43 ;  /* 0x000e842b01007387 */ /* 0x000fe80000100800 */
[----:B------:R0:W-:Y:S01]  /*c5a0*/  STL [R1+0xe50], R46 ;  /* 0x000e502e01007387 */ /* 0x0001e20000100800 */
[----:B------:R-:W-:-:S03]  /*c5b0*/  LEA.HI.X.SX32 R21, R21, R31, 0x1, P0 ;  /* 0x0000001f15157211 */ /* 0x000fc600000f0eff */
[----:B0-----:R-:W4:Y:S01]  /*c5c0*/  LDL.LU R46, [R1+0x7c] ;  /* 0x00007c00012e7983 */ /* 0x001f220000300800 */
[----:B------:R-:W-:Y:S02]  /*c5d0*/  IADD3 R43, P6, PT, R7, R3, RZ ;  /* 0x00000003072b7210 */ /* 0x000fe40007fde0ff */
[----:B------:R-:W-:-:S03]  /*c5e0*/  LEA.HI.X.SX32 R20, R20, R31, 0x1, P1 ;  /* 0x0000001f14147211 */ /* 0x000fc600008f0eff */
[----:B------:R-:W-:Y:S04]  /*c5f0*/  STL [R1+0xe8c], R43 ;  /* 0x000e8c2b01007387 */ /* 0x000fe80000100800 */
[----:B------:R0:W-:Y:S04]  /*c600*/  STL [R1+0xe58], R21 ;  /* 0x000e581501007387 */ /* 0x0001e80000100800 */
[----:B0-----:R-:W4:Y:S01]  /*c610*/  LDL.LU R21, [R1+0x68] ;  /* 0x0000680001157983 */ /* 0x001f220000300800 */
[----:B---3--:R-:W-:-:S05]  /*c620*/  IADD3 R43, P0, PT, R55, R3, RZ ;  /* 0x00000003372b7210 */ /* 0x008fca0007f1e0ff */
[----:B------:R-:W-:Y:S04]  /*c630*/  STL [R1+0xe94], R43 ;  /* 0x000e942b01007387 */ /* 0x000fe80000100800 */
[----:B------:R0:W-:Y:S04]  /*c640*/  STL [R1+0xe60], R20 ;  /* 0x000e601401007387 */ /* 0x0001e80000100800 */
[----:B0-----:R-:W3:Y:S01]  /*c650*/  LDL.LU R20, [R1+0x64] ;  /* 0x0000640001147983 */ /* 0x001ee20000300800 */
[----:B------:R-:W-:Y:S02]  /*c660*/  LEA.HI.X.SX32 R19, R19, R31, 0x1, P2 ;  /* 0x0000001f13137211 */ /* 0x000fe400010f0eff */
[----:B--2---:R-:W-:-:S05]  /*c670*/  IADD3 R43, P1, PT, R57, R3, RZ ;  /* 0x00000003392b7210 */ /* 0x004fca0007f3e0ff */
[----:B------:R0:W-:Y:S04]  /*c680*/  STL [R1+0xe9c], R43 ;  /* 0x000e9c2b01007387 */ /* 0x0001e80000100800 */
[----:B------:R1:W-:Y:S01]  /*c690*/  STL [R1+0xe68], R19 ;  /* 0x000e681301007387 */ /* 0x0003e20000100800 */
[----:B------:R-:W-:Y:S02]  /*c6a0*/  IADD3 R51, P2, PT, R58, R3, RZ ;  /* 0x000000033a337210 */ /* 0x000fe40007f5e0ff */
[----:B0-----:R-:W-:Y:S01]  /*c6b0*/  LEA.HI.X.SX32 R43, R17, R31, 0x1, P3 ;  /* 0x0000001f112b7211 */ /* 0x001fe200018f0eff */
[----:B-1----:R-:W2:Y:S04]  /*c6c0*/  LDL.LU R19, [R1+0x5c] ;  /* 0x00005c0001137983 */ /* 0x002ea80000300800 */
[----:B------:R-:W-:Y:S01]  /*c6d0*/  STL [R1+0xea4], R51 ;  /* 0x000ea43301007387 */ /* 0x000fe20000100800 */
[----:B------:R-:W-:-:S03]  /*c6e0*/  IADD3 R17, P3, PT, R59, R3, RZ ;  /* 0x000000033b117210 */ /* 0x000fc60007f7e0ff */
[----:B------:R0:W-:Y:S04]  /*c6f0*/  STL [R1+0xe70], R43 ;  /* 0x000e702b01007387 */ /* 0x0001e80000100800 */
[----:B------:R1:W-:Y:S01]  /*c700*/  STL [R1+0xeac], R17 ;  /* 0x000eac1101007387 */ /* 0x0003e20000100800 */
[----:B0-----:R-:W-:-:S03]  /*c710*/  LEA.HI.X.SX32 R43, R13, R31, 0x1, P4 ;  /* 0x0000001f0d2b7211 */ /* 0x001fc600020f0eff */
[----:B-1----:R-:W2:Y:S01]  /*c720*/  LDL.LU R17, [R1+0xb8] ;  /* 0x0000b80001117983 */ /* 0x002ea20000300800 */
[----:B------:R-:W-:-:S03]  /*c730*/  IADD3 R13, P4, PT, R38, R3, RZ ;  /* 0x00000003260d7210 */ /* 0x000fc60007f9e0ff */
[----:B------:R-:W-:Y:S04]  /*c740*/  STL [R1+0xe78], R43 ;  /* 0x000e782b01007387 */ /* 0x000fe80000100800 */
[----:B------:R0:W-:Y:S04]  /*c750*/  STL [R1+0xeb4], R13 ;  /* 0x000eb40d01007387 */ /* 0x0001e80000100800 */
[----:B0-----:R-:W2:Y:S01]  /*c760*/  LDL.LU R13, [R1+0xbc] ;  /* 0x0000bc00010d7983 */ /* 0x001ea20000300800 */
[----:B------:R-:W-:Y:S02]  /*c770*/  LEA.HI.X.SX32 R43, R10, R31, 0x1, P5 ;  /* 0x0000001f0a2b7211 */ /* 0x000fe400028f0eff */
[----:B------:R-:W-:-:S03]  /*c780*/  IADD3 R10, P5, PT, R0, R3, RZ ;  /* 0x00000003000a7210 */ /* 0x000fc60007fbe0ff */
[----:B------:R-:W-:Y:S04]  /*c790*/  STL [R1+0xe80], R43 ;  /* 0x000e802b01007387 */ /* 0x000fe80000100800 */
[----:B------:R0:W-:Y:S04]  /*c7a0*/  STL [R1+0xebc], R10 ;  /* 0x000ebc0a01007387 */ /* 0x0001e80000100800 */
[----:B0-----:R-:W2:Y:S01]  /*c7b0*/  LDL.LU R10, [R1+0xc0] ;  /* 0x0000c000010a7983 */ /* 0x001ea20000300800 */
[----:B------:R-:W-:Y:S02]  /*c7c0*/  LEA.HI.X.SX32 R43, R7, R31, 0x1, P6 ;  /* 0x0000001f072b7211 */ /* 0x000fe400030f0eff */
[----:B----4-:R-:W-:-:S02]  /*c7d0*/  IADD3 R7, P6, PT, R60, R3, RZ ;  /* 0x000000033c077210 */ /* 0x010fc40007fde0ff */
[----:B------:R-:W-:Y:S01]  /*c7e0*/  LEA.HI.X.SX32 R51, R55, R31, 0x1, P0 ;  /* 0x0000001f37337211 */ /* 0x000fe200000f0eff */
[----:B------:R0:W-:Y:S04]  /*c7f0*/  STL [R1+0xe88], R43 ;  /* 0x000e882b01007387 */ /* 0x0001e80000100800 */
[----:B------:R1:W-:Y:S01]  /*c800*/  STL [R1+0xec4], R7 ;  /* 0x000ec40701007387 */ /* 0x0003e20000100800 */
[----:B0-----:R-:W-:-:S03]  /*c810*/  IADD3 R43, P0, PT, R33, R3, RZ ;  /* 0x00000003212b7210 */ /* 0x001fc60007f1e0ff */
[----:B-1----:R-:W4:Y:S04]  /*c820*/  LDL.LU R7, [R1+0xc4] ;  /* 0x0000c40001077983 */ /* 0x002f280000300800 */
[----:B------:R0:W-:Y:S04]  /*c830*/  STL [R1+0xe90], R51 ;  /* 0x000e903301007387 */ /* 0x0001e80000100800 */
[----:B------:R1:W-:Y:S04]  /*c840*/  STL [R1+0xecc], R43 ;  /* 0x000ecc2b01007387 */ /* 0x0003e80000100800 */
[----:B------:R-:W4:Y:S01]  /*c850*/  LDL.LU R55, [R1+0xc8] ;  /* 0x0000c80001377983 */ /* 0x000f220000300800 */
[----:B0-----:R-:W-:-:S02]  /*c860*/  LEA.HI.X.SX32 R51, R57, R31, 0x1, P1 ;  /* 0x0000001f39337211 */ /* 0x001fc400008f0eff */
[----:B-1----:R-:W-:-:S03]  /*c870*/  IADD3 R43, P1, PT, R32, R3, RZ ;  /* 0x00000003202b7210 */ /* 0x002fc60007f3e0ff */
[----:B------:R0:W-:Y:S04]  /*c880*/  STL [R1+0xe98], R51 ;  /* 0x000e983301007387 */ /* 0x0001e80000100800 */
[----:B------:R1:W-:Y:S04]  /*c890*/  STL [R1+0xed4], R43 ;  /* 0x000ed42b01007387 */ /* 0x0003e80000100800 */
[----:B------:R-:W4:Y:S01]  /*c8a0*/  LDL.LU R57, [R1+0xcc] ;  /* 0x0000cc0001397983 */ /* 0x000f220000300800 */
[----:B0-----:R-:W-:Y:S02]  /*c8b0*/  LEA.HI.X.SX32 R51, R58, R31, 0x1, P2 ;  /* 0x0000001f3a337211 */ /* 0x001fe400010f0eff */
[----:B-1----:R-:W-:-:S03]  /*c8c0*/  IADD3 R43, P2, PT, R2, R3, RZ ;  /* 0x00000003022b7210 */ /* 0x002fc60007f5e0ff */
[----:B------:R0:W-:Y:S04]  /*c8d0*/  STL [R1+0xea0], R51 ;  /* 0x000ea03301007387 */ /* 0x0001e80000100800 */
[----:B------:R-:W4:Y:S01]  /*c8e0*/  LDL.LU R58, [R1+0xd0] ;  /* 0x0000d000013a7983 */ /* 0x000f220000300800 */
[----:B0-----:R-:W-:-:S03]  /*c8f0*/  LEA.HI.X.SX32 R51, R59, R31, 0x1, P3 ;  /* 0x0000001f3b337211 */ /* 0x001fc600018f0eff */
[----:B------:R0:W-:Y:S04]  /*c900*/  STL [R1+0xedc], R43 ;  /* 0x000edc2b01007387 */ /* 0x0001e80000100800 */
[----:B------:R-:W-:Y:S04]  /*c910*/  STL [R1+0xea8], R51 ;  /* 0x000ea83301007387 */ /* 0x000fe80000100800 */
[----:B------:R-:W4:Y:S01]  /*c920*/  LDL.LU R59, [R1+0xd4] ;  /* 0x0000d400013b7983 */ /* 0x000f220000300800 */
[----:B------:R-:W-:Y:S02]  /*c930*/  LEA.HI.X.SX32 R38, R38, R31, 0x1, P4 ;  /* 0x0000001f26267211 */ /* 0x000fe400020f0eff */
[----:B0-----:R-:W-:-:S05]  /*c940*/  IADD3 R43, P3, PT, R46, R3, RZ ;  /* 0x000000032e2b7210 */ /* 0x001fca0007f7e0ff */
[----:B------:R-:W-:Y:S04]  /*c950*/  STL [R1+0xee4], R43 ;  /* 0x000ee42b01007387 */ /* 0x000fe80000100800 */
[----:B------:R0:W-:Y:S04]  /*c960*/  STL [R1+0xeb0], R38 ;  /* 0x000eb02601007387 */ /* 0x0001e80000100800 */
[----:B0-----:R-:W4:Y:S01]  /*c970*/  LDL.LU R38, [R1+0xd8] ;  /* 0x0000d80001267983 */ /* 0x001f220000300800 */
[----:B------:R-:W-:Y:S02]  /*c980*/  IADD3 R43, P4, PT, R21, R3, RZ ;  /* 0x00000003152b7210 */ /* 0x000fe40007f9e0ff */
[----:B------:R-:W-:-:S03]  /*c990*/  LEA.HI.X.SX32 R51, R0, R31, 0x1, P5 ;  /* 0x0000001f00337211 */ /* 0x000fc600028f0eff */
[----:B------:R-:W-:Y:S04]  /*c9a0*/  STL [R1+0xeec], R43 ;  /* 0x000eec2b01007387 */ /* 0x000fe80000100800 */
[----:B------:R-:W4:Y:S04]  /*c9b0*/  LDL.LU R0, [R1+0xdc] ;  /* 0x0000dc0001007983 */ /* 0x000f280000300800 */
[----:B------:R0:W-:Y:S02]  /*c9c0*/  STL [R1+0xeb8], R51 ;  /* 0x000eb83301007387 */ /* 0x0001e40000100800 */
[----:B0-----:R-:W-:-:S02]  /*c9d0*/  LEA.HI.X.SX32 R51, R60, R31, 0x1, P6 ;  /* 0x0000001f3c337211 */ /* 0x001fc400030f0eff */
[----:B---3--:R-:W-:-:S05]  /*c9e0*/  IADD3 R43, P5, PT, R20, R3, RZ ;  /* 0x00000003142b7210 */ /* 0x008fca0007fbe0ff */
[----:B------:R2:W-:Y:S04]  /*c9f0*/  STL [R1+0xef4], R43 ;  /* 0x000ef42b01007387 */ /* 0x0005e80000100800 */
[----:B------:R-:W3:Y:S01]  /*ca00*/  LDL.LU R60, [R1+0xe0] ;  /* 0x0000e000013c7983 */ /* 0x000ee20000300800 */
[----:B------:R-:W-:-:S03]  /*ca10*/  LEA.HI.X.SX32 R33, R33, R31, 0x1, P0 ;  /* 0x0000001f21217211 */ /* 0x000fc600000f0eff */
[----:B------:R-:W-:Y:S01]  /*ca20*/  STL [R1+0xec0], R51 ;  /* 0x000ec03301007387 */ /* 0x000fe20000100800 */
[-C--:B------:R-:W-:Y:S02]  /*ca30*/  LEA.HI.X.SX32 R32, R32, R31.reuse, 0x1, P1 ;  /* 0x0000001f20207211 */ /* 0x080fe400008f0eff */
[-C--:B------:R-:W-:Y:S02]  /*ca40*/  LEA.HI.X.SX32 R2, R2, R31.reuse, 0x1, P2 ;  /* 0x0000001f02027211 */ /* 0x080fe400010f0eff */
[-C--:B------:R-:W-:Y:S02]  /*ca50*/  LEA.HI.X.SX32 R52, R46, R31.reuse, 0x1, P3 ;  /* 0x0000001f2e347211 */ /* 0x080fe400018f0eff */
[----:B------:R-:W-:Y:S02]  /*ca60*/  LEA.HI.X.SX32 R46, R21, R31, 0x1, P4 ;  /* 0x0000001f152e7211 */ /* 0x000fe400020f0eff */
[----:B--2---:R-:W-:-:S05]  /*ca70*/  IADD3 R43, P6, PT, R19, R3, RZ ;  /* 0x00000003132b7210 */ /* 0x004fca0007fde0ff */
[----:B------:R0:W-:Y:S04]  /*ca80*/  STL [R1+0xefc], R43 ;  /* 0x000efc2b01007387 */ /* 0x0001e80000100800 */
[----:B0-----:R-:W2:Y:S04]  /*ca90*/  LDL.LU R43, [R1+0xe4] ;  /* 0x0000e400012b7983 */ /* 0x001ea80000300800 */
[----:B------:R0:W-:Y:S01]  /*caa0*/  STL [R1+0xec8], R33 ;  /* 0x000ec82101007387 */ /* 0x0001e20000100800 */
[----:B------:R-:W-:-:S03]  /*cab0*/  IADD3 R51, P0, PT, R17, R3, RZ ;  /* 0x0000000311337210 */ /* 0x000fc60007f1e0ff */
[----:B0-----:R-:W2:Y:S04]  /*cac0*/  LDL.LU R33, [R1+0xe8] ;  /* 0x0000e80001217983 */ /* 0x001ea80000300800 */
[----:B------:R-:W-:Y:S04]  /*cad0*/  STL [R1+0xf04], R51 ;  /* 0x000f043301007387 */ /* 0x000fe80000100800 */
[----:B------:R0:W-:Y:S04]  /*cae0*/  STL [R1+0xed0], R32 ;  /* 0x000ed02001007387 */ /* 0x0001e80000100800 */
[----:B0-----:R-:W2:Y:S01]  /*caf0*/  LDL.LU R32, [R1+0xec] ;  /* 0x0000ec0001207983 */ /* 0x001ea20000300800 */
[----:B------:R-:W-:-:S05]  /*cb00*/  IADD3 R51, P1, PT, R13, R3, RZ ;  /* 0x000000030d337210 */ /* 0x000fca0007f3e0ff */
[----:B------:R-:W-:Y:S04]  /*cb10*/  STL [R1+0xf0c], R51 ;  /* 0x000f0c3301007387 */ /* 0x000fe80000100800 */
[----:B------:R0:W-:Y:S04]  /*cb20*/  STL [R1+0xed8], R2 ;  /* 0x000ed80201007387 */ /* 0x0001e80000100800 */
[----:B0-----:R-:W2:Y:S01]  /*cb30*/  LDL.LU R2, [R1+0xf0] ;  /* 0x0000f00001027983 */ /* 0x001ea20000300800 */
[----:B------:R-:W-:-:S05]  /*cb40*/  IADD3 R51, P2, PT, R10, R3, RZ ;  /* 0x000000030a337210 */ /* 0x000fca0007f5e0ff */
[----:B------:R4:W-:Y:S04]  /*cb50*/  STL [R1+0xf14], R51 ;  /* 0x000f143301007387 */ /* 0x0009e80000100800 */
[----:B------:R0:W-:Y:S04]  /*cb60*/  STL [R1+0xee0], R52 ;  /* 0x000ee03401007387 */ /* 0x0001e80000100800 */
[----:B------:R-:W2:Y:S01]  /*cb70*/  LDL.LU R21, [R1+0xf4] ;  /* 0x0000f40001157983 */ /* 0x000ea20000300800 */
[----:B----4-:R-:W-:-:S05]  /*cb80*/  IADD3 R51, P3, PT, R7, R3, RZ ;  /* 0x0000000307337210 */ /* 0x010fca0007f7e0ff */
[----:B------:R1:W-:Y:S01]  /*cb90*/  STL [R1+0xf1c], R51 ;  /* 0x000f1c3301007387 */ /* 0x0003e20000100800 */
[----:B0-----:R-:W-:-:S03]  /*cba0*/  IADD3 R52, P4, PT, R55, R3, RZ ;  /* 0x0000000337347210 */ /* 0x001fc60007f9e0ff */
[----:B------:R0:W-:Y:S01]  /*cbb0*/  STL [R1+0xee8], R46 ;  /* 0x000ee82e01007387 */ /* 0x0001e20000100800 */
[----:B-1----:R-:W-:-:S03]  /*cbc0*/  LEA.HI.X.SX32 R51, R20, R31, 0x1, P5 ;  /* 0x0000001f14337211 */ /* 0x002fc600028f0eff */
[----:B------:R-:W-:Y:S04]  /*cbd0*/  STL [R1+0xf24], R52 ;  /* 0x000f243401007387 */ /* 0x000fe80000100800 */
[----:B------:R-:W4:Y:S01]  /*cbe0*/  LDL.LU R20, [R1+0xf8] ;  /* 0x0000f80001147983 */ /* 0x000f220000300800 */
[----:B------:R-:W-:Y:S02]  /*cbf0*/  LEA.HI.X.SX32 R19, R19, R31, 0x1, P6 ;  /* 0x0000001f13137211 */ /* 0x000fe400030f0eff */
[-C--:B0-----:R-:W-:Y:S01]  /*cc00*/  IADD3 R46, P5, PT, R57, R3.reuse, RZ ;  /* 0x00000003392e7210 */ /* 0x081fe20007fbe0ff */
[----:B------:R0:W-:Y:S04]  /*cc10*/  STL [R1+0xef0], R51 ;  /* 0x000ef03301007387 */ /* 0x0001e80000100800 */
[----:B------:R-:W-:Y:S04]  /*cc20*/  STL [R1+0xf2c], R46 ;  /* 0x000f2c2e01007387 */ /* 0x000fe80000100800 */
[----:B------:R1:W-:Y:S01]  /*cc30*/  STL [R1+0xef8], R19 ;  /* 0x000ef81301007387 */ /* 0x0003e20000100800 */
[----:B0-----:R-:W-:-:S03]  /*cc40*/  IADD3 R51, P6, PT, R58, R3, RZ ;  /* 0x000000033a337210 */ /* 0x001fc60007fde0ff */
[----:B-1----:R-:W4:Y:S01]  /*cc50*/  LDL.LU R19, [R1+0xfc] ;  /* 0x0000fc0001137983 */ /* 0x002f220000300800 */
[----:B------:R-:W-:-:S03]  /*cc60*/  LEA.HI.X.SX32 R46, R17, R31, 0x1, P0 ;  /* 0x0000001f112e7211 */ /* 0x000fc600000f0eff */
[----:B------:R-:W-:Y:S01]  /*cc70*/  STL [R1+0xf34], R51 ;  /* 0x000f343301007387 */ /* 0x000fe20000100800 */
[----:B------:R-:W-:-:S03]  /*cc80*/  IADD3 R17, P0, PT, R59, R3, RZ ;  /* 0x000000033b117210 */ /* 0x000fc60007f1e0ff */
[----:B------:R-:W-:Y:S04]  /*cc90*/  STL [R1+0xf00], R46 ;  /* 0x000f002e01007387 */ /* 0x000fe80000100800 */
[----:B------:R0:W-:Y:S01]  /*cca0*/  STL [R1+0xf3c], R17 ;  /* 0x000f3c1101007387 */ /* 0x0001e20000100800 */
[----:B------:R-:W-:-:S03]  /*ccb0*/  LEA.HI.X.SX32 R13, R13, R31, 0x1, P1 ;  /* 0x0000001f0d0d7211 */ /* 0x000fc600008f0eff */
[----:B0-----:R-:W4:Y:S04]  /*ccc0*/  LDL.LU R17, [R1+0x100] ;  /* 0x0001000001117983 */ /* 0x001f280000300800 */
[----:B------:R0:W-:Y:S01]  /*ccd0*/  STL [R1+0xf08], R13 ;  /* 0x000f080d01007387 */ /* 0x0001e20000100800 */
[----:B------:R-:W-:Y:S02]  /*cce0*/  IADD3 R46, P1, PT, R38, R3, RZ ;  /* 0x00000003262e7210 */ /* 0x000fe40007f3e0ff */
[----:B0-----:R-:W-:-:S03]  /*ccf0*/  LEA.HI.X.SX32 R13, R10, R31, 0x1, P2 ;  /* 0x0000001f0a0d7211 */ /* 0x001fc600010f0eff */
[----:B------:R-:W-:Y:S04]  /*cd00*/  STL [R1+0xf44], R46 ;  /* 0x000f442e01007387 */ /* 0x000fe80000100800 */
[----:B------:R0:W-:Y:S01]  /*cd10*/  STL [R1+0xf10], R13 ;  /* 0x000f100d01007387 */ /* 0x0001e20000100800 */
[----:B------:R-:W-:-:S03]  /*cd20*/  IADD3 R10, P2, PT, R0, R3, RZ ;  /* 0x00000003000a7210 */ /* 0x000fc60007f5e0ff */
[----:B0-----:R-:W4:Y:S01]  /*cd30*/  LDL.LU R13, [R1+0x104] ;  /* 0x00010400010d7983 */ /* 0x001f220000300800 */
[----:B------:R-:W-:-:S03]  /*cd40*/  LEA.HI.X.SX32 R7, R7, R31, 0x1, P3 ;  /* 0x0000001f07077211 */ /* 0x000fc600018f0eff */
[----:B------:R3:W-:Y:S04]  /*cd50*/  STL [R1+0xf4c], R10 ;  /* 0x000f4c0a01007387 */ /* 0x0007e80000100800 */
[----:B------:R-:W-:Y:S01]  /*cd60*/  STL [R1+0xf18], R7 ;  /* 0x000f180701007387 */ /* 0x000fe20000100800 */
[----:B---3--:R-:W-:-:S05]  /*cd70*/  IADD3 R10, P3, PT, R60, R3, RZ ;  /* 0x000000033c0a7210 */ /* 0x008fca0007f7e0ff */
[----:B------:R0:W-:Y:S04]  /*cd80*/  STL [R1+0xf54], R10 ;  /* 0x000f540a01007387 */ /* 0x0001e80000100800 */
[----:B0-----:R-:W3:Y:S01]  /*cd90*/  LDL.LU R10, [R1+0x108] ;  /* 0x00010800010a7983 */ /* 0x001ee20000300800 */
[----:B------:R-:W-:-:S05]  /*cda0*/  LEA.HI.X.SX32 R7, R55, R31, 0x1, P4 ;  /* 0x0000001f37077211 */ /* 0x000fca00020f0eff */
[----:B------:R0:W-:Y:S02]  /*cdb0*/  STL [R1+0xf20], R7 ;  /* 0x000f200701007387 */ /* 0x0001e40000100800 */
[-C--:B0-----:R-:W-:Y:S02]  /*cdc0*/  LEA.HI.X.SX32 R7, R57, R31.reuse, 0x1, P5 ;  /* 0x0000001f39077211 */ /* 0x081fe400028f0eff */
[----:B------:R-:W-:Y:S02]  /*cdd0*/  LEA.HI.X.SX32 R38, R38, R31, 0x1, P1 ;  /* 0x0000001f26267211 */ /* 0x000fe400008f0eff */
[----:B--2---:R-:W-:-:S05]  /*cde0*/  IADD3 R46, P4, PT, R43, R3, RZ ;  /* 0x000000032b2e7210 */ /* 0x004fca0007f9e0ff */
[----:B------:R0:W-:Y:S04]  /*cdf0*/  STL [R1+0xf5c], R46 ;  /* 0x000f5c2e01007387 */ /* 0x0001e80000100800 */
[----:B------:R1:W-:Y:S01]  /*ce00*/  STL [R1+0xf28], R7 ;  /* 0x000f280701007387 */ /* 0x0003e20000100800 */
[----:B------:R-:W-:Y:S02]  /*ce10*/  IADD3 R51, P5, PT, R33, R3, RZ ;  /* 0x0000000321337210 */ /* 0x000fe40007fbe0ff */
[----:B0-----:R-:W-:Y:S01]  /*ce20*/  LEA.HI.X.SX32 R46, R58, R31, 0x1, P6 ;  /* 0x0000001f3a2e7211 */ /* 0x001fe200030f0eff */
[----:B-1----:R-:W2:Y:S04]  /*ce30*/  LDL.LU R7, [R1+0x10c] ;  /* 0x00010c0001077983 */ /* 0x002ea80000300800 */
[----:B------:R0:W-:Y:S04]  /*ce40*/  STL [R1+0xf64], R51 ;  /* 0x000f643301007387 */ /* 0x0001e80000100800 */
[----:B------:R1:W-:Y:S01]  /*ce50*/  STL [R1+0xf30], R46 ;  /* 0x000f302e01007387 */ /* 0x0003e20000100800 */
[----:B------:R-:W-:-:S02]  /*ce60*/  IADD3 R52, P6, PT, R32, R3, RZ ;  /* 0x0000000320347210 */ /* 0x000fc40007fde0ff */
[----:B0-----:R-:W-:-:S03]  /*ce70*/  LEA.HI.X.SX32 R51, R59, R31, 0x1, P0 ;  /* 0x0000001f3b337211 */ /* 0x001fc600000f0eff */
[----:B------:R-:W-:Y:S04]  /*ce80*/  STL [R1+0xf6c], R52 ;  /* 0x000f6c3401007387 */ /* 0x000fe80000100800 */
[----:B------:R-:W2:Y:S04]  /*ce90*/  LDL.LU R55, [R1+0x110] ;  /* 0x0001100001377983 */ /* 0x000ea80000300800 */
[----:B------:R-:W-:Y:S01]  /*cea0*/  STL [R1+0xf38], R51 ;  /* 0x000f383301007387 */ /* 0x000fe20000100800 */
[----:B-1----:R-:W-:-:S05]  /*ceb0*/  IADD3 R46, P0, PT, R2, R3, RZ ;  /* 0x00000003022e7210 */ /* 0x002fca0007f1e0ff */
[----:B------:R0:W-:Y:S04]  /*cec0*/  STL [R1+0xf74], R46 ;  /* 0x000f742e01007387 */ /* 0x0001e80000100800 */
[----:B------:R-:W2:Y:S04]  /*ced0*/  LDL.LU R57, [R1+0x114] ;  /* 0x0001140001397983 */ /* 0x000ea80000300800 */
[----:B------:R1:W-:Y:S01]  /*cee0*/  STL [R1+0xf40], R38 ;  /* 0x000f402601007387 */ /* 0x0003e20000100800 */
[----:B0-----:R-:W-:-:S03]  /*cef0*/  IADD3 R46, P1, PT, R21, R3, RZ ;  /* 0x00000003152e7210 */ /* 0x001fc60007f3e0ff */
[----:B------:R-:W2:Y:S04]  /*cf00*/  LDL.LU R58, [R1+0x118] ;  /* 0x00011800013a7983 */ /* 0x000ea80000300800 */
[----:B------:R-:W-:Y:S01]  /*cf10*/  STL [R1+0xf7c], R46 ;  /* 0x000f7c2e01007387 */ /* 0x000fe20000100800 */
[----:B-1----:R-:W-:-:S03]  /*cf20*/  LEA.HI.X.SX32 R38, R0, R31, 0x1, P2 ;  /* 0x0000001f00267211 */ /* 0x002fc600010f0eff */
[----:B------:R-:W2:Y:S04]  /*cf30*/  LDL.LU R59, [R1+0x11c] ;  /* 0x00011c00013b7983 */ /* 0x000ea80000300800 */
[----:B------:R0:W-:Y:S04]  /*cf40*/  STL [R1+0xf48], R38 ;  /* 0x000f482601007387 */ /* 0x0001e80000100800 */
[----:B0-----:R-:W2:Y:S01]  /*cf50*/  LDL.LU R38, [R1+0x58] ;  /* 0x0000580001267983 */ /* 0x001ea20000300800 */
[----:B----4-:R-:W-:Y:S02]  /*cf60*/  IADD3 R0, P2, PT, R20, R3, RZ ;  /* 0x0000000314007210 */ /* 0x010fe40007f5e0ff */
[----:B------:R-:W-:-:S03]  /*cf70*/  LEA.HI.X.SX32 R51, R60, R31, 0x1, P3 ;  /* 0x0000001f3c337211 */ /* 0x000fc600018f0eff */
[----:B------:R0:W-:Y:S04]  /*cf80*/  STL [R1+0xf84], R0 ;  /* 0x000f840001007387 */ /* 0x0001e80000100800 */
[----:B0-----:R-:W4:Y:S04]  /*cf90*/  LDL.LU R0, [R1+0x54] ;  /* 0x0000540001007983 */ /* 0x001f280000300800 */
[----:B------:R-:W-:Y:S04]  /*cfa0*/  STL [R1+0xf50], R51 ;  /* 0x000f503301007387 */ /* 0x000fe80000100800 */
[----:B------:R-:W4:Y:S01]  /*cfb0*/  LDL.LU R60, [R1+0x50] ;  /* 0x00005000013c7983 */ /* 0x000f220000300800 */
[----:B------:R-:W-:-:S02]  /*cfc0*/  IADD3 R46, P3, PT, R19, R3, RZ ;  /* 0x00000003132e7210 */ /* 0x000fc40007f7e0ff */
[----:B------:R-:W-:-:S03]  /*cfd0*/  LEA.HI.X.SX32 R43, R43, R31, 0x1, P4 ;  /* 0x0000001f2b2b7211 */ /* 0x000fc600020f0eff */
[----:B------:R0:W-:Y:S04]  /*cfe0*/  STL [R1+0xf8c], R46 ;  /* 0x000f8c2e01007387 */ /* 0x0001e80000100800 */
[----:B------:R-:W4:Y:S04]  /*cff0*/  LDL.LU R54, [R1+0x44] ;  /* 0x0000440001367983 */ /* 0x000f280000300800 */
[----:B------:R1:W-:Y:S04]  /*d000*/  STL [R1+0xf58], R43 ;  /* 0x000f582b01007387 */ /* 0x0003e80000100800 */
[----:B------:R-:W4:Y:S01]  /*d010*/  LDL.LU R53, [R1+0x40] ;  /* 0x0000400001357983 */ /* 0x000f220000300800 */
[----:B0-----:R-:W-:-:S02]  /*d020*/  IADD3 R46, P4, PT, R17, R3, RZ ;  /* 0x00000003112e7210 */ /* 0x001fc40007f9e0ff */
[----:B-1----:R-:W-:-:S03]  /*d030*/  LEA.HI.X.SX32 R43, R33, R31, 0x1, P5 ;  /* 0x0000001f212b7211 */ /* 0x002fc600028f0eff */
[----:B------:R0:W-:Y:S04]  /*d040*/  STL [R1+0xf94], R46 ;  /* 0x000f942e01007387 */ /* 0x0001e80000100800 */
[----:B------:R-:W4:Y:S04]  /*d050*/  LDL.LU R52, [R1+0x3c] ;  /* 0x00003c0001347983 */ /* 0x000f280000300800 */
[----:B------:R1:W-:Y:S04]  /*d060*/  STL [R1+0xf60], R43 ;  /* 0x000f602b01007387 */ /* 0x0003e80000100800 */
[----:B------:R-:W4:Y:S01]  /*d070*/  LDL.LU R51, [R1+0x38] ;  /* 0x0000380001337983 */ /* 0x000f220000300800 */
[----:B------:R-:W-:-:S02]  /*d080*/  LEA.HI.X.SX32 R32, R32, R31, 0x1, P6 ;  /* 0x0000001f20207211 */ /* 0x000fc400030f0eff */
[----:B------:R-:W-:-:S05]  /*d090*/  IADD3 R33, P5, PT, R13, R3, RZ ;  /* 0x000000030d217210 */ /* 0x000fca0007fbe0ff */
[----:B------:R3:W-:Y:S04]  /*d0a0*/  STL [R1+0xf9c], R33 ;  /* 0x000f9c2101007387 */ /* 0x0007e80000100800 */
[----:B0-----:R-:W4:Y:S04]  /*d0b0*/  LDL.LU R46, [R1+0x34] ;  /* 0x00003400012e7983 */ /* 0x001f280000300800 */
[----:B------:R-:W-:Y:S04]  /*d0c0*/  STL [R1+0xf68], R32 ;  /* 0x000f682001007387 */ /* 0x000fe80000100800 */
[----:B-1----:R-:W4:Y:S01]  /*d0d0*/  LDL.LU R43, [R1+0x28] ;  /* 0x00002800012b7983 */ /* 0x002f220000300800 */
[----:B---3--:R-:W-:-:S05]  /*d0e0*/  IADD3 R33, P6, PT, R10, R3, RZ ;  /* 0x000000030a217210 */ /* 0x008fca0007fde0ff */
[----:B------:R0:W-:Y:S04]  /*d0f0*/  STL [R1+0xfa4], R33 ;  /* 0x000fa42101007387 */ /* 0x0001e80000100800 */
[----:B0-----:R-:W3:Y:S01]  /*d100*/  LDL.LU R33, [R1+0x24] ;  /* 0x0000240001217983 */ /* 0x001ee20000300800 */
[-C--:B------:R-:W-:Y:S02]  /*d110*/  LEA.HI.X.SX32 R32, R2, R31.reuse, 0x1, P0 ;  /* 0x0000001f02207211 */ /* 0x080fe400000f0eff */
[----:B------:R-:W-:-:S03]  /*d120*/  LEA.HI.X.SX32 R21, R21, R31, 0x1, P1 ;  /* 0x0000001f15157211 */ /* 0x000fc600008f0eff */
[----:B------:R0:W-:Y:S01]  /*d130*/  STL [R1+0xf70], R32 ;  /* 0x000f702001007387 */ /* 0x0001e20000100800 */
[----:B------:R-:W-:-:S03]  /*d140*/  LEA.HI.X.SX32 R20, R20, R31, 0x1, P2 ;  /* 0x0000001f14147211 */ /* 0x000fc600010f0eff */
[----:B0-----:R-:W3:Y:S01]  /*d150*/  LDL.LU R32, [R1+0x10] ;  /* 0x0000100001207983 */ /* 0x001ee20000300800 */
[-C--:B------:R-:W-:Y:S02]  /*d160*/  LEA.HI.X.SX32 R19, R19, R31.reuse, 0x1, P3 ;  /* 0x0000001f13137211 */ /* 0x080fe400018f0eff */
[-C--:B------:R-:W-:Y:S02]  /*d170*/  LEA.HI.X.SX32 R17, R17, R31.reuse, 0x1, P4 ;  /* 0x0000001f11117211 */ /* 0x080fe400020f0eff */
[-C--:B------:R-:W-:Y:S02]  /*d180*/  LEA.HI.X.SX32 R13, R13, R31.reuse, 0x1, P5 ;  /* 0x0000001f0d0d7211 */ /* 0x080fe400028f0eff */
[----:B------:R-:W-:Y:S02]  /*d190*/  LEA.HI.X.SX32 R10, R10, R31, 0x1, P6 ;  /* 0x0000001f0a0a7211 */ /* 0x000fe400030f0eff */
[----:B--2---:R-:W-:-:S05]  /*d1a0*/  IADD3 R2, P0, PT, R7, R3, RZ ;  /* 0x0000000307027210 */ /* 0x004fca0007f1e0ff */
[----:B------:R0:W-:Y:S04]  /*d1b0*/  STL [R1+0xfac], R2 ;  /* 0x000fac0201007387 */ /* 0x0001e80000100800 */
[----:B0-----:R-:W2:Y:S04]  /*d1c0*/  LDL.LU R2, [R1+0xc] ;  /* 0x00000c0001027983 */ /* 0x001ea80000300800 */
[----:B------:R0:W-:Y:S02]  /*d1d0*/  STL [R1+0xf78], R21 ;  /* 0x000f781501007387 */ /* 0x0001e40000100800 */
[----:B0-----:R-:W-:-:S05]  /*d1e0*/  IADD3 R21, P1, PT, R55, R3, RZ ;  /* 0x0000000337157210 */ /* 0x001fca0007f3e0ff */
        /* <DEDUP_REMOVED lines=16> */
[----:B------:R0:W-:Y:S01]  /*d2f0*/  STL [R1+0xfd4], R13 ;  /* 0x000fd40d01007387 */ /* 0x0001e20000100800 */
[----:B------:R-:W-:-:S03]  /*d300*/  LEA.HI.X.SX32 R7, R7, R31, 0x1, P0 ;  /* 0x0000001f07077211 */ /* 0x000fc600000f0eff */
[----:B0-----:R-:W2:Y:S04]  /*d310*/  LDL.LU R13, [R1+0x14a8] ;  /* 0x0014a800010d7983 */ /* 0x001ea80000300800 */
[----:B------:R4:W-:Y:S02]  /*d320*/  STL [R1+0xfa0], R10 ;  /* 0x000fa00a01007387 */ /* 0x0009e40000100800 */
[----:B----4-:R-:W-:-:S05]  /*d330*/  IADD3 R10, P6, PT, R0, R3, RZ ;  /* 0x00000003000a7210 */ /* 0x010fca0007fde0ff */
[----:B------:R0:W-:Y:S01]  /*d340*/  STL [R1+0xfdc], R10 ;  /* 0x000fdc0a01007387 */ /* 0x0001e20000100800 */
[----:B------:R-:W-:-:S03]  /*d350*/  LEA.HI.X.SX32 R55, R55, R31, 0x1, P1 ;  /* 0x0000001f37377211 */ /* 0x000fc600008f0eff */
[----:B0-----:R-:W4:Y:S04]  /*d360*/  LDL.LU R10, [R1+0x14a4] ;  /* 0x0014a400010a7983 */ /* 0x001f280000300800 */
[----:B------:R0:W-:Y:S02]  /*d370*/  STL [R1+0xfa8], R7 ;  /* 0x000fa80701007387 */ /* 0x0001e40000100800 */
[----:B0-----:R-:W-:-:S05]  /*d380*/  IADD3 R7, P0, PT, R60, R3, RZ ;  /* 0x000000033c077210 */ /* 0x001fca0007f1e0ff */
        /* <DEDUP_REMOVED lines=30> */
[----:B------:R0:W-:Y:S04]  /*d570*/  STL [R1+0x1014], R0 ;  /* 0x0010140001007387 */ /* 0x0001e80000100800 */
[----:B0-----:R-:W4:Y:S04]  /*d580*/  LDL.LU R0, [R1+0x1488] ;  /* 0x0014880001007983 */ /* 0x001f280000300800 */
[----:B------:R3:W-:Y:S02]  /*d590*/  STL [R1+0xfe0], R60 ;  /* 0x000fe03c01007387 */ /* 0x0007e40000100800 */
[----:B---3--:R-:W-:-:S05]  /*d5a0*/  IADD3 R60, P0, PT, R33, R3, RZ ;  /* 0x00000003213c7210 */ /* 0x008fca0007f1e0ff */
[----:B------:R0:W-:Y:S04]  /*d5b0*/  STL [R1+0x101c], R60 ;  /* 0x00101c3c01007387 */ /* 0x0001e80000100800 */
[----:B0-----:R-:W3:Y:S01]  /*d5c0*/  LDL.LU R60, [R1+0x1484] ;  /* 0x00148400013c7983 */ /* 0x001ee20000300800 */
[----:B------:R-:W-:-:S05]  /*d5d0*/  LEA.HI.X.SX32 R54, R54, R31, 0x1, P1 ;  /* 0x0000001f36367211 */ /* 0x000fca00008f0eff */
[----:B------:R0:W-:Y:S02]  /*d5e0*/  STL [R1+0xfe8], R54 ;  /* 0x000fe83601007387 */ /* 0x0001e40000100800 */
[----:B0-----:R-:W-:-:S05]  /*d5f0*/  IADD3 R54, P1, PT, R32, R3, RZ ;  /* 0x0000000320367210 */ /* 0x001fca0007f3e0ff */
[----:B------:R0:W-:Y:S02]  /*d600*/  STL [R1+0x1024], R54 ;  /* 0x0010243601007387 */ /* 0x0001e40000100800 */
[----:B0-----:R-:W-:Y:S02]  /*d610*/  LEA.HI.X.SX32 R54, R53, R31, 0x1, P2 ;  /* 0x0000001f35367211 */ /* 0x001fe400010f0eff */
[----:B--2---:R-:W-:-:S03]  /*d620*/  IADD3 R53, P2, PT, R2, R3, RZ ;  /* 0x0000000302357210 */ /* 0x004fc60007f5e0ff */
[----:B------:R0:W-:Y:S04]  /*d630*/  STL [R1+0xff0], R54 ;  /* 0x000ff03601007387 */ /* 0x0001e80000100800 */
[----:B------:R1:W-:Y:S01]  /*d640*/  STL [R1+0x102c], R53 ;  /* 0x00102c3501007387 */ /* 0x0003e20000100800 */
[-C--:B0-----:R-:W-:Y:S02]  /*d650*/  LEA.HI.X.SX32 R54, R52, R31.reuse, 0x1, P3 ;  /* 0x0000001f34367211 */ /* 0x081fe400018f0eff */
[----:B-1----:R-:W-:-:S03]  /*d660*/  LEA.HI.X.SX32 R53, R51, R31, 0x1, P4 ;  /* 0x0000001f33357211 */ /* 0x002fc600020f0eff */
[----:B------:R-:W-:Y:S01]  /*d670*/  STL [R1+0xff8], R54 ;  /* 0x000ff83601007387 */ /* 0x000fe20000100800 */
[----:B------:R-:W-:Y:S02]  /*d680*/  IMAD R23, R23, UR7, RZ ;  /* 0x0000000717177c24 */ /* 0x000fe4000f8e02ff */
[----:B------:R-:W-:Y:S02]  /*d690*/  IMAD R22, R22, UR7, RZ ;  /* 0x0000000716167c24 */ /* 0x000fe4000f8e02ff */
[----:B------:R-:W-:Y:S02]  /*d6a0*/  IMAD R18, R18, UR7, RZ ;  /* 0x0000000712127c24 */ /* 0x000fe4000f8e02ff */
[----:B------:R-:W-:Y:S02]  /*d6b0*/  IMAD R5, R5, UR7, RZ ;  /* 0x0000000705057c24 */ /* 0x000fe4000f8e02ff */
[----:B------:R-:W-:Y:S02]  /*d6c0*/  IMAD R6, R6, UR7, RZ ;  /* 0x0000000706067c24 */ /* 0x000fe4000f8e02ff */
[----:B------:R-:W-:-:S02]  /*d6d0*/  IMAD R8, R8, UR7, RZ ;  /* 0x0000000708087c24 */ /* 0x000fc4000f8e02ff */
        /* <DEDUP_REMOVED lines=16> */
[----:B------:R-:W-:Y:S01]  /*d7e0*/  IMAD R39, R39, UR7, RZ ;  /* 0x0000000727277c24 */ /* 0x000fe2000f8e02ff */
[-C--:B----4-:R-:W-:Y:S02]  /*d7f0*/  IADD3 R51, P4, PT, R0, R3.reuse, RZ ;  /* 0x0000000300337210 */ /* 0x090fe40007f9e0ff */
[----:B---3--:R-:W-:-:S05]  /*d800*/  IADD3 R52, P3, PT, R60, R3, RZ ;  /* 0x000000033c347210 */ /* 0x008fca0007f7e0ff */
[----:B------:R0:W-:Y:S04]  /*d810*/  STL [R1+0x1034], R52 ;  /* 0x0010343401007387 */ /* 0x0001e80000100800 */
[----:B------:R-:W-:Y:S01]  /*d820*/  STL [R1+0x1000], R53 ;  /* 0x0010003501007387 */ /* 0x000fe20000100800 */
[----:B0-----:R-:W-:Y:S02]  /*d830*/  LEA.HI.X.SX32 R52, R46, R31, 0x1, P5 ;  /* 0x0000001f2e347211 */ /* 0x001fe400028f0eff */
[----:B------:R-:W-:Y:S01]  /*d840*/  IADD3 R46, P5, PT, R38, R3, RZ ;  /* 0x00000003262e7210 */ /* 0x000fe20007fbe0ff */
[----:B------:R0:W-:Y:S04]  /*d850*/  STL [R1+0x103c], R51 ;  /* 0x00103c3301007387 */ /* 0x0001e80000100800 */
[----:B------:R-:W-:Y:S04]  /*d860*/  STL [R1+0x1008], R52 ;  /* 0x0010083401007387 */ /* 0x000fe80000100800 */
[----:B------:R1:W-:Y:S01]  /*d870*/  STL [R1+0x1044], R46 ;  /* 0x0010442e01007387 */ /* 0x0003e20000100800 */
[----:B0-----:R-:W-:-:S02]  /*d880*/  LEA.HI.X.SX32 R51, R43, R31, 0x1, P6 ;  /* 0x0000001f2b337211 */ /* 0x001fc400030f0eff */
[----:B------:R-:W-:-:S03]  /*d890*/  IADD3 R43, P6, PT, R59, R3, RZ ;  /* 0x000000033b2b7210 */ /* 0x000fc60007fde0ff */
[----:B------:R-:W-:Y:S01]  /*d8a0*/  STL [R1+0x1010], R51 ;  /* 0x0010103301007387 */ /* 0x000fe20000100800 */
[----:B-1----:R-:W-:Y:S02]  /*d8b0*/  LEA.HI.X.SX32 R46, R33, R31, 0x1, P0 ;  /* 0x0000001f212e7211 */ /* 0x002fe400000f0eff */
        /* <DEDUP_REMOVED lines=10> */
[----:B------:R1:W-:Y:S01]  /*d960*/  STL [R1+0x1028], R33 ;  /* 0x0010282101007387 */ /* 0x0003e20000100800 */
[----:B0-----:R-:W-:-:S03]  /*d970*/  LEA.HI.X.SX32 R32, R60, R31, 0x1, P3 ;  /* 0x0000001f3c207211 */ /* 0x001fc600018f0eff */
[----:B------:R0:W5:Y:S01]  /*d980*/  LDL.LU R60, [R1+0x1480] ;  /* 0x00148000013c7983 */ /* 0x0001620000300800 */
[----:B-1----:R-:W-:-:S03]  /*d990*/  LEA.HI.X.SX32 R33, R0, R31, 0x1, P4 ;  /* 0x0000001f00217211 */ /* 0x002fc600020f0eff */
[----:B------:R1:W-:Y:S04]  /*d9a0*/  STL [R1+0x1064], R2 ;  /* 0x0010640201007387 */ /* 0x0003e80000100800 */
[----:B------:R2:W-:Y:S04]  /*d9b0*/  STL [R1+0x1030], R32 ;  /* 0x0010302001007387 */ /* 0x0005e80000100800 */
[----:B------:R-:W3:Y:S01]  /*d9c0*/  LDL.LU R0, [R1+0x147c] ;  /* 0x00147c0001007983 */ /* 0x000ee20000300800 */
[-C--:B-1----:R-:W-:Y:S02]  /*d9d0*/  IADD3 R2, P3, PT, R7, R3.reuse, RZ ;  /* 0x0000000307027210 */ /* 0x082fe40007f7e0ff */
[----:B--2---:R-:W-:-:S03]  /*d9e0*/  IADD3 R32, P4, PT, R10, R3, RZ ;  /* 0x000000030a207210 */ /* 0x004fc60007f9e0ff */
[----:B------:R1:W-:Y:S04]  /*d9f0*/  STL [R1+0x106c], R2 ;  /* 0x00106c0201007387 */ /* 0x0003e80000100800 */
[----:B------:R2:W-:Y:S01]  /*da00*/  STL [R1+0x1038], R33 ;  /* 0x0010382101007387 */ /* 0x0005e20000100800 */
[----:B-1----:R-:W-:-:S03]  /*da10*/  LEA.HI.X.SX32 R2, R38, R31, 0x1, P5 ;  /* 0x0000001f26027211 */ /* 0x002fc600028f0eff */
[----:B------:R-:W4:Y:S04]  /*da20*/  LDL.LU R38, [R1+0x1478] ;  /* 0x0014780001267983 */ /* 0x000f280000300800 */
[----:B------:R1:W-:Y:S01]  /*da30*/  STL [R1+0x1074], R32 ;  /* 0x0010742001007387 */ /* 0x0003e20000100800 */
[----:B--2---:R-:W-:-:S03]  /*da40*/  LEA.HI.X.SX32 R33, R59, R31, 0x1, P6 ;  /* 0x0000001f3b217211 */ /* 0x004fc600030f0eff */
[----:B------:R2:W-:Y:S01]  /*da50*/  STL [R1+0x1040], R2 ;  /* 0x0010400201007387 */ /* 0x0005e20000100800 */
[-C--:B-1----:R-:W-:Y:S02]  /*da60*/  IADD3 R32, P5, PT, R13, R3.reuse, RZ ;  /* 0x000000030d207210 */ /* 0x082fe40007fbe0ff */
[----:B--2---:R-:W-:-:S03]  /*da70*/  IADD3 R2, P6, PT, R17, R3, RZ ;  /* 0x0000000311027210 */ /* 0x004fc60007fde0ff */
[----:B------:R1:W-:Y:S04]  /*da80*/  STL [R1+0x107c], R32 ;  /* 0x00107c2001007387 */ /* 0x0003e80000100800 */
[----:B------:R2:W-:Y:S04]  /*da90*/  STL [R1+0x1048], R33 ;  /* 0x0010482101007387 */ /* 0x0005e80000100800 */
[----:B------:R0:W-:Y:S01]  /*daa0*/  STL [R1+0x1084], R2 ;  /* 0x0010840201007387 */ /* 0x0001e20000100800 */
[----:B-1----:R-:W-:Y:S02]  /*dab0*/  LEA.HI.X.SX32 R32, R58, R31, 0x1, P0 ;  /* 0x0000001f3a207211 */ /* 0x002fe400000f0eff */
[----:B--2---:R-:W-:-:S03]  /*dac0*/  IADD3 R33, P0, PT, R19, R3, RZ ;  /* 0x0000000313217210 */ /* 0x004fc60007f1e0ff */
[----:B------:R1:W-:Y:S01]  /*dad0*/  STL [R1+0x1050], R32 ;  /* 0x0010502001007387 */ /* 0x0003e20000100800 */
[----:B0-----:R-:W-:-:S03]  /*dae0*/  LEA.HI.X.SX32 R2, R57, R31, 0x1, P1 ;  /* 0x0000001f39027211 */ /* 0x001fc600008f0eff */
[----:B------:R0:W-:Y:S04]  /*daf0*/  STL [R1+0x108c], R33 ;  /* 0x00108c2101007387 */ /* 0x0001e80000100800 */
[----:B------:R2:W-:Y:S01]  /*db00*/  STL [R1+0x1058], R2 ;  /* 0x0010580201007387 */ /* 0x0005e20000100800 */
[----:B-1----:R-:W-:Y:S02]  /*db10*/  IADD3 R32, P1, PT, R20, R3, RZ ;  /* 0x0000000314207210 */ /* 0x002fe40007f3e0ff */
[----:B0-----:R-:W-:-:S03]  /*db20*/  LEA.HI.X.SX32 R33, R55, R31, 0x1, P2 ;  /* 0x0000001f37217211 */ /* 0x001fc600010f0eff */
[----:B------:R0:W-:Y:S01]  /*db30*/  STL [R1+0x1094], R32 ;  /* 0x0010942001007387 */ /* 0x0001e20000100800 */
[----:B--2---:R-:W-:-:S03]  /*db40*/  IADD3 R2, P2, PT, R21, R3, RZ ;  /* 0x0000000315027210 */ /* 0x004fc60007f5e0ff */
[----:B------:R-:W-:Y:S04]  /*db50*/  STL [R1+0x1060], R33 ;  /* 0x0010602101007387 */ /* 0x000fe80000100800 */
[----:B------:R1:W-:Y:S01]  /*db60*/  STL [R1+0x109c], R2 ;  /* 0x00109c0201007387 */ /* 0x0003e20000100800 */
[----:B0-----:R-:W-:Y:S02]  /*db70*/  LEA.HI.X.SX32 R32, R7, R31, 0x1, P3 ;  /* 0x0000001f07207211 */ /* 0x001fe400018f0eff */
[----:B------:R-:W-:-:S03]  /*db80*/  IADD3 R7, P3, PT, R23, R3, RZ ;  /* 0x0000000317077210 */ /* 0x000fc60007f7e0ff */
[----:B------:R-:W-:Y:S01]  /*db90*/  STL [R1+0x1068], R32 ;  /* 0x0010682001007387 */ /* 0x000fe20000100800 */
[----:B-1----:R-:W-:-:S03]  /*dba0*/  LEA.HI.X.SX32 R2, R10, R31, 0x1, P4 ;  /* 0x0000001f0a027211 */ /* 0x002fc600020f0eff */
[----:B------:R0:W-:Y:S01]  /*dbb0*/  STL [R1+0x10a4], R7 ;  /* 0x0010a40701007387 */ /* 0x0001e20000100800 */
[----:B------:R-:W-:-:S03]  /*dbc0*/  IADD3 R10, P4, PT, R22, R3, RZ ;  /* 0x00000003160a7210 */ /* 0x000fc60007f9e0ff */
[----:B------:R1:W-:Y:S01]  /*dbd0*/  STL [R1+0x1070], R2 ;  /* 0x0010700201007387 */ /* 0x0003e20000100800 */
[----:B0-----:R-:W-:-:S03]  /*dbe0*/  LEA.HI.X.SX32 R7, R13, R31, 0x1, P5 ;  /* 0x0000001f0d077211 */ /* 0x001fc600028f0eff */
[----:B------:R0:W-:Y:S01]  /*dbf0*/  STL [R1+0x10ac], R10 ;  /* 0x0010ac0a01007387 */ /* 0x0001e20000100800 */
[----:B-1----:R-:W-:-:S03]  /*dc00*/  IADD3 R2, P5, PT, R18, R3, RZ ;  /* 0x0000000312027210 */ /* 0x002fc60007fbe0ff */
        /* <DEDUP_REMOVED lines=28> */
[----:B------:R-:W-:Y:S01]  /*ddd0*/  STL [R1+0x10b0], R10 ;  /* 0x0010b00a01007387 */ /* 0x000fe20000100800 */
[-C--:B------:R-:W-:Y:S02]  /*dde0*/  LEA.HI.X.SX32 R5, R5, R31.reuse, 0x1, P0 ;  /* 0x0000001f05057211 */ /* 0x080fe400000f0eff */
[-C--:B0-----:R-:W-:Y:S02]  /*ddf0*/  LEA.HI.X.SX32 R2, R61, R31.reuse, 0x1, P6 ;  /* 0x0000001f3d027211 */ /* 0x081fe400030f0eff */
[----:B------:R-:W2:Y:S04]  /*de00*/  LDL.LU R61, [R1+0x1474] ;  /* 0x00147400013d7983 */ /* 0x000ea80000300800 */
[----:B------:R0:W-:Y:S01]  /*de10*/  STL [R1+0x10ec], R7 ;  /* 0x0010ec0701007387 */ /* 0x0001e20000100800 */
[----:B------:R-:W-:-:S03]  /*de20*/  LEA.HI.X.SX32 R6, R6, R31, 0x1, P1 ;  /* 0x0000001f06067211 */ /* 0x000fc600008f0eff */
[----:B------:R1:W-:Y:S01]  /*de30*/  STL [R1+0x10b8], R2 ;  /* 0x0010b80201007387 */ /* 0x0003e20000100800 */
[-C--:B0-----:R-:W-:Y:S02]  /*de40*/  IADD3 R7, P6, PT, R14, R3.reuse, RZ ;  /* 0x000000030e077210 */ /* 0x081fe40007fde0ff */
[----:B-1----:R-:W-:-:S03]  /*de50*/  IADD3 R2, P0, PT, R15, R3, RZ ;  /* 0x000000030f027210 */ /* 0x002fc60007f1e0ff */
[----:B------:R-:W-:Y:S04]  /*de60*/  STL [R1+0x10f4], R7 ;  /* 0x0010f40701007387 */ /* 0x000fe80000100800 */
[----:B------:R0:W-:Y:S04]  /*de70*/  STL [R1+0x10c0], R5 ;  /* 0x0010c00501007387 */ /* 0x0001e80000100800 */
[----:B------:R1:W-:Y:S04]  /*de80*/  STL [R1+0x10fc], R2 ;  /* 0x0010fc0201007387 */ /* 0x0003e80000100800 */
[----:B------:R1:W-:Y:S01]  /*de90*/  STL [R1+0x10c8], R6 ;  /* 0x0010c80601007387 */ /* 0x0003e20000100800 */
[----:B0-----:R-:W-:-:S02]  /*dea0*/  IADD3 R5, P1, PT, R16, R3, RZ ;  /* 0x0000000310057210 */ /* 0x001fc40007f3e0ff */
[----:B-1----:R-:W-:-:S03]  /*deb0*/  LEA.HI.X.SX32 R2, R8, R31, 0x1, P2 ;  /* 0x0000001f08027211 */ /* 0x002fc600010f0eff */
[----:B------:R0:W-:Y:S01]  /*dec0*/  STL [R1+0x1104], R5 ;  /* 0x0011040501007387 */ /* 0x0001e20000100800 */
[----:B------:R-:W-:-:S03]  /*ded0*/  IADD3 R6, P2, PT, R27, R3, RZ ;  /* 0x000000031b067210 */ /* 0x000fc60007f5e0ff */
[----:B------:R1:W-:Y:S04]  /*dee0*/  STL [R1+0x10d0], R2 ;  /* 0x0010d00201007387 */ /* 0x0003e80000100800 */
[----:B------:R1:W-:Y:S01]  /*def0*/  STL [R1+0x110c], R6 ;  /* 0x00110c0601007387 */ /* 0x0003e20000100800 */
[----:B0-----:R-:W-:Y:S02]  /*df00*/  LEA.HI.X.SX32 R5, R9, R31, 0x1, P3 ;  /* 0x0000001f09057211 */ /* 0x001fe400018f0eff */
[----:B-1----:R-:W-:-:S03]  /*df10*/  IADD3 R2, P3, PT, R30, R3, RZ ;  /* 0x000000031e027210 */ /* 0x002fc60007f7e0ff */
[----:B------:R0:W-:Y:S01]  /*df20*/  STL [R1+0x10d8], R5 ;  /* 0x0010d80501007387 */ /* 0x0001e20000100800 */
[----:B------:R-:W-:-:S03]  /*df30*/  LEA.HI.X.SX32 R6, R11, R31, 0x1, P4 ;  /* 0x0000001f0b067211 */ /* 0x000fc600020f0eff */
[----:B------:R1:W-:Y:S04]  /*df40*/  STL [R1+0x1114], R2 ;  /* 0x0011140201007387 */ /* 0x0003e80000100800 */
[----:B------:R1:W-:Y:S01]  /*df50*/  STL [R1+0x10e0], R6 ;  /* 0x0010e00601007387 */ /* 0x0003e20000100800 */
[----:B0-----:R-:W-:Y:S02]  /*df60*/  IADD3 R5, P4, PT, R24, R3, RZ ;  /* 0x0000000318057210 */ /* 0x001fe40007f9e0ff */
        /* <DEDUP_REMOVED lines=8> */
[----:B---3--:R-:W-:-:S03]  /*dff0*/  LEA.HI.X.SX32 R6, R15, R31, 0x1, P0 ;  /* 0x0000001f0f067211 */ /* 0x008fc600000f0eff */
[----:B------:R1:W-:Y:S04]  /*e000*/  STL [R1+0x112c], R2 ;  /* 0x00112c0201007387 */ /* 0x0003e80000100800 */
[----:B------:R3:W-:Y:S01]  /*e010*/  STL [R1+0x10f8], R6 ;  /* 0x0010f80601007387 */ /* 0x0007e20000100800 */
[----:B0-----:R-:W-:Y:S02]  /*e020*/  IADD3 R5, P0, PT, R29, R3, RZ ;  /* 0x000000031d057210 */ /* 0x001fe40007f1e0ff */
[----:B-1----:R-:W-:-:S03]  /*e030*/  LEA.HI.X.SX32 R2, R16, R31, 0x1, P1 ;  /* 0x0000001f10027211 */ /* 0x002fc600008f0eff */
[----:B------:R0:W-:Y:S01]  /*e040*/  STL [R1+0x1134], R5 ;  /* 0x0011340501007387 */ /* 0x0001e20000100800 */
[----:B---3--:R-:W-:-:S03]  /*e050*/  IADD3 R6, P1, PT, R34, R3, RZ ;  /* 0x0000000322067210 */ /* 0x008fc60007f3e0ff */
        /* <DEDUP_REMOVED lines=16> */
[----:B------:R-:W-:Y:S01]  /*e160*/  STL [R1+0x1120], R5 ;  /* 0x0011200501007387 */ /* 0x000fe20000100800 */
[----:B---3--:R-:W-:-:S03]  /*e170*/  LEA.HI.X.SX32 R6, R28, R31, 0x1, P6 ;  /* 0x0000001f1c067211 */ /* 0x008fc600030f0eff */
[----:B------:R0:W-:Y:S04]  /*e180*/  STL [R1+0x115c], R2 ;  /* 0x00115c0201007387 */ /* 0x0001e80000100800 */
[----:B0-----:R-:W3:Y:S04]  /*e190*/  LDL.LU R2, [R1+0x1e4] ;  /* 0x0001e40001027983 */ /* 0x001ee80000300800 */
[----:B------:R0:W-:Y:S04]  /*e1a0*/  STL [R1+0x1128], R6 ;  /* 0x0011280601007387 */ /* 0x0001e80000100800 */
[----:B------:R-:W3:Y:S01]  /*e1b0*/  LDL.LU R32, [R1+0x1e0] ;  /* 0x0001e00001207983 */ /* 0x000ee20000300800 */
[----:B------:R-:W-:-:S02]  /*e1c0*/  IMAD R40, R40, UR7, RZ ;  /* 0x0000000728287c24 */ /* 0x000fc4000f8e02ff */
[----:B------:R-:W-:-:S03]  /*e1d0*/  IMAD R41, R41, UR7, RZ ;  /* 0x0000000729297c24 */ /* 0x000fc6000f8e02ff */
[----:B------:R-:W-:Y:S01]  /*e1e0*/  IADD3 R5, P6, PT, R40, R3, RZ ;  /* 0x0000000328057210 */ /* 0x000fe20007fde0ff */
[----:B------:R-:W-:Y:S01]  /*e1f0*/  IMAD R42, R42, UR7, RZ ;  /* 0x000000072a2a7c24 */ /* 0x000fe2000f8e02ff */
[----:B------:R-:W-:Y:S02]  /*e200*/  LEA.HI.X.SX32 R7, R29, R31, 0x1, P0 ;  /* 0x0000001f1d077211 */ /* 0x000fe400000f0eff */
[----:B0-----:R-:W-:Y:S01]  /*e210*/  IADD3 R6, P0, PT, R41, R3, RZ ;  /* 0x0000000329067210 */ /* 0x001fe20007f1e0ff */
[----:B------:R0:W-:Y:S01]  /*e220*/  STL [R1+0x1164], R5 ;  /* 0x0011640501007387 */ /* 0x0001e20000100800 */
[----:B------:R-:W-:-:S03]  /*e230*/  IMAD R44, R44, UR7, RZ ;  /* 0x000000072c2c7c24 */ /* 0x000fc6000f8e02ff */
[----:B------:R1:W-:Y:S01]  /*e240*/  STL [R1+0x1130], R7 ;  /* 0x0011300701007387 */ /* 0x0003e20000100800 */
[----:B0-----:R-:W-:-:S03]  /*e250*/  LEA.HI.X.SX32 R5, R34, R31, 0x1, P1 ;  /* 0x0000001f22057211 */ /* 0x001fc600008f0eff */
[----:B------:R0:W-:Y:S01]  /*e260*/  STL [R1+0x116c], R6 ;  /* 0x00116c0601007387 */ /* 0x0001e20000100800 */
[----:B------:R-:W-:Y:S01]  /*e270*/  IMAD R45, R45, UR7, RZ ;  /* 0x000000072d2d7c24 */ /* 0x000fe2000f8e02ff */
[----:B-1----:R-:W-:Y:S02]  /*e280*/  IADD3 R7, P1, PT, R42, R3, RZ ;  /* 0x000000032a077210 */ /* 0x002fe40007f3e0ff */
[----:B------:R1:W-:Y:S01]  /*e290*/  STL [R1+0x1138], R5 ;  /* 0x0011380501007387 */ /* 0x0003e20000100800 */
[----:B0-----:R-:W-:-:S03]  /*e2a0*/  LEA.HI.X.SX32 R6, R35, R31, 0x1, P2 ;  /* 0x0000001f23067211 */ /* 0x001fc600010f0eff */
[----:B------:R0:W-:Y:S01]  /*e2b0*/  STL [R1+0x1174], R7 ;  /* 0x0011740701007387 */ /* 0x0001e20000100800 */
[----:B-1----:R-:W-:-:S03]  /*e2c0*/  IADD3 R5, P2, PT, R44, R3, RZ ;  /* 0x000000032c057210 */ /* 0x002fc60007f5e0ff */
[----:B------:R1:W-:Y:S01]  /*e2d0*/  STL [R1+0x1140], R6 ;  /* 0x0011400601007387 */ /* 0x0003e20000100800 */
[----:B------:R-:W-:-:S03]  /*e2e0*/  IMAD R47, R47, UR7, RZ ;  /* 0x000000072f2f7c24 */ /* 0x000fc6000f8e02ff */
[----:B------:R4:W-:Y:S01]  /*e2f0*/  STL [R1+0x117c], R5 ;  /* 0x00117c0501007387 */ /* 0x0009e20000100800 */
[----:B0-----:R-:W-:Y:S01]  /*e300*/  LEA.HI.X.SX32 R7, R36, R31, 0x1, P3 ;  /* 0x0000001f24077211 */ /* 0x001fe200018f0eff */
[----:B------:R-:W-:Y:S01]  /*e310*/  IMAD R48, R48, UR7, RZ ;  /* 0x0000000730307c24 */ /* 0x000fe2000f8e02ff */
[----:B-1----:R-:W-:-:S03]  /*e320*/  IADD3 R6, P3, PT, R45, R3, RZ ;  /* 0x000000032d067210 */ /* 0x002fc60007f7e0ff */
[----:B------:R0:W-:Y:S01]  /*e330*/  STL [R1+0x1148], R7 ;  /* 0x0011480701007387 */ /* 0x0001e20000100800 */
[----:B----4-:R-:W-:-:S03]  /*e340*/  LEA.HI.X.SX32 R5, R37, R31, 0x1, P4 ;  /* 0x0000001f25057211 */ /* 0x010fc600020f0eff */
[----:B------:R1:W-:Y:S01]  /*e350*/  STL [R1+0x1184], R6 ;  /* 0x0011840601007387 */ /* 0x0003e20000100800 */
[----:B------:R-:W-:-:S03]  /*e360*/  IMAD R56, R56, UR7, RZ ;  /* 0x0000000738387c24 */ /* 0x000fc6000f8e02ff */
[----:B------:R4:W-:Y:S01]  /*e370*/  STL [R1+0x1150], R5 ;  /* 0x0011500501007387 */ /* 0x0009e20000100800 */
[----:B0-----:R-:W-:Y:S02]  /*e380*/  IADD3 R7, P4, PT, R47, R3, RZ ;  /* 0x000000032f077210 */ /* 0x001fe40007f9e0ff */
[----:B-1----:R-:W-:-:S03]  /*e390*/  LEA.HI.X.SX32 R6, R39, R31, 0x1, P5 ;  /* 0x0000001f27067211 */ /* 0x002fc600028f0eff */
[----:B------:R0:W-:Y:S01]  /*e3a0*/  STL [R1+0x1188], R7 ;  /* 0x0011880701007387 */ /* 0x0001e20000100800 */
[----:B----4-:R-:W-:-:S03]  /*e3b0*/  IADD3 R5, P5, PT, R48, R3, RZ ;  /* 0x0000000330057210 */ /* 0x010fc60007fbe0ff */
        /* <DEDUP_REMOVED lines=11> */
[----:B0-----:R-:W-:Y:S01]  /*e470*/  IADD3 R7, P0, PT, R49, R3, RZ ;  /* 0x0000000331077210 */ /* 0x001fe20007f1e0ff */
[----:B------:R-:W-:Y:S01]  /*e480*/  IMAD R4, R4, UR7, RZ ;  /* 0x0000000704047c24 */ /* 0x000fe2000f8e02ff */
[----:B-1----:R-:W-:-:S03]  /*e490*/  LEA.HI.X.SX32 R6, R42, R31, 0x1, P1 ;  /* 0x0000001f2a067211 */ /* 0x002fc600008f0eff */
[----:B------:R0:W-:Y:S01]  /*e4a0*/  STL [R1+0x1194], R7 ;  /* 0x0011940701007387 */ /* 0x0001e20000100800 */
[----:B----4-:R-:W-:-:S03]  /*e4b0*/  IADD3 R5, P1, PT, R50, R3, RZ ;  /* 0x0000000332057210 */ /* 0x010fc60007f3e0ff */
[----:B------:R1:W-:Y:S04]  /*e4c0*/  STL [R1+0x1170], R6 ;  /* 0x0011700601007387 */ /* 0x0003e80000100800 */
[----:B------:R4:W-:Y:S01]  /*e4d0*/  STL [R1+0x1198], R5 ;  /* 0x0011980501007387 */ /* 0x0009e20000100800 */
[----:B0-----:R-:W-:Y:S02]  /*e4e0*/  LEA.HI.X.SX32 R7, R44, R31, 0x1, P2 ;  /* 0x0000001f2c077211 */ /* 0x001fe400010f0eff */
[----:B-1----:R-:W-:-:S03]  /*e4f0*/  IADD3 R6, P2, PT, R25, R3, RZ ;  /* 0x0000000319067210 */ /* 0x002fc60007f5e0ff */
[----:B------:R-:W-:Y:S01]  /*e500*/  STL [R1+0x1178], R7 ;  /* 0x0011780701007387 */ /* 0x000fe20000100800 */
[----:B----4-:R-:W-:Y:S02]  /*e510*/  LEA.HI.X.SX32 R5, R45, R31, 0x1, P3 ;  /* 0x0000001f2d057211 */ /* 0x010fe400018f0eff */
[----:B------:R-:W-:Y:S01]  /*e520*/  IADD3 R3, P3, PT, R4, R3, RZ ;  /* 0x0000000304037210 */ /* 0x000fe20007f7e0ff */
[----:B------:R0:W-:Y:S04]  /*e530*/  STL [R1+0x119c], R6 ;  /* 0x00119c0601007387 */ /* 0x0001e80000100800 */
[----:B------:R1:W-:Y:S04]  /*e540*/  STL [R1+0x1180], R5 ;  /* 0x0011800501007387 */ /* 0x0003e80000100800 */
[----:B------:R4:W-:Y:S01]  /*e550*/  STL [R1+0xe18], R3 ;  /* 0x000e180301007387 */ /* 0x0009e20000100800 */
[----:B0-----:R-:W-:-:S02]  /*e560*/  LEA.HI.X.SX32 R6, R47, R31, 0x1, P4 ;  /* 0x0000001f2f067211 */ /* 0x001fc400020f0eff */
[----:B-1----:R-:W-:-:S03]  /*e570*/  LEA.HI.X.SX32 R5, R48, R31, 0x1, P5 ;  /* 0x0000001f30057211 */ /* 0x002fc600028f0eff */
[----:B------:R0:W-:Y:S01]  /*e580*/  STL [R1+0xe00], R6 ;  /* 0x000e000601007387 */ /* 0x0001e20000100800 */
[----:B----4-:R-:W-:-:S03]  /*e590*/  LEA.HI.X.SX32 R3, R56, R31, 0x1, P6 ;  /* 0x0000001f38037211 */ /* 0x010fc600030f0eff */
[----:B------:R1:W-:Y:S01]  /*e5a0*/  STL [R1+0xe04], R5 ;  /* 0x000e040501007387 */ /* 0x0003e20000100800 */
[----:B------:R-:W-:-:S03]  /*e5b0*/  LEA.HI.X.SX32 R4, R4, R31, 0x1, P3 ;  /* 0x0000001f04047211 */ /* 0x000fc600018f0eff */
[----:B------:R4:W-:Y:S01]  /*e5c0*/  STL [R1+0xe08], R3 ;  /* 0x000e080301007387 */ /* 0x0009e20000100800 */
[-C--:B0-----:R-:W-:Y:S02]  /*e5d0*/  LEA.HI.X.SX32 R6, R49, R31.reuse, 0x1, P0 ;  /* 0x0000001f31067211 */ /* 0x081fe400000f0eff */
[----:B-1----:R-:W-:-:S03]  /*e5e0*/  LEA.HI.X.SX32 R5, R50, R31, 0x1, P1 ;  /* 0x0000001f32057211 */ /* 0x002fc600008f0eff */
[----:B------:R-:W-:Y:S01]  /*e5f0*/  STL [R1+0xe0c], R6 ;  /* 0x000e0c0601007387 */ /* 0x000fe20000100800 */
[----:B----4-:R-:W-:-:S03]  /*e600*/  LEA.HI.X.SX32 R3, R25, R31, 0x1, P2 ;  /* 0x0000001f19037211 */ /* 0x010fc600010f0eff */
[----:B------:R0:W-:Y:S04]  /*e610*/  STL [R1+0xe10], R5 ;  /* 0x000e100501007387 */ /* 0x0001e80000100800 */
[----:B------:R-:W-:Y:S04]  /*e620*/  STL [R1+0xe14], R3 ;  /* 0x000e140301007387 */ /* 0x000fe80000100800 */
[----:B------:R2:W-:Y:S01]  /*e630*/  STL [R1+0xa1c], R4 ;  /* 0x000a1c0401007387 */ /* 0x0005e20000100800 */
[----:B0-----:R-:W-:Y:S02]  /*e640*/  IMAD R5, R38, UR10, RZ ;  /* 0x0000000a26057c24 */ /* 0x001fe4000f8e02ff */
[----:B--2---:R-:W-:-:S03]  /*e650*/  IMAD R4, R61, UR10, RZ ;  /* 0x0000000a3d047c24 */ /* 0x004fc6000f8e02ff */
[----:B------:R-:W-:Y:S01]  /*e660*/  IADD3 R10, P3, PT, R5, UR12, RZ ;  /* 0x0000000c050a7c10 */ /* 0x000fe2000ff7e0ff */
[----:B------:R0:W5:Y:S01]  /*e670*/  LDL.LU R61, [R1+0x1470] ;  /* 0x00147000013d7983 */ /* 0x0001620000300800 */
[----:B------:R-:W-:-:S03]  /*e680*/  IADD3 R11, P2, PT, R4, UR12, RZ ;  /* 0x0000000c040b7c10 */ /* 0x000fc6000ff5e0ff */
[----:B------:R0:W5:Y:S01]  /*e690*/  LDL.LU R38, [R1+0x146c] ;  /* 0x00146c0001267983 */ /* 0x0001620000300800 */
[----:B------:R-:W-:Y:S02]  /*e6a0*/  LEA.HI.X.SX32 R6, R5, UR13, 0x1, P3 ;  /* 0x0000000d05067c11 */ /* 0x000fe400098f0eff */
[----:B------:R-:W-:Y:S01]  /*e6b0*/  LEA.HI.X.SX32 R7, R4, UR13, 0x1, P2 ;  /* 0x0000000d04077c11 */ /* 0x000fe200090f0eff */
[----:B---3--:R-:W-:Y:S02]  /*e6c0*/  IMAD R2, R2, UR10, RZ ;  /* 0x0000000a02027c24 */ /* 0x008fe4000f8e02ff */
[----:B------:R-:W-:-:S03]  /*e6d0*/  IMAD R3, R32, UR10, RZ ;  /* 0x0000000a20037c24 */ /* 0x000fc6000f8e02ff */
[----:B------:R-:W-:Y:S02]  /*e6e0*/  IADD3 R13, P0, PT, R2, UR12, RZ ;  /* 0x0000000c020d7c10 */ /* 0x000fe4000ff1e0ff */
[----:B------:R-:W-:-:S03]  /*e6f0*/  IADD3 R12, P1, PT, R3, UR12, RZ ;  /* 0x0000000c030c7c10 */ /* 0x000fc6000ff3e0ff */
[----:B------:R-:W-:Y:S01]  /*e700*/  STL [R1+0x974], R13 ;  /* 0x0009740d01007387 */ /* 0x000fe20000100800 */
[----:B------:R-:W-:Y:S02]  /*e710*/  LEA.HI.X.SX32 R9, R2, UR13, 0x1, P0 ;  /* 0x0000000d02097c11 */ /* 0x000fe400080f0eff */
[----:B------:R-:W-:Y:S01]  /*e720*/  LEA.HI.X.SX32 R8, R3, UR13, 0x1, P1 ;  /* 0x0000000d03087c11 */ /* 0x000fe200088f0eff */
[----:B------:R-:W-:Y:S04]  /*e730*/  STL [R1+0x97c], R12 ;  /* 0x00097c0c01007387 */ /* 0x000fe80000100800 */
[----:B------:R-:W-:Y:S04]  /*e740*/  STL [R1+0x984], R11 ;  /* 0x0009840b01007387 */ /* 0x000fe80000100800 */
[----:B------:R-:W-:Y:S04]  /*e750*/  STL [R1+0x98c], R10 ;  /* 0x00098c0a01007387 */ /* 0x000fe80000100800 */
[----:B------:R-:W-:Y:S04]  /*e760*/  STL [R1+0x970], R9 ;  /* 0x0009700901007387 */ /* 0x000fe80000100800 */
[----:B------:R-:W-:Y:S04]  /*e770*/  STL [R1+0x978], R8 ;  /* 0x0009780801007387 */ /* 0x000fe80000100800 */
[----:B------:R-:W-:Y:S04]  /*e780*/  STL [R1+0x980], R7 ;  /* 0x0009800701007387 */ /* 0x000fe80000100800 */
[----:B------:R-:W-:Y:S04]  /*e790*/  STL [R1+0x988], R6 ;  /* 0x0009880601007387 */ /* 0x000fe80000100800 */
        /* <DEDUP_REMOVED lines=498> */
[----:B------:R-:W-:Y:S01]  /*106c0*/  STL [R1+0x74], RZ ;  /* 0x000074ff01007387 */ /* 0x000fe20000100800 */
[----:B------:R-:W-:-:S03]  /*106d0*/  UIMAD UR9, UR8, 0x1f, URZ ;  /* 0x0000001f080978a4 */ /* 0x000fc6000f8e02ff */
[----:B------:R-:W-:Y:S04]  /*106e0*/  STL [R1+0x78], RZ ;  /* 0x000078ff01007387 */ /* 0x000fe80000100800 */
[----:B------:R-:W-:Y:S04]  /*106f0*/  STL [R1+0x7c], RZ ;  /* 0x00007cff01007387 */ /* 0x000fe80000100800 */
[----:B------:R-:W-:Y:S04]  /*10700*/  STL [R1+0x50], RZ ;  /* 0x000050ff01007387 */ /* 0x000fe80000100800 */
[----:B------:R-:W-:Y:S04]  /*10710*/  STL [R1+0x54], RZ ;  /* 0x000054ff01007387 */ /* 0x000fe80000100800 */
[----:B------:R-:W-:Y:S01]  /*10720*/  STL [R1+0x58], RZ ;  /* 0x000058ff01007387 */ /* 0x000fe20000100800 */
[----:B------:R-:W-:-:S03]  /*10730*/  LOP3.LUT R3, R0, 0x20, RZ, 0x3c, !PT ;  /* 0x0000002000037812 */ /* 0x000fc600078e3cff */
[----:B------:R-:W-:Y:S01]  /*10740*/  STL [R1+0x5c], RZ ;  /* 0x00005cff01007387 */ /* 0x000fe20000100800 */
[----:B------:R-:W-:-:S03]  /*10750*/  LOP3.LUT R2, R0, 0x40, RZ, 0x3c, !PT ;  /* 0x0000004000027812 */ /* 0x000fc600078e3cff */
[----:B------:R-:W-:Y:S01]  /*10760*/  STL [R1+0x40], RZ ;  /* 0x000040ff01007387 */ /* 0x000fe20000100800 */
[----:B------:R-:W-:-:S03]  /*10770*/  IADD3 R3, P0, PT, R13, UR9, RZ ;  /* 0x000000090d037c10 */ /* 0x000fc6000ff1e0ff */
[----:B------:R-:W-:Y:S01]  /*10780*/  STL [R1+0x44], RZ ;  /* 0x000044ff01007387 */ /* 0x000fe20000100800 */
[----:B------:R-:W-:Y:S01]  /*10790*/  UIMAD UR10, UR8, 0x1e, URZ ;  /* 0x0000001e080a78a4 */ /* 0x000fe2000f8e02ff */
[----:B------:R-:W-:Y:S02]  /*107a0*/  IADD3 R2, P4, PT, R12, UR9, RZ ;  /* 0x000000090c027c10 */ /* 0x000fe4000ff9e0ff */
[----:B------:R-:W-:Y:S01]  /*107b0*/  STL [R1+0x48], RZ ;  /* 0x000048ff01007387 */ /* 0x000fe20000100800 */
[----:B------:R-:W-:-:S03]  /*107c0*/  USHF.R.S32.HI UR7, URZ, 0x1f, UR5 ;  /* 0x0000001fff077899 */ /* 0x000fc60008011405 */
[----:B------:R-:W-:Y:S01]  /*107d0*/  STL [R1+0x4c], RZ ;  /* 0x00004cff01007387 */ /* 0x000fe20000100800 */
[----:B------:R-:W-:-:S03]  /*107e0*/  LOP3.LUT R4, R0, 0x60, RZ, 0x3c, !PT ;  /* 0x0000006000047812 */ /* 0x000fc600078e3cff */
[----:B------:R-:W-:Y:S01]  /*107f0*/  STL [R1], RZ ;  /* 0x000000ff01007387 */ /* 0x000fe20000100800 */
[----:B------:R-:W-:-:S03]  /*10800*/  IADD3 R4, P6, PT, R11, UR9, RZ ;  /* 0x000000090b047c10 */ /* 0x000fc6000ffde0ff */
[----:B------:R-:W-:Y:S01]  /*10810*/  STL [R1+0x4], RZ ;  /* 0x000004ff01007387 */ /* 0x000fe20000100800 */
[----:B------:R-:W-:-:S03]  /*10820*/  ULEA.HI UR7, UR7, UR5, URZ, 0x5 ;  /* 0x0000000507077291 */ /* 0x000fc6000f8f28ff */
[----:B------:R-:W-:Y:S01]  /*10830*/  STL [R1+0x8], RZ ;  /* 0x000008ff01007387 */ /* 0x000fe20000100800 */
[----:B------:R-:W-:-:S03]  /*10840*/  USHF.R.S32.HI UR5, URZ, 0x1f, UR9 ;  /* 0x0000001fff057899 */ /* 0x000fc60008011409 */
[----:B------:R-:W-:Y:S04]  /*10850*/  STL [R1+0xc], RZ ;  /* 0x00000cff01007387 */ /* 0x000fe80000100800 */
[----:B------:R1:W-:Y:S04]  /*10860*/  STL [R1+0xa24], R3 ;  /* 0x000a240301007387 */ /* 0x0003e80000100800 */
[----:B------:R2:W-:Y:S01]  /*10870*/  STL [R1+0xa2c], R2 ;  /* 0x000a2c0201007387 */ /* 0x0005e20000100800 */
[----:B-1----:R-:W-:-:S03]  /*10880*/  IADD3 R3, P5, PT, R10, UR9, RZ ;  /* 0x000000090a037c10 */ /* 0x002fc6000ffbe0ff */
[----:B------:R1:W-:Y:S01]  /*10890*/  STL [R1+0xa34], R4 ;  /* 0x000a340401007387 */ /* 0x0003e20000100800 */
[----:B--2---:R-:W-:-:S03]  /*108a0*/  IADD3 R2, P3, PT, R13, UR10, RZ ;  /* 0x0000000a0d027c10 */ /* 0x004fc6000ff7e0ff */
[----:B------:R2:W-:Y:S01]  /*108b0*/  STL [R1+0xa3c], R3 ;  /* 0x000a3c0301007387 */ /* 0x0005e20000100800 */
[----:B------:R-:W-:-:S03]  /*108c0*/  UIMAD UR11, UR8, 0x1d, URZ ;  /* 0x0000001d080b78a4 */ /* 0x000fc6000f8e02ff */
[----:B------:R3:W-:Y:S01]  /*108d0*/  STL [R1+0xa44], R2 ;  /* 0x000a440201007387 */ /* 0x0007e20000100800 */
[----:B-1----:R-:W-:Y:S02]  /*108e0*/  IADD3 R4, P2, PT, R12, UR10, RZ ;  /* 0x0000000a0c047c10 */ /* 0x002fe4000ff5e0ff */
[----:B--2---:R-:W-:-:S03]  /*108f0*/  IADD3 R3, P1, PT, R11, UR10, RZ ;  /* 0x0000000a0b037c10 */ /* 0x004fc6000ff3e0ff */
[----:B------:R1:W-:Y:S01]  /*10900*/  STL [R1+0xa4c], R4 ;  /* 0x000a4c0401007387 */ /* 0x0003e20000100800 */
[----:B---3--:R-:W-:-:S03]  /*10910*/  IADD3.X R2, PT, PT, R9, UR5, RZ, P0, !PT ;  /* 0x0000000509027c10 */ /* 0x008fc600087fe4ff */
[----:B------:R2:W-:Y:S04]  /*10920*/  STL [R1+0xa54], R3 ;  /* 0x000a540301007387 */ /* 0x0005e80000100800 */
[----:B------:R3:W-:Y:S01]  /*10930*/  STL [R1+0xa20], R2 ;  /* 0x000a200201007387 */ /* 0x0007e20000100800 */
[----:B-1----:R-:W-:Y:S02]  /*10940*/  IADD3 R4, P0, PT, R10, UR10, RZ ;  /* 0x0000000a0a047c10 */ /* 0x002fe4000ff1e0ff */
[----:B--2---:R-:W-:-:S03]  /*10950*/  IADD3.X R3, PT, PT, R8, UR5, RZ, P4, !PT ;  /* 0x0000000508037c10 */ /* 0x004fc6000a7fe4ff */
[----:B------:R1:W-:Y:S01]  /*10960*/  STL [R1+0xa5c], R4 ;  /* 0x000a5c0401007387 */ /* 0x0003e20000100800 */
[----:B---3--:R-:W-:-:S03]  /*10970*/  IADD3 R2, P4, PT, R13, UR11, RZ ;  /* 0x0000000b0d027c10 */ /* 0x008fc6000ff9e0ff */
[----:B------:R2:W-:Y:S01]  /*10980*/  STL [R1+0xa28], R3 ;  /* 0x000a280301007387 */ /* 0x0005e20000100800 */
[----:B------:R-:W-:-:S03]  /*10990*/  USHF.R.S32.HI UR42, URZ, 0x1f, UR10 ;  /* 0x0000001fff2a7899 */ /* 0x000fc6000801140a */
[----:B------:R3:W-:Y:S01]  /*109a0*/  STL [R1+0xa64], R2 ;  /* 0x000a640201007387 */ /* 0x0007e20000100800 */
[----:B-1----:R-:W-:Y:S02]  /*109b0*/  IADD3.X R4, PT, PT, R7, UR5, RZ, P6, !PT ;  /* 0x0000000507047c10 */ /* 0x002fe4000b7fe4ff */
[----:B--2---:R-:W-:-:S03]  /*109c0*/  IADD3 R3, P6, PT, R12, UR11, RZ ;  /* 0x0000000b0c037c10 */ /* 0x004fc6000ffde0ff */
[----:B------:R1:W-:Y:S01]  /*109d0*/  STL [R1+0xa30], R4 ;  /* 0x000a300401007387 */ /* 0x0003e20000100800 */
[----:B---3--:R-:W-:-:S03]  /*109e0*/  IADD3.X R2, PT, PT, R6, UR5, RZ, P5, !PT ;  /* 0x0000000506027c10 */ /* 0x008fc6000affe4ff */
[----:B------:R2:W-:Y:S01]  /*109f0*/  STL [R1+0xa6c], R3 ;  /* 0x000a6c0301007387 */ /* 0x0005e20000100800 */
[----:B------:R-:W-:-:S03]  /*10a00*/  UIMAD UR12, UR8, 0x1c, URZ ;  /* 0x0000001c080c78a4 */ /* 0x000fc6000f8e02ff */
[----:B------:R3:W-:Y:S01]  /*10a10*/  STL [R1+0xa38], R2 ;  /* 0x000a380201007387 */ /* 0x0007e20000100800 */
[----:B-1----:R-:W-:Y:S02]  /*10a20*/  IADD3 R4, P5, PT, R11, UR11, RZ ;  /* 0x0000000b0b047c10 */ /* 0x002fe4000ffbe0ff */
[----:B--2---:R-:W-:-:S03]  /*10a30*/  IADD3.X R3, PT, PT, R9, UR42, RZ, P3, !PT ;  /* 0x0000002a09037c10 */ /* 0x004fc60009ffe4ff */
[----:B------:R1:W-:Y:S01]  /*10a40*/  STL [R1+0xa74], R4 ;  /* 0x000a740401007387 */ /* 0x0003e20000100800 */
[----:B---3--:R-:W-:-:S03]  /*10a50*/  IADD3 R2, P3, PT, R10, UR11, RZ ;  /* 0x0000000b0a027c10 */ /* 0x008fc6000ff7e0ff */
[----:B------:R2:W-:Y:S04]  /*10a60*/  STL [R1+0xa40], R3 ;  /* 0x000a400301007387 */ /* 0x0005e80000100800 */
[----:B------:R3:W-:Y:S01]  /*10a70*/  STL [R1+0xa7c], R2 ;  /* 0x000a7c0201007387 */ /* 0x0007e20000100800 */
[----:B-1----:R-:W-:Y:S02]  /*10a80*/  IADD3.X R4, PT, PT, R8, UR42, RZ, P2, !PT ;  /* 0x0000002a08047c10 */ /* 0x002fe400097fe4ff */
[----:B--2---:R-:W-:-:S03]  /*10a90*/  IADD3 R3, P2, PT, R13, UR12, RZ ;  /* 0x0000000c0d037c10 */ /* 0x004fc6000ff5e0ff */
[----:B------:R1:W-:Y:S01]  /*10aa0*/  STL [R1+0xa48], R4 ;  /* 0x000a480401007387 */ /* 0x0003e20000100800 */
[----:B---3--:R-:W-:Y:S01]  /*10ab0*/  IADD3.X R2, PT, PT, R7, UR42, RZ, P1, !PT ;  /* 0x0000002a07027c10 */ /* 0x008fe20008ffe4ff */
[----:B------:R-:W-:Y:S02]  /*10ac0*/  USHF.R.S32.HI UR43, URZ, 0x1f, UR11 ;  /* 0x0000001fff2b7899 */ /* 0x000fe4000801140b */
[----:B------:R2:W-:Y:S04]  /*10ad0*/  STL [R1+0xa84], R3 ;  /* 0x000a840301007387 */ /* 0x0005e80000100800 */
[----:B------:R3:W-:Y:S01]  /*10ae0*/  STL [R1+0xa50], R2 ;  /* 0x000a500201007387 */ /* 0x0007e20000100800 */
[----:B-1----:R-:W-:Y:S02]  /*10af0*/  IADD3 R4, P1, PT, R12, UR12, RZ ;  /* 0x0000000c0c047c10 */ /* 0x002fe4000ff3e0ff */
[----:B--2---:R-:W-:-:S03]  /*10b00*/  IADD3.X R3, PT, PT, R6, UR42, RZ, P0, !PT ;  /* 0x0000002a06037c10 */ /* 0x004fc600087fe4ff */
[----:B------:R1:W-:Y:S01]  /*10b10*/  STL [R1+0xa8c], R4 ;  /* 0x000a8c0401007387 */ /* 0x0003e20000100800 */
[----:B---3--:R-:W-:Y:S01]  /*10b20*/  IADD3 R2, P0, PT, R11, UR12, RZ ;  /* 0x0000000c0b027c10 */ /* 0x008fe2000ff1e0ff */
[----:B------:R-:W-:Y:S02]  /*10b30*/  UIMAD UR13, UR8, 0x1b, URZ ;  /* 0x0000001b080d78a4 */ /* 0x000fe4000f8e02ff */
[----:B------:R2:W-:Y:S04]  /*10b40*/  STL [R1+0xa58], R3 ;  /* 0x000a580301007387 */ /* 0x0005e80000100800 */
[----:B------:R3:W-:Y:S01]  /*10b50*/  STL [R1+0xa94], R2 ;  /* 0x000a940201007387 */ /* 0x0007e20000100800 */
[----:B-1----:R-:W-:Y:S02]  /*10b60*/  IADD3.X R4, PT, PT, R9, UR43, RZ, P4, !PT ;  /* 0x0000002b09047c10 */ /* 0x002fe4000a7fe4ff */
[----:B--2---:R-:W-:-:S03]  /*10b70*/  IADD3 R3, P4, PT, R10, UR12, RZ ;  /* 0x0000000c0a037c10 */ /* 0x004fc6000ff9e0ff */
[----:B------:R1:W-:Y:S01]  /*10b80*/  STL [R1+0xa60], R4 ;  /* 0x000a600401007387 */ /* 0x0003e20000100800 */
[----:B---3--:R-:W-:-:S03]  /*10b90*/  IADD3.X R2, PT, PT, R8, UR43, RZ, P6, !PT ;  /* 0x0000002b08027c10 */ /* 0x008fc6000b7fe4ff */
[----:B------:R2:W-:Y:S01]  /*10ba0*/  STL [R1+0xa9c], R3 ;  /* 0x000a9c0301007387 */ /* 0x0005e20000100800 */
[----:B------:R-:W-:-:S03]  /*10bb0*/  USHF.R.S32.HI UR44, URZ, 0x1f, UR12 ;  /* 0x0000001fff2c7899 */ /* 0x000fc6000801140c */
[----:B------:R3:W-:Y:S01]  /*10bc0*/  STL [R1+0xa68], R2 ;  /* 0x000a680201007387 */ /* 0x0007e20000100800 */
[----:B-1----:R-:W-:Y:S02]  /*10bd0*/  IADD3 R4, P6, PT, R13, UR13, RZ ;  /* 0x0000000d0d047c10 */ /* 0x002fe4000ffde0ff */
[----:B--2---:R-:W-:-:S03]  /*10be0*/  IADD3.X R3, PT, PT, R7, UR43, RZ, P5, !PT ;  /* 0x0000002b07037c10 */ /* 0x004fc6000affe4ff */
[----:B------:R1:W-:Y:S01]  /*10bf0*/  STL [R1+0xaa4], R4 ;  /* 0x000aa40401007387 */ /* 0x0003e20000100800 */
[----:B---3--:R-:W-:-:S03]  /*10c00*/  IADD3 R2, P5, PT, R12, UR13, RZ ;  /* 0x0000000d0c027c10 */ /* 0x008fc6000ffbe0ff */
[----:B------:R2:W-:Y:S01]  /*10c10*/  STL [R1+0xa70], R3 ;  /* 0x000a700301007387 */ /* 0x0005e20000100800 */
[----:B------:R-:W-:-:S03]  /*10c20*/  UIMAD UR14, UR8, 0x1a, URZ ;  /* 0x0000001a080e78a4 */ /* 0x000fc6000f8e02ff */
[----:B------:R3:W-:Y:S01]  /*10c30*/  STL [R1+0xaac], R2 ;  /* 0x000aac0201007387 */ /* 0x0007e20000100800 */
[----:B-1----:R-:W-:Y:S02]  /*10c40*/  IADD3.X R4, PT, PT, R6, UR43, RZ, P3, !PT ;  /* 0x0000002b06047c10 */ /* 0x002fe40009ffe4ff */
        /* <DEDUP_REMOVED lines=179> */
[----:B------:R-:W-:-:S03]  /*11780*/  USHF.L.U32 UR24, UR8, 0x4, URZ ;  /* 0x0000000408187899 */ /* 0x000fc600080006ff */
        /* <DEDUP_REMOVED lines=141> */
[----:B------:R-:W-:-:S03]  /*12060*/  USHF.L.U32 UR32, UR8, 0x3, URZ ;  /* 0x0000000308207899 */ /* 0x000fc600080006ff */
        /* <DEDUP_REMOVED lines=149> */
[----:B--2---:R-:W-:Y:S01]  /*129c0*/  IADD3 R3, P3, PT, R10, UR8, RZ ;  /* 0x000000080a037c10 */ /* 0x004fe2000ff7e0ff */
[----:B------:R-:W1:Y:S01]  /*129d0*/  S2R R32, SR_TID.X ;  /* 0x0000000000207919 */ /* 0x000e620000002100 */
[----:B---3--:R-:W-:Y:S01]  /*129e0*/  IADD3.X R2, PT, PT, R8, UR70, RZ, P2, !PT ;  /* 0x0000004608027c10 */ /* 0x008fe200097fe4ff */
[----:B------:R2:W-:Y:S04]  /*129f0*/  STL [R1+0xdc0], R4 ;  /* 0x000dc00401007387 */ /* 0x0005e80000100800 */
[----:B------:R3:W-:Y:S04]  /*12a00*/  STL [R1+0xdfc], R3 ;  /* 0x000dfc0301007387 */ /* 0x0007e80000100800 */
[----:B------:R4:W-:Y:S01]  /*12a10*/  STL [R1+0xdc8], R2 ;  /* 0x000dc80201007387 */ /* 0x0009e20000100800 */
[----:B--2---:R-:W-:-:S02]  /*12a20*/  IADD3.X R4, PT, PT, R7, UR70, RZ, P1, !PT ;  /* 0x0000004607047c10 */ /* 0x004fc40008ffe4ff */
[----:B---3--:R-:W-:-:S03]  /*12a30*/  IADD3.X R3, PT, PT, R6, UR70, RZ, P0, !PT ;  /* 0x0000004606037c10 */ /* 0x008fc600087fe4ff */
[----:B------:R2:W-:Y:S01]  /*12a40*/  STL [R1+0xdd0], R4 ;  /* 0x000dd00401007387 */ /* 0x0005e20000100800 */
[----:B----4-:R-:W-:-:S03]  /*12a50*/  IADD3.X R2, PT, PT, R9, UR71, RZ, P4, !PT ;  /* 0x0000004709027c10 */ /* 0x010fc6000a7fe4ff */
[----:B------:R3:W-:Y:S04]  /*12a60*/  STL [R1+0xdd8], R3 ;  /* 0x000dd80301007387 */ /* 0x0007e80000100800 */
[----:B------:R4:W-:Y:S01]  /*12a70*/  STL [R1+0xde0], R2 ;  /* 0x000de00201007387 */ /* 0x0009e20000100800 */
[----:B--2---:R-:W-:Y:S02]  /*12a80*/  IADD3.X R4, PT, PT, R8, UR71, RZ, P6, !PT ;  /* 0x0000004708047c10 */ /* 0x004fe4000b7fe4ff */
[----:B---3--:R-:W-:Y:S02]  /*12a90*/  IADD3.X R3, PT, PT, R7, UR71, RZ, P5, !PT ;  /* 0x0000004707037c10 */ /* 0x008fe4000affe4ff */
[----:B----4-:R-:W-:Y:S01]  /*12aa0*/  IADD3.X R2, PT, PT, R6, UR71, RZ, P3, !PT ;  /* 0x0000004706027c10 */ /* 0x010fe20009ffe4ff */
[----:B------:R0:W-:Y:S04]  /*12ab0*/  STL [R1+0xde8], R4 ;  /* 0x000de80401007387 */ /* 0x0001e80000100800 */
[----:B------:R0:W-:Y:S04]  /*12ac0*/  STL [R1+0xdf8], R2 ;  /* 0x000df80201007387 */ /* 0x0001e80000100800 */
[----:B------:R0:W-:Y:S01]  /*12ad0*/  STL [R1+0xdf0], R3 ;  /* 0x000df00301007387 */ /* 0x0001e20000100800 */
[----:B-1----:R-:W-:Y:S01]  /*12ae0*/  LOP3.LUT R32, R32, 0x1f, RZ, 0xc0, !PT ;  /* 0x0000001f20207812 */ /* 0x002fe200078ec0ff */
[----:B------:R-:W-:-:S02]  /*12af0*/  USHF.L.U32 UR6, UR6, 0x5, URZ ;  /* 0x0000000506067899 */ /* 0x000fc400080006ff */
[----:B------:R-:W-:Y:S01]  /*12b00*/  USHF.L.U32 UR39, UR8, 0x5, URZ ;  /* 0x0000000508277899 */ /* 0x000fe200080006ff */
[----:B------:R-:W-:Y:S01]  /*12b10*/  LOP3.LUT R39, R32, 0x10, RZ, 0x3c, !PT ;  /* 0x0000001020277812 */ /* 0x000fe200078e3cff */
[----:B------:R-:W-:Y:S02]  /*12b20*/  USHF.R.S32.HI UR7, URZ, 0x5, UR7 ;  /* 0x00000005ff077899 */ /* 0x000fe40008011407 */
[----:B------:R-:W-:Y:S02]  /*12b30*/  USHF.R.S32.HI UR72, URZ, 0x1f, UR39 ;  /* 0x0000001fff487899 */ /* 0x000fe40008011427 */
[----:B0-----:R-:W-:-:S12]  /*12b40*/  USHF.R.S32.HI UR73, URZ, 0x1f, UR6 ;  /* 0x0000001fff497899 */ /* 0x001fd80008011406 */
.L_x_1:
[----:B------:R-:W2:Y:S01]  /*12b50*/  LDL R5, [R1+0x988] ;  /* 0x0009880001057983 */ /* 0x000ea20000100800 */
[----:B------:R-:W0:Y:S03]  /*12b60*/  LDC R2, c[0x0][0x3a0] ;  /* 0x0000e800ff027b82 */ /* 0x000e260000000800 */
[----:B--2---:R1:W-:Y:S04]  /*12b70*/  STL [R1+0x1dcc], R5 ;  /* 0x001dcc0501007387 */ /* 0x0043e80000100800 */
[----:B------:R-:W2:Y:S04]  /*12b80*/  LDL R4, [R1+0x98c] ;  /* 0x00098c0001047983 */ /* 0x000ea80000100800 */
[----:B-1----:R-:W0:Y:S04]  /*12b90*/  LDL R5, [R1+0x9d0] ;  /* 0x0009d00001057983 */ /* 0x002e280000100800 */
[----:B------:R-:W-:Y:S04]  /*12ba0*/  STL [R1+0x1d98], R39 ;  /* 0x001d982701007387 */ /* 0x000fe80000100800 */
[----:B------:R-:W-:Y:S04]  /*12bb0*/  STL [R1+0x1da0], R39 ;  /* 0x001da02701007387 */ /* 0x000fe80000100800 */
[----:B------:R-:W-:Y:S04]  /*12bc0*/  STL [R1+0x1da8], R39 ;  /* 0x001da82701007387 */ /* 0x000fe80000100800 */
[----:B------:R-:W-:Y:S04]  /*12bd0*/  STL [R1+0x1db0], R39 ;  /* 0x001db02701007387 */ /* 0x000fe80000100800 */
[----:B------:R-:W-:Y:S04]  /*12be0*/  STL [R1+0x1db8], R39 ;  /* 0x001db82701007387 */ /* 0x000fe80000100800 */
[----:B------:R-:W-:Y:S04]  /*12bf0*/  STL [R1+0x1dc0], R39 ;  /* 0x001dc02701007387 */ /* 0x000fe80000100800 */
[----:B------:R1:W-:Y:S04]  /*12c00*/  STL [R1+0x1dc8], R39 ;  /* 0x001dc82701007387 */ /* 0x0003e80000100800 */
[----:B------:R-:W-:Y:S04]  /*12c10*/  STL [R1+0x1d94], R59 ;  /* 0x001d943b01007387 */ /* 0x000fe80000100800 */
        /* <DEDUP_REMOVED lines=58> */
[----:B-----5:R-:W-:Y:S04]  /*12fc0*/  STL [R1+0x1b48], R0 ;  /* 0x001b480001007387 */ /* 0x020fe80000100800 */
        /* <DEDUP_REMOVED lines=70> */
[----:B------:R-:W-:Y:S01]  /*13430*/  STL [R1+0x1c58], R60 ;  /* 0x001c583c01007387 */ /* 0x000fe20000100800 */
[----:B0-----:R-:W-:-:S03]  /*13440*/  IMAD R2, R5, -0x20, R2 ;  /* 0xffffffe005027824 */ /* 0x001fc600078e0202 */
[----:B------:R-:W-:Y:S04]  /*13450*/  STL [R1+0x1c60], R60 ;  /* 0x001c603c01007387 */ /* 0x000fe80000100800 */
[----:B------:R-:W-:Y:S04]  /*13460*/  STL [R1+0x1c6c], R60 ;  /* 0x001c6c3c01007387 */ /* 0x000fe80000100800 */
[----:B------:R-:W-:Y:S04]  /*13470*/  STL [R1+0x1470], R61 ;  /* 0x0014703d01007387 */ /* 0x000fe80000100800 */
[----:B------:R-:W-:Y:S04]  /*13480*/  STL [R1+0x146c], R38 ;  /* 0x00146c2601007387 */ /* 0x000fe80000100800 */
[----:B------:R-:W2:Y:S01]  /*13490*/  LDL.LU R5, [R1+0x1dcc] ;  /* 0x001dcc0001057983 */ /* 0x000ea20000300800 */
[----:B------:R-:W-:-:S02]  /*134a0*/  ISETP.GT.AND P0, PT, R2, RZ, PT ;  /* 0x000000ff0200720c */ /* 0x000fc40003f04270 */
[----:B-1----:R-:W-:-:S11]  /*134b0*/  PRMT R39, RZ, 0x7610, R39 ;  /* 0x00007610ff277816 */ /* 0x002fd60000000027 */
[----:B--2---:R-:W2:Y:S04]  /*134c0*/  @P0 LDG.E.U8 R39, desc[UR40][R4.64] ;  /* 0x0000002804270981 */ /* 0x004ea8000c1e1100 */
[----:B--2---:R0:W-:Y:S04]  /*134d0*/  STL [R1+0x934], R39 ;  /* 0x0009342701007387 */ /* 0x0041e80000100800 */
[----:B0-----:R-:W2:Y:S04]  /*134e0*/  LDL.LU R39, [R1+0x1dc8] ;  /* 0x001dc80001277983 */ /* 0x001ea80000300800 */
[----:B------:R-:W3:Y:S04]  /*134f0*/  LDL R4, [R1+0x980] ;  /* 0x0009800001047983 */ /* 0x000ee80000100800 */
[----:B------:R-:W3:Y:S01]  /*13500*/  LDL R5, [R1+0x984] ;  /* 0x0009840001057983 */ /* 0x000ee20000100800 */
[----:B------:R-:W-:-:S02]  /*13510*/  PRMT R59, RZ, 0x7610, R59 ;  /* 0x00007610ff3b7816 */ /* 0x000fc4000000003b */
[----:B---3--:R-:W-:-:S04]  /*13520*/  @P0 LOP3.LUT R5, R5, R4, RZ, 0x3c, !PT ;  /* 0x0000000405050212 */ /* 0x008fc800078e3cff */
[----:B------:R-:W-:-:S04]  /*13530*/  @P0 LOP3.LUT R4, R5, R4, RZ, 0x3c, !PT ;  /* 0x0000000405040212 */ /* 0x000fc800078e3cff */
[----:B------:R-:W-:-:S05]  /*13540*/  @P0 LOP3.LUT R5, R5, R4, RZ, 0x3c, !PT ;  /* 0x0000000405050212 */ /* 0x000fca00078e3cff */
[----:B------:R-:W3:Y:S04]  /*13550*/  @P0 LDG.E.U8 R59, desc[UR40][R4.64] ;  /* 0x00000028043b0981 */ /* 0x000ee8000c1e1100 */
[----:B---3--:R0:W-:Y:S04]  /*13560*/  STL [R1+0x930], R59 ;  /* 0x0009303b01007387 */ /* 0x0081e80000100800 */
[----:B0-----:R-:W3:Y:S04]  /*13570*/  LDL.LU R59, [R1+0x1dc4] ;  /* 0x001dc400013b7983 */ /* 0x001ee80000300800 */
[----:B------:R-:W4:Y:S04]  /*13580*/  LDL R4, [R1+0x978] ;  /* 0x0009780001047983 */ /* 0x000f280000100800 */
[----:B------:R-:W4:Y:S01]  /*13590*/  LDL R5, [R1+0x97c] ;  /* 0x00097c0001057983 */ /* 0x000f220000100800 */
[----:B--2---:R-:W-:-:S02]  /*135a0*/  PRMT R39, RZ, 0x7610, R39 ;  /* 0x00007610ff277816 */ /* 0x004fc40000000027 */
[----:B----4-:R-:W-:-:S04]  /*135b0*/  @P0 LOP3.LUT R5, R5, R4, RZ, 0x3c, !PT ;  /* 0x0000000405050212 */ /* 0x010fc800078e3cff */
[----:B------:R-:W-:-:S04]  /*135c0*/  @P0 LOP3.LUT R4, R5, R4, RZ, 0x3c, !PT ;  /* 0x0000000405040212 */ /* 0x000fc800078e3cff */
[----:B------:R-:W-:-:S05]  /*135d0*/  @P0 LOP3.LUT R5, R5, R4, RZ, 0x3c, !PT ;  /* 0x0000000405050212 */ /* 0x000fca00078e3cff */
[----:B------:R-:W2:Y:S04]  /*135e0*/  @P0 LDG.E.U8 R39, desc[UR40][R4.64] ;  /* 0x0000002804270981 */ /* 0x000ea8000c1e1100 */
[----:B--2---:R0:W-:Y:S04]  /*135f0*/  STL [R1+0x92c], R39 ;  /* 0x00092c2701007387 */ /* 0x0041e80000100800 */
[----:B0-----:R-:W2:Y:S04]  /*13600*/  LDL.LU R39, [R1+0x1dc0] ;  /* 0x001dc00001277983 */ /* 0x001ea80000300800 */
[----:B------:R-:W4:Y:S04]  /*13610*/  LDL R4, [R1+0x970] ;  /* 0x0009700001047983 */ /* 0x000f280000100800 */
[----:B------:R-:W4:Y:S01]  /*13620*/  LDL R5, [R1+0x974] ;  /* 0x0009740001057983 */ /* 0x000f220000100800 */
[----:B---3--:R-:W-:-:S02]  /*13630*/  PRMT R59, RZ, 0x7610, R59 ;  /* 0x00007610ff3b7816 */ /* 0x008fc4000000003b */
[----:B----4-:R-:W-:-:S04]  /*13640*/  @P0 LOP3.LUT R5, R5, R4, RZ, 0x3c, !PT ;  /* 0x0000000405050212 */ /* 0x010fc800078e3cff */
[----:B------:R-:W-:-:S04]  /*13650*/  @P0 LOP3.LUT R4, R5, R4, RZ, 0x3c, !PT ;  /* 0x0000000405040212 */ /* 0x000fc800078e3cff */
[----:B------:R-:W-:-:S05]  /*13660*/  @P0 LOP3.LUT R5, R5, R4, RZ, 0x3c, !PT ;  /* 0x0000000405050212 */ /* 0x000fca00078e3cff */
[----:B------:R-:W3:Y:S01]  /*13670*/  @P0 LDG.E.U8 R59, desc[UR40][R4.64] ;  /* 0x00000028043b0981 */ /* 0x000ee2000c1e1100 */
[----:B------:R-:W-:-:S03]  /*13680*/  ISETP.GT.AND P1, PT, R2, 0x1, PT ;  /* 0x000000010200780c */ /* 0x000fc60003f24270 */
        /* <DEDUP_REMOVED lines=96> */
[----:B------:R-:W-:-:S02]  /*13c90*/  PRMT R58, RZ, 0x7610, R58 ;  /* 0x00007610ff3a7816 */ /* 0x000fc4000000003a */
[----:B----4-:R-:W-:-:S04]  /*13ca0*/  @P1 LOP3.LUT R5, R5, R4, RZ, 0x3c, !PT ;  /* 0x0000000405051212 */ /* 0x010fc800078e3cff */
[----:B------:R-:W-:-:S04]  /*13cb0*/  @P1 LOP3.LUT R4, R5, R4, RZ, 0x3c, !PT ;  /* 0x0000000405041212 */ /* 0x000fc800078e3cff */
[----:B------:R-:W-:-:S05]  /*13cc0*/  @P1 LOP3.LUT R5, R5, R4, RZ, 0x3c, !PT ;  /* 0x0000000405051212 */ /* 0x000fca00078e3cff */
[----:B------:R-:W4:Y:S04]  /*13cd0*/  @P1 LDG.E.U8 R58, desc[UR40][R4.64] ;  /* 0x00000028043a1981 */ /* 0x000f28000c1e1100 */
[----:B----4-:R0:W-:Y:S04]  /*13ce0*/  STL [R1+0x8fc], R58 ;  /* 0x0008fc3a01007387 */ /* 0x0101e80000100800 */
[----:B0-----:R-:W4:Y:S04]  /*13cf0*/  LDL.LU R58, [R1+0x1d90] ;  /* 0x001d9000013a7983 */ /* 0x001f280000300800 */
[----:B------:R-:W2:Y:S04]  /*13d00*/  LDL R4, [R1+0xda0] ;  /* 0x000da00001047983 */ /* 0x000ea80000100800 */
[----:B------:R-:W2:Y:S01]  /*13d10*/  LDL R5, [R1+0xda4] ;  /* 0x000da40001057983 */ /* 0x000ea20000100800 */
[----:B------:R-:W-:-:S02]  /*13d20*/  PRMT R57, RZ, 0x7610, R57 ;  /* 0x00007610ff397816 */ /* 0x000fc40000000039 */
[----:B--2---:R-:W-:-:S04]  /*13d30*/  @P1 LOP3.LUT R5, R5, R4, RZ, 0x3c, !PT ;  /* 0x0000000405051212 */ /* 0x004fc800078e3cff */
[----:B------:R-:W-:-:S04]  /*13d40*/  @P1 LOP3.LUT R4, R5, R4, RZ, 0x3c, !PT ;  /* 0x0000000405041212 */ /* 0x000fc800078e3cff */
[----:B------:R-:W-:-:S05]  /*13d50*/  @P1 LOP3.LUT R5, R5, R4, RZ, 0x3c, !PT ;  /* 0x0000000405051212 */ /* 0x000fca00078e3cff */
[----:B------:R-:W2:Y:S01]  /*13d60*/  @P1 LDG.E.U8 R57, desc[UR40][R4.64] ;  /* 0x0000002804391981 */ /* 0x000ea2000c1e1100 */
[----:B------:R-:W-:-:S03]  /*13d70*/  ISETP.GT.AND P0, PT, R2, 0x4, PT ;  /* 0x000000040200780c */ /* 0x000fc60003f04270 */
[----:B--2---:R0:W-:Y:S04]  /*13d80*/  STL [R1+0x8f8], R57 ;  /* 0x0008f83901007387 */ /* 0x0041e80000100800 */
[----:B0-----:R-:W2:Y:S04]  /*13d90*/  LDL.LU R57, [R1+0x1d8c] ;  /* 0x001d8c0001397983 */ /* 0x001ea80000300800 */
[----:B------:R-:W2:Y:S04]  /*13da0*/  LDL R4, [R1+0xd98] ;  /* 0x000d980001047983 */ /* 0x000ea80000100800 */
[----:B------:R-:W2:Y:S01]  /*13db0*/  LDL R5, [R1+0xd9c] ;  /* 0x000d9c0001057983 */ /* 0x000ea20000100800 */
[----:B------:R-:W-:-:S02]  /*13dc0*/  PRMT R56, RZ, 0x7610, R56 ;  /* 0x00007610ff387816 */ /* 0x000fc40000000038 */
[----:B--2---:R-:W-:-:S04]  /*13dd0*/  @P0 LOP3.LUT R5, R5, R4, RZ, 0x3c, !PT ;  /* 0x0000000405050212 */ /* 0x004fc800078e3cff */
[----:B------:R-:W-:-:S04]  /*13de0*/  @P0 LOP3.LUT R4, R5, R4, RZ, 0x3c, !PT ;  /* 0x0000000405040212 */ /* 0x000fc800078e3cff */
[----:B------:R-:W-:-:S05]  /*13df0*/  @P0 LOP3.LUT R5, R5, R4, RZ, 0x3c, !PT ;  /* 0x0000000405050212 */ /* 0x000fca00078e3cff */
[----:B------:R-:W2:Y:S04]  /*13e00*/  @P0 LDG.E.U8 R56, desc[UR40][R4.64] ;  /* 0x0000002804380981 */ /* 0x000ea8000c1e1100 */
        /* <DEDUP_REMOVED lines=416> */
[----:B------:R-:W3:Y:S04]  /*15810*/  LDL R4, [R1+0xc28] ;  /* 0x000c280001047983 */ /* 0x000ee80000100800 */
[----:B------:R-:W3:Y:S01]  /*15820*/  LDL R5, [R1+0xc2c] ;  /* 0x000c2c0001057983 */ /* 0x000ee20000100800 */
[----:B------:R-:W-:-:S03]  /*15830*/  PRMT R0, RZ, 0x7610, R0 ;  /* 0x00007610ff007816 */ /* 0x000fc60000000000 */
[----:B--2---:R-:W-:Y:S01]  /*15840*/  STL [R1+0x1c70], R60 ;  /* 0x001c703c01007387 */ /* 0x004fe20000100800 */
[----:B---3--:R-:W-:-:S04]  /*15850*/  @P1 LOP3.LUT R5, R5, R4, RZ, 0x3c, !PT ;  /* 0x0000000405051212 */ /* 0x008fc800078e3cff */
        /* <DEDUP_REMOVED lines=10> */
[----:B------:R0:W2:Y:S04]  /*15900*/  @P1 LDG.E.U8 R61, desc[UR40][R4.64] ;  /* 0x00000028043d1981 */ /* 0x0000a8000c1e1100 */
[----:B------:R-:W0:Y:S04]  /*15910*/  LDL R4, [R1+0xc18] ;  /* 0x000c180001047983 */ /* 0x000e280000100800 */
[----:B------:R-:W0:Y:S01]  /*15920*/  LDL R5, [R1+0xc1c] ;  /* 0x000c1c0001057983 */ /* 0x000e220000100800 */
[----:B------:R-:W-:Y:S02]  /*15930*/  ISETP.GT.AND P0, PT, R2, 0x10, PT ;  /* 0x000000100200780c */ /* 0x000fe40003f04270 */
[----:B------:R-:W-:-:S11]  /*15940*/  PRMT R9, RZ, 0x7610, R9 ;  /* 0x00007610ff097816 */ /* 0x000fd60000000009 */
[----:B0-----:R-:W-:-:S04]  /*15950*/  @P0 LOP3.LUT R5, R5, R4, RZ, 0x3c, !PT ;  /* 0x0000000405050212 */ /* 0x001fc800078e3cff */
[----:B------:R-:W-:-:S04]  /*15960*/  @P0 LOP3.LUT R4, R5, R4, RZ, 0x3c, !PT ;  /* 0x0000000405040212 */ /* 0x000fc800078e3cff */
[----:B------:R-:W-:-:S05]  /*15970*/  @P0 LOP3.LUT R5, R5, R4, RZ, 0x3c, !PT ;  /* 0x0000000405050212 */ /* 0x000fca00078e3cff */
[----:B------:R-:W3:Y:S04]  /*15980*/  @P0 LDG.E.U8 R9, desc[UR40][R4.64] ;  /* 0x0000002804090981 */ /* 0x000ee8000c1e1100 */
[----:B--2---:R-:W-:Y:S04]  /*15990*/  STL [R1+0x1c78], R61 ;  /* 0x001c783d01007387 */ /* 0x004fe80000100800 */
[----:B---3--:R0:W-:Y:S04]  /*159a0*/  STL [R1+0x38], R9 ;  /* 0x0000380901007387 */ /* 0x0081e80000100800 */
        /* <DEDUP_REMOVED lines=39> */
[----:B--2---:R0:W-:Y:S01]  /*15c20*/  STL [R1+0x1cb4], R39 ;  /* 0x001cb42701007387 */ /* 0x0041e20000100800 */
[----:B------:R-:W-:-:S03]  /*15c30*/  PRMT R60, RZ, 0x7610, R60 ;  /* 0x00007610ff3c7816 */ /* 0x000fc6000000003c */
[----:B0-----:R-:W2:Y:S01]  /*15c40*/  LDL R39, [R1+0xbe4] ;  /* 0x000be40001277983 */ /* 0x001ea20000100800 */
[----:B---3--:R-:W-:-:S04]  /*15c50*/  @P1 LOP3.LUT R5, R5, R4, RZ, 0x3c, !PT ;  /* 0x0000000405051212 */ /* 0x008fc800078e3cff */
[----:B------:R-:W-:-:S04]  /*15c60*/  @P1 LOP3.LUT R4, R5, R4, RZ, 0x3c, !PT ;  /* 0x0000000405041212 */ /* 0x000fc800078e3cff */
[----:B------:R-:W-:-:S05]  /*15c70*/  @P1 LOP3.LUT R5, R5, R4, RZ, 0x3c, !PT ;  /* 0x0000000405051212 */ /* 0x000fca00078e3cff */
[----:B------:R0:W3:Y:S04]  /*15c80*/  @P1 LDG.E.U8 R61, desc[UR40][R4.64] ;  /* 0x00000028043d1981 */ /* 0x0000e8000c1e1100 */
[----:B------:R-:W0:Y:S04]  /*15c90*/  LDL R4, [R1+0xbe8] ;  /* 0x000be80001047983 */ /* 0x000e280000100800 */
[----:B------:R-:W0:Y:S02]  /*15ca0*/  LDL R5, [R1+0xbec] ;  /* 0x000bec0001057983 */ /* 0x000e240000100800 */
[----:B0-----:R-:W-:-:S04]  /*15cb0*/  @P1 LOP3.LUT R5, R5, R4, RZ, 0x3c, !PT ;  /* 0x0000000405051212 */ /* 0x001fc800078e3cff */
[----:B------:R-:W-:-:S04]  /*15cc0*/  @P1 LOP3.LUT R4, R5, R4, RZ, 0x3c, !PT ;  /* 0x0000000405041212 */ /* 0x000fc800078e3cff */
[----:B------:R-:W-:Y:S01]  /*15cd0*/  @P1 LOP3.LUT R5, R5, R4, RZ, 0x3c, !PT ;  /* 0x0000000405051212 */ /* 0x000fe200078e3cff */
[----:B---3--:R-:W-:Y:S04]  /*15ce0*/  STL [R1+0x1cb8], R61 ;  /* 0x001cb83d01007387 */ /* 0x008fe80000100800 */
[----:B------:R2:W3:Y:S04]  /*15cf0*/  @P1 LDG.E.U8 R60, desc[UR40][R4.64] ;  /* 0x00000028043c1981 */ /* 0x0004e8000c1e1100 */
[----:B------:R-:W4:Y:S01]  /*15d00*/  LDL R5, [R1+0xbe0] ;  /* 0x000be00001057983 */ /* 0x000f220000100800 */
[----:B------:R-:W-:Y:S01]  /*15d10*/  PRMT R0, RZ, 0x7610, R0 ;  /* 0x00007610ff007816 */ /* 0x000fe20000000000 */
[----:B--2---:R-:W-:-:S02]  /*15d20*/  @P1 IMAD.MOV.U32 R4, RZ, RZ, R39 ;  /* 0x000000ffff041224 */ /* 0x004fc400078e0027 */
[----:B---3--:R0:W-:Y:S01]  /*15d30*/  STL [R1+0x1cbc], R60 ;  /* 0x001cbc3c01007387 */ /* 0x0081e20000100800 */
[----:B------:R-:W-:Y:S02]  /*15d40*/  ISETP.GT.AND P0, PT, R2, 0x12, PT ;  /* 0x000000120200780c */ /* 0x000fe40003f04270 */
[----:B------:R-:W-:Y:S01]  /*15d50*/  PRMT R38, RZ, 0x7610, R38 ;  /* 0x00007610ff267816 */ /* 0x000fe20000000026 */
[----:B------:R-:W2:Y:S04]  /*15d60*/  LDL R39, [R1+0xbc4] ;  /* 0x000bc40001277983 */ /* 0x000ea80000100800 */
[----:B0-----:R-:W3:Y:S04]  /*15d70*/  LDL R60, [R1+0xbdc] ;  /* 0x000bdc00013c7983 */ /* 0x001ee80000100800 */
[----:B----4-:R3:W4:Y:S04]  /*15d80*/  @P1 LDG.E.U8 R0, desc[UR40][R4.64] ;  /* 0x0000002804001981 */ /* 0x010728000c1e1100 */
[----:B------:R-:W2:Y:S01]  /*15d90*/  LDL R5, [R1+0xbd8] ;  /* 0x000bd80001057983 */ /* 0x000ea20000100800 */
[----:B---3--:R-:W-:-:S03]  /*15da0*/  @P0 IMAD.MOV.U32 R4, RZ, RZ, R60 ;  /* 0x000000ffff040224 */ /* 0x008fc600078e003c */
[----:B----4-:R0:W-:Y:S01]  /*15db0*/  STL [R1+0x1cc0], R0 ;  /* 0x001cc00001007387 */ /* 0x0101e20000100800 */
[----:B------:R-:W-:-:S03]  /*15dc0*/  PRMT R61, RZ, 0x7610, R61 ;  /* 0x00007610ff3d7816 */ /* 0x000fc6000000003d */
[----:B------:R-:W3:Y:S04]  /*15dd0*/  LDL R60, [R1+0xbb8] ;  /* 0x000bb800013c7983 */ /* 0x000ee80000100800 */
[----:B--2---:R-:W2:Y:S04]  /*15de0*/  @P0 LDG.E.U8 R38, desc[UR40][R4.64] ;  /* 0x0000002804260981 */ /* 0x004ea8000c1e1100 */
[----:B0-----:R-:W4:Y:S04]  /*15df0*/  LDL R0, [R1+0xbc0] ;  /* 0x000bc00001007983 */ /* 0x001f280000100800 */
[----:B------:R-:W3:Y:S04]  /*15e00*/  LDL R4, [R1+0xbd0] ;  /* 0x000bd00001047983 */ /* 0x000ee80000100800 */
[----:B------:R-:W3:Y:S04]  /*15e10*/  LDL R5, [R1+0xbd4] ;  /* 0x000bd40001057983 */ /* 0x000ee80000100800 */
[----:B--2---:R0:W-:Y:S01]  /*15e20*/  STL [R1+0x18], R38 ;  /* 0x0000182601007387 */ /* 0x0041e20000100800 */
[----:B------:R-:W-:-:S02]  /*15e30*/  PRMT R3, RZ, 0x7610, R3 ;  /* 0x00007610ff037816 */ /* 0x000fc40000000003 */
[----:B------:R-:W-:Y:S01]  /*15e40*/  PRMT R59, RZ, 0x7610, R59 ;  /* 0x00007610ff3b7816 */ /* 0x000fe2000000003b */
        /* <DEDUP_REMOVED lines=9> */
[----:B------:R-:W-:-:S05]  /*15ee0*/  @P0 LOP3.LUT R5, R5, R4, RZ, 0x3c, !PT ;  /* 0x0000000405050212 */ /* 0x000fca00078e3cff */
[----:B------:R0:W2:Y:S02]  /*15ef0*/  @P0 LDG.E.U8 R3, desc[UR40][R4.64] ;  /* 0x0000002804030981 */ /* 0x0000a4000c1e1100 */
[----:B0-----:R-:W-:Y:S02]  /*15f00*/  @P0 IMAD.MOV.U32 R4, RZ, RZ, R39 ;  /* 0x000000ffff040224 */ /* 0x001fe400078e0027 */
[----:B----4-:R-:W-:-:S05]  /*15f10*/  @P0 IMAD.MOV.U32 R5, RZ, RZ, R0 ;  /* 0x000000ffff050224 */ /* 0x010fca00078e0000 */
[----:B------:R-:W4:Y:S04]  /*15f20*/  @P0 LDG.E.U8 R59, desc[UR40][R4.64] ;  /* 0x00000028043b0981 */ /* 0x000f28000c1e1100 */
[----:B---3--:R0:W-:Y:S04]  /*15f30*/  STL [R1+0x14], R61 ;  /* 0x0000143d01007387 */ /* 0x0081e80000100800 */
[----:B0-----:R-:W3:Y:S04]  /*15f40*/  LDL R61, [R1+0xbb4] ;  /* 0x000bb400013d7983 */ /* 0x001ee80000100800 */
[----:B--2---:R0:W-:Y:S04]  /*15f50*/  STL [R1+0x10], R3 ;  /* 0x0000100301007387 */ /* 0x0041e80000100800 */
[----:B0-----:R-:W2:Y:S04]  /*15f60*/  LDL.LU R3, [R1+0x1cc4] ;  /* 0x001cc40001037983 */ /* 0x001ea80000300800 */
[----:B------:R-:W2:Y:S04]  /*15f70*/  LDL R39, [R1+0xba8] ;  /* 0x000ba80001277983 */ /* 0x000ea80000100800 */
[----:B------:R-:W2:Y:S04]  /*15f80*/  LDL R0, [R1+0xbac] ;  /* 0x000bac0001007983 */ /* 0x000ea80000100800 */
[----:B----4-:R0:W-:Y:S04]  /*15f90*/  STL [R1+0x1ca0], R59 ;  /* 0x001ca03b01007387 */ /* 0x0101e80000100800 */
[----:B0-----:R-:W4:Y:S01]  /*15fa0*/  LDL R59, [R1+0xbb0] ;  /* 0x000bb000013b7983 */ /* 0x001f220000100800 */
[----:B------:R-:W-:-:S02]  /*15fb0*/  ISETP.GT.AND P1, PT, R2, 0x13, PT ;  /* 0x000000130200780c */ /* 0x000fc40003f24270 */
[----:B------:R-:W-:Y:S02]  /*15fc0*/  PRMT R58, RZ, 0x7610, R58 ;  /* 0x00007610ff3a7816 */ /* 0x000fe4000000003a */
[----:B------:R-:W-:-:S09]  /*15fd0*/  PRMT R57, RZ, 0x7610, R57 ;  /* 0x00007610ff397816 */ /* 0x000fd20000000039 */
[----:B------:R-:W-:Y:S02]  /*15fe0*/  @P1 IMAD.MOV.U32 R4, RZ, RZ, R38 ;  /* 0x000000ffff041224 */ /* 0x000fe400078e0026 */
[----:B------:R-:W-:Y:S01]  /*15ff0*/  @P1 IMAD.MOV.U32 R5, RZ, RZ, R60 ;  /* 0x000000ffff051224 */ /* 0x000fe200078e003c */
[----:B------:R-:W2:Y:S04]  /*16000*/  LDL R38, [R1+0xba4] ;  /* 0x000ba40001267983 */ /* 0x000ea80000100800 */
[----:B------:R3:W2:Y:S04]  /*16010*/  @P1 LDG.E.U8 R58, desc[UR40][R4.64] ;  /* 0x00000028043a1981 */ /* 0x0006a8000c1e1100 */
[----:B------:R-:W2:Y:S01]  /*16020*/  LDL R60, [R1+0xba0] ;  /* 0x000ba000013c7983 */ /* 0x000ea20000100800 */
[----:B---3--:R-:W-:-:S02]  /*16030*/  @P1 IMAD.MOV.U32 R4, RZ, RZ, R61 ;  /* 0x000000ffff041224 */ /* 0x008fc400078e003d */
[----:B----4-:R-:W-:-:S05]  /*16040*/  @P1 IMAD.MOV.U32 R5, RZ, RZ, R59 ;  /* 0x000000ffff051224 */ /* 0x010fca00078e003b */
[----:B------:R2:W3:Y:S01]  /*16050*/  @P1 LDG.E.U8 R57, desc[UR40][R4.64] ;  /* 0x0000002804391981 */ /* 0x0004e2000c1e1100 */
[----:B------:R-:W-:Y:S02]  /*16060*/  PRMT R56, RZ, 0x7610, R56 ;  /* 0x00007610ff387816 */ /* 0x000fe40000000038 */
[----:B------:R-:W-:Y:S01]  /*16070*/  PRMT R55, RZ, 0x7610, R55 ;  /* 0x00007610ff377816 */ /* 0x000fe20000000037 */
[----:B--2---:R-:W-:Y:S02]  /*16080*/  @P1 IMAD.MOV.U32 R4, RZ, RZ, R0 ;  /* 0x000000ffff041224 */ /* 0x004fe400078e0000 */
[----:B------:R-:W-:-:S05]  /*16090*/  @P1 IMAD.MOV.U32 R5, RZ, RZ, R39 ;  /* 0x000000ffff051224 */ /* 0x000fca00078e0027 */
[----:B------:R0:W2:Y:S04]  /*160a0*/  @P1 LDG.E.U8 R56, desc[UR40][R4.64] ;  /* 0x0000002804381981 */ /* 0x0000a8000c1e1100 */
[----:B------:R1:W-:Y:S04]  /*160b0*/  STL [R1+0x1c7c], R58 ;  /* 0x001c7c3a01007387 */ /* 0x0003e80000100800 */
[----:B------:R-:W4:Y:S01]  /*160c0*/  LDL R61, [R1+0xb9c] ;  /* 0x000b9c00013d7983 */ /* 0x000f220000100800 */
[----:B0-----:R-:W-:Y:S02]  /*160d0*/  @P1 IMAD.MOV.U32 R4, RZ, RZ, R38 ;  /* 0x000000ffff041224 */ /* 0x001fe400078e0026 */
[----:B------:R-:W-:-:S05]  /*160e0*/  @P1 IMAD.MOV.U32 R5, RZ, RZ, R60 ;  /* 0x000000ffff051224 */ /* 0x000fca00078e003c */
[----:B------:R-:W4:Y:S04]  /*160f0*/  @P1 LDG.E.U8 R55, desc[UR40][R4.64] ;  /* 0x0000002804371981 */ /* 0x000f28000c1e1100 */
[----:B---3--:R0:W-:Y:S04]  /*16100*/  STL [R1+0x1c80], R57 ;  /* 0x001c803901007387 */ /* 0x0081e80000100800 */
[----:B------:R-:W3:Y:S04]  /*16110*/  LDL R59, [R1+0xb90] ;  /* 0x000b9000013b7983 */ /* 0x000ee80000100800 */
[----:B-1----:R-:W3:Y:S04]  /*16120*/  LDL R58, [R1+0xb94] ;  /* 0x000b9400013a7983 */ /* 0x002ee80000100800 */
[----:B0-----:R-:W3:Y:S01]  /*16130*/  LDL R57, [R1+0xb98] ;  /* 0x000b980001397983 */ /* 0x001ee20000100800 */
[----:B------:R-:W-:-:S03]  /*16140*/  ISETP.GT.AND P0, PT, R2, 0x14, PT ;  /* 0x000000140200780c */ /* 0x000fc60003f04270 */
[----:B------:R-:W3:Y:S04]  /*16150*/  LDL R39, [R1+0xb88] ;  /* 0x000b880001277983 */ /* 0x000ee80000100800 */
[----:B------:R-:W3:Y:S04]  /*16160*/  LDL R0, [R1+0xb8c] ;  /* 0x000b8c0001007983 */ /* 0x000ee80000100800 */
[----:B--2---:R0:W-:Y:S04]  /*16170*/  STL [R1+0x1c84], R56 ;  /* 0x001c843801007387 */ /* 0x0041e80000100800 */
[----:B------:R-:W2:Y:S04]  /*16180*/  LDL R60, [R1+0xb80] ;  /* 0x000b8000013c7983 */ /* 0x000ea80000100800 */
[----:B------:R-:W2:Y:S04]  /*16190*/  LDL R38, [R1+0xb84] ;  /* 0x000b840001267983 */ /* 0x000ea80000100800 */
[----:B----4-:R1:W-:Y:S04]  /*161a0*/  STL [R1+0x1c88], R55 ;  /* 0x001c883701007387 */ /* 0x0103e80000100800 */
[----:B0-----:R-:W4:Y:S01]  /*161b0*/  LDL R56, [R1+0xb7c] ;  /* 0x000b7c0001387983 */ /* 0x001f220000100800 */
[----:B---3--:R-:W-:Y:S01]  /*161c0*/  @P0 IMAD.MOV.U32 R5, RZ, RZ, R57 ;  /* 0x000000ffff050224 */ /* 0x008fe200078e0039 */
[----:B------:R-:W-:-:S02]  /*161d0*/  PRMT R54, RZ, 0x7610, R54 ;  /* 0x00007610ff367816 */ /* 0x000fc40000000036 */
[----:B------:R-:W3:Y:S01]  /*161e0*/  LDL R57, [R1+0xb78] ;  /* 0x000b780001397983 */ /* 0x000ee20000100800 */
[----:B------:R-:W-:Y:S01]  /*161f0*/  @P0 IMAD.MOV.U32 R4, RZ, RZ, R61 ;  /* 0x000000ffff040224 */ /* 0x000fe200078e003d */
[----:B------:R-:W-:Y:S02]  /*16200*/  PRMT R53, RZ, 0x7610, R53 ;  /* 0x00007610ff357816 */ /* 0x000fe40000000035 */
[----:B------:R-:W-:Y:S01]  /*16210*/  ISETP.GT.AND P1, PT, R2, 0x15, PT ;  /* 0x000000150200780c */ /* 0x000fe20003f24270 */
[----:B-1----:R-:W3:Y:S04]  /*16220*/  LDL R55, [R1+0xb60] ;  /* 0x000b600001377983 */ /* 0x002ee80000100800 */
[----:B------:R0:W3:Y:S01]  /*16230*/  @P0 LDG.E.U8 R54, desc[UR40][R4.64] ;  /* 0x0000002804360981 */ /* 0x0000e2000c1e1100 */
[----:B------:R-:W-:Y:S01]  /*16240*/  PRMT R52, RZ, 0x7610, R52 ;  /* 0x00007610ff347816 */ /* 0x000fe20000000034 */
[----:B0-----:R-:W-:-:S02]  /*16250*/  @P0 IMAD.MOV.U32 R4, RZ, RZ, R58 ;  /* 0x000000ffff040224 */ /* 0x001fc400078e003a */
[----:B------:R-:W-:Y:S01]  /*16260*/  @P0 IMAD.MOV.U32 R5, RZ, RZ, R59 ;  /* 0x000000ffff050224 */ /* 0x000fe200078e003b */
[----:B------:R-:W3:Y:S04]  /*16270*/  LDL R58, [R1+0xb74] ;  /* 0x000b7400013a7983 */ /* 0x000ee80000100800 */
[----:B------:R-:W3:Y:S04]  /*16280*/  LDL R59, [R1+0xb70] ;  /* 0x000b7000013b7983 */ /* 0x000ee80000100800 */
[----:B------:R0:W3:Y:S01]  /*16290*/  @P0 LDG.E.U8 R53, desc[UR40][R4.64] ;  /* 0x0000002804350981 */ /* 0x0000e2000c1e1100 */
[----:B------:R-:W-:Y:S01]  /*162a0*/  PRMT R51, RZ, 0x7610, R51 ;  /* 0x00007610ff337816 */ /* 0x000fe20000000033 */
[----:B0-----:R-:W-:-:S02]  /*162b0*/  @P0 IMAD.MOV.U32 R4, RZ, RZ, R0 ;  /* 0x000000ffff040224 */ /* 0x001fc400078e0000 */
[----:B------:R-:W-:Y:S01]  /*162c0*/  @P0 IMAD.MOV.U32 R5, RZ, RZ, R39 ;  /* 0x000000ffff050224 */ /* 0x000fe200078e0027 */
[----:B------:R-:W3:Y:S04]  /*162d0*/  LDL R0, [R1+0xb6c] ;  /* 0x000b6c0001007983 */ /* 0x000ee80000100800 */
[----:B------:R-:W3:Y:S04]  /*162e0*/  LDL R39, [R1+0xb68] ;  /* 0x000b680001277983 */ /* 0x000ee80000100800 */
[----:B------:R2:W3:Y:S02]  /*162f0*/  @P0 LDG.E.U8 R52, desc[UR40][R4.64] ;  /* 0x0000002804340981 */ /* 0x0004e4000c1e1100 */
[----:B--2---:R-:W-:-:S02]  /*16300*/  @P0 IMAD.MOV.U32 R4, RZ, RZ, R38 ;  /* 0x000000ffff040224 */ /* 0x004fc400078e0026 */
[----:B------:R-:W-:Y:S01]  /*16310*/  @P0 IMAD.MOV.U32 R5, RZ, RZ, R60 ;  /* 0x000000ffff050224 */ /* 0x000fe200078e003c */
[----:B------:R-:W2:Y:S04]  /*16320*/  LDL R38, [R1+0xb64] ;  /* 0x000b640001267983 */ /* 0x000ea80000100800 */
[----:B------:R4:W2:Y:S02]  /*16330*/  @P0 LDG.E.U8 R51, desc[UR40][R4.64] ;  /* 0x0000002804330981 */ /* 0x0008a4000c1e1100 */
[----:B----4-:R-:W-:Y:S02]  /*16340*/  @P1 IMAD.MOV.U32 R4, RZ, RZ, R56 ;  /* 0x000000ffff041224 */ /* 0x010fe400078e0038 */
[----:B------:R-:W4:Y:S01]  /*16350*/  LDL R56, [R1+0xb5c] ;  /* 0x000b5c0001387983 */ /* 0x000f220000100800 */
[----:B---3--:R-:W-:-:S03]  /*16360*/  @P1 IMAD.MOV.U32 R5, RZ, RZ, R57 ;  /* 0x000000ffff051224 */ /* 0x008fc600078e0039 */
[----:B------:R-:W3:Y:S01]  /*16370*/  LDL R57, [R1+0xb58] ;  /* 0x000b580001397983 */ /* 0x000ee20000100800 */
[----:B------:R-:W-:Y:S02]  /*16380*/  PRMT R50, RZ, 0x7610, R50 ;  /* 0x00007610ff327816 */ /* 0x000fe40000000032 */
[----:B------:R-:W-:-:S04]  /*16390*/  PRMT R49, RZ, 0x7610, R49 ;  /* 0x00007610ff317816 */ /* 0x000fc80000000031 */
[----:B------:R0:W3:Y:S01]  /*163a0*/  @P1 LDG.E.U8 R50, desc[UR40][R4.64] ;  /* 0x0000002804321981 */ /* 0x0000e2000c1e1100 */
[----:B------:R-:W-:Y:S02]  /*163b0*/  ISETP.GT.AND P0, PT, R2, 0x16, PT ;  /* 0x000000160200780c */ /* 0x000fe40003f04270 */
[----:B------:R-:W-:Y:S01]  /*163c0*/  PRMT R48, RZ, 0x7610, R48 ;  /* 0x00007610ff307816 */ /* 0x000fe20000000030 */
[----:B0-----:R-:W-:Y:S01]  /*163d0*/  @P1 IMAD.MOV.U32 R4, RZ, RZ, R58 ;  /* 0x000000ffff041224 */ /* 0x001fe200078e003a */
[----:B------:R-:W-:Y:S01]  /*163e0*/  PRMT R47, RZ, 0x7610, R47 ;  /* 0x00007610ff2f7816 */ /* 0x000fe2000000002f */
[----:B------:R-:W3:Y:S01]  /*163f0*/  LDL R58, [R1+0xb08] ;  /* 0x000b0800013a7983 */ /* 0x000ee20000100800 */
[----:B------:R-:W-:Y:S01]  /*16400*/  @P1 IMAD.MOV.U32 R5, RZ, RZ, R59 ;  /* 0x000000ffff051224 */ /* 0x000fe200078e003b */
[----:B------:R-:W-:Y:S02]  /*16410*/  PRMT R46, RZ, 0x7610, R46 ;  /* 0x00007610ff2e7816 */ /* 0x000fe4000000002e */
[----:B------:R-:W3:Y:S04]  /*16420*/  LDL R59, [R1+0xb00] ;  /* 0x000b0000013b7983 */ /* 0x000ee80000100800 */
[----:B------:R0:W3:Y:S02]  /*16430*/  @P1 LDG.E.U8 R49, desc[UR40][R4.64] ;  /* 0x0000002804311981 */ /* 0x0000e4000c1e1100 */
[----:B0-----:R-:W-:-:S02]  /*16440*/  @P1 IMAD.MOV.U32 R4, RZ, RZ, R0 ;  /* 0x000000ffff041224 */ /* 0x001fc400078e0000 */
[----:B------:R-:W3:Y:S01]  /*16450*/  LDL R0, [R1+0xb1c] ;  /* 0x000b1c0001007983 */ /* 0x000ee20000100800 */
[----:B------:R-:W-:-:S03]  /*16460*/  @P1 IMAD.MOV.U32 R5, RZ, RZ, R39 ;  /* 0x000000ffff051224 */ /* 0x000fc600078e0027 */
[----:B------:R-:W3:Y:S04]  /*16470*/  LDL R39, [R1+0xb18] ;  /* 0x000b180001277983 */ /* 0x000ee80000100800 */
[----:B------:R0:W3:Y:S02]  /*16480*/  @P1 LDG.E.U8 R48, desc[UR40][R4.64] ;  /* 0x0000002804301981 */ /* 0x0000e4000c1e1100 */
[----:B0-----:R-:W-:Y:S02]  /*16490*/  @P1 IMAD.MOV.U32 R5, RZ, RZ, R55 ;  /* 0x000000ffff051224 */ /* 0x001fe400078e0037 */
[----:B--2---:R-:W-:Y:S01]  /*164a0*/  @P1 IMAD.MOV.U32 R4, RZ, RZ, R38 ;  /* 0x000000ffff041224 */ /* 0x004fe200078e0026 */
[----:B------:R-:W2:Y:S04]  /*164b0*/  LDL R55, [R1+0xb10] ;  /* 0x000b100001377983 */ /* 0x000ea80000100800 */
[----:B------:R4:W2:Y:S04]  /*164c0*/  @P1 LDG.E.U8 R47, desc[UR40][R4.64] ;  /* 0x00000028042f1981 */ /* 0x0008a8000c1e1100 */
[----:B------:R-:W2:Y:S01]  /*164d0*/  LDL R38, [R1+0xb14] ;  /* 0x000b140001267983 */ /* 0x000ea20000100800 */
[----:B----4-:R-:W-:Y:S01]  /*164e0*/  @P0 IMAD.MOV.U32 R4, RZ, RZ, R56 ;  /* 0x000000ffff040224 */ /* 0x010fe200078e0038 */
[----:B------:R-:W-:-:S02]  /*164f0*/  ISETP.GT.AND P2, PT, R2, 0x18, PT ;  /* 0x000000180200780c */ /* 0x000fc40003f44270 */
[----:B------:R-:W4:Y:S01]  /*16500*/  LDL R56, [R1+0xb04] ;  /* 0x000b040001387983 */ /* 0x000f220000100800 */
[----:B---3--:R-:W-:-:S03]  /*16510*/  @P0 IMAD.MOV.U32 R5, RZ, RZ, R57 ;  /* 0x000000ffff050224 */ /* 0x008fc600078e0039 */
[----:B------:R-:W3:Y:S04]  /*16520*/  LDL R57, [R1+0xb0c] ;  /* 0x000b0c0001397983 */ /* 0x000ee80000100800 */
[----:B------:R0:W3:Y:S01]  /*16530*/  @P0 LDG.E.U8 R46, desc[UR40][R4.64] ;  /* 0x00000028042e0981 */ /* 0x0000e2000c1e1100 */
[----:B------:R-:W-:Y:S02]  /*16540*/  PRMT R45, RZ, 0x7610, R45 ;  /* 0x00007610ff2d7816 */ /* 0x000fe4000000002d */
[----:B0-----:R-:W-:Y:S02]  /*16550*/  @P2 IMAD.MOV.U32 R4, RZ, RZ, R0 ;  /* 0x000000ffff042224 */ /* 0x001fe400078e0000 */
[----:B------:R-:W-:-:S05]  /*16560*/  @P2 IMAD.MOV.U32 R5, RZ, RZ, R39 ;  /* 0x000000ffff052224 */ /* 0x000fca00078e0027 */
[----:B------:R2:W4:Y:S02]  /*16570*/  @P2 LDG.E.U8 R45, desc[UR40][R4.64] ;  /* 0x00000028042d2981 */ /* 0x000524000c1e1100 */
[----:B--2---:R-:W-:Y:S02]  /*16580*/  @P2 IMAD.MOV.U32 R5, RZ, RZ, R55 ;  /* 0x000000ffff052224 */ /* 0x004fe400078e0037 */
[----:B------:R-:W-:Y:S01]  /*16590*/  @P2 IMAD.MOV.U32 R4, RZ, RZ, R38 ;  /* 0x000000ffff042224 */ /* 0x000fe200078e0026 */
[----:B---3--:R0:W-:Y:S04]  /*165a0*/  STL [R1+0x1ca4], R46 ;  /* 0x001ca42e01007387 */ /* 0x0081e80000100800 */
[----:B------:R-:W2:Y:S04]  /*165b0*/  LDL R39, [R1+0xa98] ;  /* 0x000a980001277983 */ /* 0x000ea80000100800 */
[----:B------:R-:W3:Y:S04]  /*165c0*/  LDL R0, [R1+0xa9c] ;  /* 0x000a9c0001007983 */ /* 0x000ee80000100800 */
[----:B------:R-:W3:Y:S04]  /*165d0*/  LDL R55, [R1+0xa90] ;  /* 0x000a900001377983 */ /* 0x000ee80000100800 */
[----:B------:R-:W3:Y:S01]  /*165e0*/  LDL R38, [R1+0xa94] ;  /* 0x000a940001267983 */ /* 0x000ee20000100800 */
[----:B------:R-:W-:-:S02]  /*165f0*/  PRMT R44, RZ, 0x7610, R44 ;  /* 0x00007610ff2c7816 */ /* 0x000fc4000000002c */
[----:B------:R-:W-:Y:S01]  /*16600*/  ISETP.GT.AND P3, PT, R2, 0x1c, PT ;  /* 0x0000001c0200780c */ /* 0x000fe20003f64270 */
[----:B0-----:R-:W3:Y:S01]  /*16610*/  LDL R46, [R1+0xa84] ;  /* 0x000a8400012e7983 */ /* 0x001ee20000100800 */
[----:B------:R-:W-:-:S03]  /*16620*/  PRMT R43, RZ, 0x7610, R43 ;  /* 0x00007610ff2b7816 */ /* 0x000fc6000000002b */
[----:B------:R0:W3:Y:S01]  /*16630*/  @P2 LDG.E.U8 R44, desc[UR40][R4.64] ;  /* 0x00000028042c2981 */ /* 0x0000e2000c1e1100 */
[----:B------:R-:W-:Y:S01]  /*16640*/  PRMT R42, RZ, 0x7610, R42 ;  /* 0x00007610ff2a7816 */ /* 0x000fe2000000002a */
[----:B0-----:R-:W-:Y:S02]  /*16650*/  @P2 IMAD.MOV.U32 R4, RZ, RZ, R57 ;  /* 0x000000ffff042224 */ /* 0x001fe400078e0039 */
[----:B------:R-:W-:Y:S01]  /*16660*/  @P2 IMAD.MOV.U32 R5, RZ, RZ, R58 ;  /* 0x000000ffff052224 */ /* 0x000fe200078e003a */
[----:B------:R-:W3:Y:S04]  /*16670*/  LDL R57, [R1+0xa8c] ;  /* 0x000a8c0001397983 */ /* 0x000ee80000100800 */
[----:B------:R-:W3:Y:S04]  /*16680*/  LDL R58, [R1+0xa88] ;  /* 0x000a8800013a7983 */ /* 0x000ee80000100800 */
[----:B------:R4:W3:Y:S02]  /*16690*/  @P2 LDG.E.U8 R43, desc[UR40][R4.64] ;  /* 0x00000028042b2981 */ /* 0x0008e4000c1e1100 */
[----:B----4-:R-:W-:-:S02]  /*166a0*/  @P2 IMAD.MOV.U32 R4, RZ, RZ, R56 ;  /* 0x000000ffff042224 */ /* 0x010fc400078e0038 */
[----:B------:R-:W-:Y:S01]  /*166b0*/  @P2 IMAD.MOV.U32 R5, RZ, RZ, R59 ;  /* 0x000000ffff052224 */ /* 0x000fe200078e003b */
[----:B------:R-:W4:Y:S04]  /*166c0*/  LDL R56, [R1+0xa80] ;  /* 0x000a800001387983 */ /* 0x000f280000100800 */
[----:B------:R2:W4:Y:S01]  /*166d0*/  @P2 LDG.E.U8 R42, desc[UR40][R4.64] ;  /* 0x00000028042a2981 */ /* 0x000522000c1e1100 */
[----:B------:R-:W-:Y:S01]  /*166e0*/  PRMT R41, RZ, 0x7610, R41 ;  /* 0x00007610ff297816 */ /* 0x000fe20000000029 */
[----:B--2---:R-:W-:Y:S02]  /*166f0*/  @P3 IMAD.MOV.U32 R5, RZ, RZ, R39 ;  /* 0x000000ffff053224 */ /* 0x004fe400078e0027 */
[----:B------:R-:W2:Y:S01]  /*16700*/  LDL R39, [R1+0xb50] ;  /* 0x000b500001277983 */ /* 0x000ea20000100800 */
[----:B---3--:R-:W-:-:S03]  /*16710*/  @P3 IMAD.MOV.U32 R4, RZ, RZ, R0 ;  /* 0x000000ffff043224 */ /* 0x008fc600078e0000 */
[----:B------:R-:W3:Y:S04]  /*16720*/  LDL R0, [R1+0xb54] ;  /* 0x000b540001007983 */ /* 0x000ee80000100800 */
[----:B------:R0:W3:Y:S02]  /*16730*/  @P3 LDG.E.U8 R41, desc[UR40][R4.64] ;  /* 0x0000002804293981 */ /* 0x0000e4000c1e1100 */
[----:B0-----:R-:W-:Y:S02]  /*16740*/  @P3 IMAD.MOV.U32 R4, RZ, RZ, R38 ;  /* 0x000000ffff043224 */ /* 0x001fe400078e0026 */
[----:B------:R-:W-:Y:S01]  /*16750*/  @P3 IMAD.MOV.U32 R5, RZ, RZ, R55 ;  /* 0x000000ffff053224 */ /* 0x000fe200078e0037 */
[----:B------:R-:W3:Y:S04]  /*16760*/  LDL R38, [R1+0xb4c] ;  /* 0x000b4c0001267983 */ /* 0x000ee80000100800 */
[----:B------:R-:W3:Y:S01]  /*16770*/  LDL R55, [R1+0xb48] ;  /* 0x000b480001377983 */ /* 0x000ee20000100800 */
[----:B------:R-:W-:-:S02]  /*16780*/  PRMT R40, RZ, 0x7610, R40 ;  /* 0x00007610ff287816 */ /* 0x000fc40000000028 */
[----:B------:R-:W-:-:S04]  /*16790*/  PRMT R37, RZ, 0x7610, R37 ;  /* 0x00007610ff257816 */ /* 0x000fc80000000025 */
[----:B------:R0:W3:Y:S01]  /*167a0*/  @P3 LDG.E.U8 R40, desc[UR40][R4.64] ;  /* 0x0000002804283981 */ /* 0x0000e2000c1e1100 */
[----:B------:R-:W-:Y:S01]  /*167b0*/  PRMT R36, RZ, 0x7610, R36 ;  /* 0x00007610ff247816 */ /* 0x000fe20000000024 */
[----:B0-----:R-:W-:Y:S02]  /*167c0*/  @P3 IMAD.MOV.U32 R4, RZ, RZ, R57 ;  /* 0x000000ffff043224 */ /* 0x001fe400078e0039 */
[----:B------:R-:W-:Y:S01]  /*167d0*/  @P3 IMAD.MOV.U32 R5, RZ, RZ, R58 ;  /* 0x000000ffff053224 */ /* 0x000fe200078e003a */
[----:B------:R-:W-:Y:S01]  /*167e0*/  PRMT R35, RZ, 0x7610, R35 ;  /* 0x00007610ff237816 */ /* 0x000fe20000000023 */
[----:B------:R-:W3:Y:S04]  /*167f0*/  LDL R57, [R1+0xaf8] ;  /* 0x000af80001397983 */ /* 0x000ee80000100800 */
[----:B------:R0:W3:Y:S02]  /*16800*/  @P3 LDG.E.U8 R37, desc[UR40][R4.64] ;  /* 0x0000002804253981 */ /* 0x0000e4000c1e1100 */
[----:B0-----:R-:W-:-:S02]  /*16810*/  @P3 IMAD.MOV.U32 R4, RZ, RZ, R46 ;  /* 0x000000ffff043224 */ /* 0x001fc400078e002e */
[----:B----4-:R-:W-:Y:S01]  /*16820*/  @P3 IMAD.MOV.U32 R5, RZ, RZ, R56 ;  /* 0x000000ffff053224 */ /* 0x010fe200078e0038 */
[----:B------:R-:W-:Y:S01]  /*16830*/  PRMT R34, RZ, 0x7610, R34 ;  /* 0x00007610ff227816 */ /* 0x000fe20000000022 */
[----:B------:R-:W4:Y:S04]  /*16840*/  LDL R46, [R1+0xafc] ;  /* 0x000afc00012e7983 */ /* 0x000f280000100800 */
[----:B------:R2:W4:Y:S02]  /*16850*/  @P3 LDG.E.U8 R36, desc[UR40][R4.64] ;  /* 0x0000002804243981 */ /* 0x000524000c1e1100 */
[----:B--2---:R-:W-:Y:S02]  /*16860*/  @P0 IMAD.MOV.U32 R5, RZ, RZ, R39 ;  /* 0x000000ffff050224 */ /* 0x004fe400078e0027 */
[----:B------:R-:W2:Y:S01]  /*16870*/  LDL R39, [R1+0xaf0] ;  /* 0x000af00001277983 */ /* 0x000ea20000100800 */
[----:B---3--:R-:W-:-:S03]  /*16880*/  @P0 IMAD.MOV.U32 R4, RZ, RZ, R0 ;  /* 0x000000ffff040224 */ /* 0x008fc600078e0000 */
[----:B------:R-:W3:Y:S04]  /*16890*/  LDL R0, [R1+0xaf4] ;  /* 0x000af40001007983 */ /* 0x000ee80000100800 */
[----:B------:R0:W2:Y:S02]  /*168a0*/  @P0 LDG.E.U8 R35, desc[UR40][R4.64] ;  /* 0x0000002804230981 */ /* 0x0000a4000c1e1100 */
[----:B0-----:R-:W-:Y:S02]  /*168b0*/  @P0 IMAD.MOV.U32 R4, RZ, RZ, R38 ;  /* 0x000000ffff040224 */ /* 0x001fe400078e0026 */
[----:B------:R-:W-:-:S05]  /*168c0*/  @P0 IMAD.MOV.U32 R5, RZ, RZ, R55 ;  /* 0x000000ffff050224 */ /* 0x000fca00078e0037 */
[----:B------:R0:W3:Y:S01]  /*168d0*/  @P0 LDG.E.U8 R34, desc[UR40][R4.64] ;  /* 0x0000002804220981 */ /* 0x0000e2000c1e1100 */
[----:B------:R-:W-:Y:S02]  /*168e0*/  ISETP.GT.AND P1, PT, R2, 0x19, PT ;  /* 0x000000190200780c */ /* 0x000fe40003f24270 */
[----:B------:R-:W-:-:S11]  /*168f0*/  PRMT R33, RZ, 0x7610, R33 ;  /* 0x00007610ff217816 */ /* 0x000fd60000000021 */
[----:B0-----:R-:W-:Y:S02]  /*16900*/  @P1 IMAD.MOV.U32 R5, RZ, RZ, R57 ;  /* 0x000000ffff051224 */ /* 0x001fe400078e0039 */
[----:B----4-:R-:W-:-:S05]  /*16910*/  @P1 IMAD.MOV.U32 R4, RZ, RZ, R46 ;  /* 0x000000ffff041224 */ /* 0x010fca00078e002e */
[----:B------:R0:W4:Y:S04]  /*16920*/  @P1 LDG.E.U8 R33, desc[UR40][R4.64] ;  /* 0x0000002804211981 */ /* 0x000128000c1e1100 */
[----:B--2---:R1:W-:Y:S04]  /*16930*/  STL [R1+0x1ca8], R35 ;  /* 0x001ca82301007387 */ /* 0x0043e80000100800 */
[----:B------:R-:W2:Y:S04]  /*16940*/  LDL R56, [R1+0xae8] ;  /* 0x000ae80001387983 */ /* 0x000ea80000100800 */
[----:B------:R-:W4:Y:S04]  /*16950*/  LDL R55, [R1+0xaec] ;  /* 0x000aec0001377983 */ /* 0x000f280000100800 */
[----:B------:R-:W4:Y:S04]  /*16960*/  LDL R38, [R1+0xae0] ;  /* 0x000ae00001267983 */ /* 0x000f280000100800 */
[----:B-1----:R-:W4:Y:S04]  /*16970*/  LDL R35, [R1+0xae4] ;  /* 0x000ae40001237983 */ /* 0x002f280000100800 */
[----:B---3--:R1:W-:Y:S04]  /*16980*/  STL [R1+0x1cac], R34 ;  /* 0x001cac2201007387 */ /* 0x0083e80000100800 */
[----:B------:R-:W3:Y:S04]  /*16990*/  LDL R46, [R1+0xa78] ;  /* 0x000a7800012e7983 */ /* 0x000ee80000100800 */
[----:B-1----:R-:W3:Y:S01]  /*169a0*/  LDL R34, [R1+0xa7c] ;  /* 0x000a7c0001227983 */ /* 0x002ee20000100800 */
[----:B0-----:R-:W-:-:S02]  /*169b0*/  @P1 IMAD.MOV.U32 R4, RZ, RZ, R0 ;  /* 0x000000ffff041224 */ /* 0x001fc400078e0000 */
[----:B------:R-:W-:Y:S01]  /*169c0*/  @P1 IMAD.MOV.U32 R5, RZ, RZ, R39 ;  /* 0x000000ffff051224 */ /* 0x000fe200078e0027 */
[----:B------:R-:W3:Y:S04]  /*169d0*/  LDL R0, [R1+0xa74] ;  /* 0x000a740001007983 */ /* 0x000ee80000100800 */
[----:B------:R-:W3:Y:S01]  /*169e0*/  LDL R39, [R1+0xa70] ;  /* 0x000a700001277983 */ /* 0x000ee20000100800 */
[----:B------:R-:W-:Y:S02]  /*169f0*/  PRMT R32, RZ, 0x7610, R32 ;  /* 0x00007610ff207816 */ /* 0x000fe40000000020 */
[----:B------:R-:W-:Y:S02]  /*16a00*/  ISETP.GT.AND P3, PT, R2, 0x1d, PT ;  /* 0x0000001d0200780c */ /* 0x000fe40003f64270 */
[----:B------:R-:W-:-:S02]  /*16a10*/  PRMT R31, RZ, 0x7610, R31 ;  /* 0x00007610ff1f7816 */ /* 0x000fc4000000001f */
[----:B------:R2:W3:Y:S01]  /*16a20*/  @P1 LDG.E.U8 R32, desc[UR40][R4.64] ;  /* 0x0000002804201981 */ /* 0x0004e2000c1e1100 */
[----:B------:R-:W-:Y:S02]  /*16a30*/  PRMT R30, RZ, 0x7610, R30 ;  /* 0x00007610ff1e7816 */ /* 0x000fe4000000001e */
[----:B------:R-:W-:Y:S01]  /*16a40*/  PRMT R29, RZ, 0x7610, R29 ;  /* 0x00007610ff1d7816 */ /* 0x000fe2000000001d */
[----:B--2---:R-:W-:Y:S02]  /*16a50*/  @P1 IMAD.MOV.U32 R5, RZ, RZ, R56 ;  /* 0x000000ffff051224 */ /* 0x004fe400078e0038 */
[----:B------:R-:W2:Y:S01]  /*16a60*/  LDL R56, [R1+0xa68] ;  /* 0x000a680001387983 */ /* 0x000ea20000100800 */
[----:B----4-:R-:W-:-:S03]  /*16a70*/  @P1 IMAD.MOV.U32 R4, RZ, RZ, R55 ;  /* 0x000000ffff041224 */ /* 0x010fc600078e0037 */
[----:B------:R-:W4:Y:S04]  /*16a80*/  LDL R55, [R1+0xa6c] ;  /* 0x000a6c0001377983 */ /* 0x000f280000100800 */
[----:B------:R0:W4:Y:S02]  /*16a90*/  @P1 LDG.E.U8 R31, desc[UR40][R4.64] ;  /* 0x00000028041f1981 */ /* 0x000124000c1e1100 */
[----:B0-----:R-:W-:Y:S02]  /*16aa0*/  @P1 IMAD.MOV.U32 R4, RZ, RZ, R35 ;  /* 0x000000ffff041224 */ /* 0x001fe400078e0023 */
[----:B------:R-:W-:Y:S01]  /*16ab0*/  @P1 IMAD.MOV.U32 R5, RZ, RZ, R38 ;  /* 0x000000ffff051224 */ /* 0x000fe200078e0026 */
[----:B------:R-:W4:Y:S04]  /*16ac0*/  LDL R35, [R1+0xa64] ;  /* 0x000a640001237983 */ /* 0x000f280000100800 */
[----:B------:R-:W4:Y:S04]  /*16ad0*/  LDL R38, [R1+0xa60] ;  /* 0x000a600001267983 */ /* 0x000f280000100800 */
[----:B------:R3:W4:Y:S02]  /*16ae0*/  @P1 LDG.E.U8 R30, desc[UR40][R4.64] ;  /* 0x00000028041e1981 */ /* 0x000724000c1e1100 */
[----:B---3--:R-:W-:-:S02]  /*16af0*/  @P3 IMAD.MOV.U32 R4, RZ, RZ, R34 ;  /* 0x000000ffff043224 */ /* 0x008fc400078e0022 */
[----:B------:R-:W-:Y:S01]  /*16b00*/  @P3 IMAD.MOV.U32 R5, RZ, RZ, R46 ;  /* 0x000000ffff053224 */ /* 0x000fe200078e002e */
[----:B------:R-:W3:Y:S04]  /*16b10*/  LDL R34, [R1+0xb44] ;  /* 0x000b440001227983 */ /* 0x000ee80000100800 */
[----:B------:R-:W3:Y:S04]  /*16b20*/  LDL R46, [R1+0xb40] ;  /* 0x000b4000012e7983 */ /* 0x000ee80000100800 */
[----:B------:R0:W3:Y:S02]  /*16b30*/  @P3 LDG.E.U8 R29, desc[UR40][R4.64] ;  /* 0x00000028041d3981 */ /* 0x0000e4000c1e1100 */
[----:B0-----:R-:W-:-:S02]  /*16b40*/  @P3 IMAD.MOV.U32 R4, RZ, RZ, R0 ;  /* 0x000000ffff043224 */ /* 0x001fc400078e0000 */
[----:B------:R-:W-:Y:S01]  /*16b50*/  @P3 IMAD.MOV.U32 R5, RZ, RZ, R39 ;  /* 0x000000ffff053224 */ /* 0x000fe200078e0027 */
[----:B------:R-:W3:Y:S04]  /*16b60*/  LDL R0, [R1+0xb3c] ;  /* 0x000b3c0001007983 */ /* 0x000ee80000100800 */
[----:B------:R-:W3:Y:S01]  /*16b70*/  LDL R39, [R1+0xb38] ;  /* 0x000b380001277983 */ /* 0x000ee20000100800 */
[----:B------:R-:W-:Y:S02]  /*16b80*/  PRMT R28, RZ, 0x7610, R28 ;  /* 0x00007610ff1c7816 */ /* 0x000fe4000000001c */
[----:B------:R-:W-:-:S04]  /*16b90*/  PRMT R27, RZ, 0x7610, R27 ;  /* 0x00007610ff1b7816 */ /* 0x000fc8000000001b */
[----:B------:R2:W3:Y:S01]  /*16ba0*/  @P3 LDG.E.U8 R28, desc[UR40][R4.64] ;  /* 0x00000028041c3981 */ /* 0x0004e2000c1e1100 */
[----:B------:R-:W-:Y:S02]  /*16bb0*/  PRMT R26, RZ, 0x7610, R26 ;  /* 0x00007610ff1a7816 */ /* 0x000fe4000000001a */
[----:B------:R-:W-:Y:S02]  /*16bc0*/  ISETP.GT.AND P1, PT, R2, 0x17, PT ;  /* 0x000000170200780c */ /* 0x000fe40003f24270 */
[----:B------:R-:W-:Y:S02]  /*16bd0*/  PRMT R25, RZ, 0x7610, R25 ;  /* 0x00007610ff197816 */ /* 0x000fe40000000019 */
[----:B------:R-:W-:Y:S01]  /*16be0*/  PRMT R24, RZ, 0x7610, R24 ;  /* 0x00007610ff187816 */ /* 0x000fe20000000018 */
[----:B--2---:R-:W-:Y:S02]  /*16bf0*/  @P3 IMAD.MOV.U32 R5, RZ, RZ, R56 ;  /* 0x000000ffff053224 */ /* 0x004fe400078e0038 */
[----:B------:R-:W2:Y:S01]  /*16c00*/  LDL R56, [R1+0xad0] ;  /* 0x000ad00001387983 */ /* 0x000ea20000100800 */
[----:B----4-:R-:W-:-:S05]  /*16c10*/  @P3 IMAD.MOV.U32 R4, RZ, RZ, R55 ;  /* 0x000000ffff043224 */ /* 0x010fca00078e0037 */
[----:B------:R0:W4:Y:S02]  /*16c20*/  @P3 LDG.E.U8 R27, desc[UR40][R4.64] ;  /* 0x00000028041b3981 */ /* 0x000124000c1e1100 */
[----:B0-----:R-:W-:Y:S02]  /*16c30*/  @P3 IMAD.MOV.U32 R4, RZ, RZ, R35 ;  /* 0x000000ffff043224 */ /* 0x001fe400078e0023 */
[----:B------:R-:W2:Y:S01]  /*16c40*/  LDL R35, [R1+0xadc] ;  /* 0x000adc0001237983 */ /* 0x000ea20000100800 */
[----:B------:R-:W-:-:S03]  /*16c50*/  @P3 IMAD.MOV.U32 R5, RZ, RZ, R38 ;  /* 0x000000ffff053224 */ /* 0x000fc600078e0026 */
[----:B------:R-:W4:Y:S04]  /*16c60*/  LDL R38, [R1+0xad8] ;  /* 0x000ad80001267983 */ /* 0x000f280000100800 */
[----:B------:R3:W4:Y:S02]  /*16c70*/  @P3 LDG.E.U8 R26, desc[UR40][R4.64] ;  /* 0x00000028041a3981 */ /* 0x000724000c1e1100 */
[----:B---3--:R-:W-:Y:S02]  /*16c80*/  @P0 IMAD.MOV.U32 R4, RZ, RZ, R34 ;  /* 0x000000ffff040224 */ /* 0x008fe400078e0022 */
[----:B------:R-:W3:Y:S01]  /*16c90*/  LDL R34, [R1+0xad4] ;  /* 0x000ad40001227983 */ /* 0x000ee20000100800 */
[----:B------:R-:W-:-:S05]  /*16ca0*/  @P0 IMAD.MOV.U32 R5, RZ, RZ, R46 ;  /* 0x000000ffff050224 */ /* 0x000fca00078e002e */
[----:B------:R0:W3:Y:S02]  /*16cb0*/  @P0 LDG.E.U8 R25, desc[UR40][R4.64] ;  /* 0x0000002804190981 */ /* 0x0000e4000c1e1100 */
[----:B0-----:R-:W-:Y:S02]  /*16cc0*/  @P1 IMAD.MOV.U32 R4, RZ, RZ, R0 ;  /* 0x000000ffff041224 */ /* 0x001fe400078e0000 */
[----:B------:R-:W-:-:S05]  /*16cd0*/  @P1 IMAD.MOV.U32 R5, RZ, RZ, R39 ;  /* 0x000000ffff051224 */ /* 0x000fca00078e0027 */
[----:B------:R2:W3:Y:S01]  /*16ce0*/  @P1 LDG.E.U8 R24, desc[UR40][R4.64] ;  /* 0x0000002804181981 */ /* 0x0004e2000c1e1100 */
[----:B------:R-:W-:-:S13]  /*16cf0*/  ISETP.GT.AND P2, PT, R2, 0x1a, PT ;  /* 0x0000001a0200780c */ /* 0x000fda0003f44270 */
[----:B--2---:R-:W-:Y:S02]  /*16d00*/  @P2 IMAD.MOV.U32 R4, RZ, RZ, R35 ;  /* 0x000000ffff042224 */ /* 0x004fe400078e0023 */
[----:B----4-:R-:W-:Y:S01]  /*16d10*/  @P2 IMAD.MOV.U32 R5, RZ, RZ, R38 ;  /* 0x000000ffff052224 */ /* 0x010fe200078e0026 */
[----:B---3--:R0:W-:Y:S04]  /*16d20*/  STL [R1+0x1cb0], R25 ;  /* 0x001cb01901007387 */ /* 0x0081e80000100800 */
[----:B------:R-:W2:Y:S04]  /*16d30*/  LDL R46, [R1+0xac8] ;  /* 0x000ac800012e7983 */ /* 0x000ea80000100800 */
[----:B------:R-:W3:Y:S04]  /*16d40*/  LDL R39, [R1+0xacc] ;  /* 0x000acc0001277983 */ /* 0x000ee80000100800 */
[----:B------:R-:W4:Y:S04]  /*16d50*/  LDL R55, [R1+0xac0] ;  /* 0x000ac00001377983 */ /* 0x000f280000100800 */
[----:B------:R-:W4:Y:S04]  /*16d60*/  LDL R0, [R1+0xac4] ;  /* 0x000ac40001007983 */ /* 0x000f280000100800 */
[----:B------:R1:W-:Y:S04]  /*16d70*/  STL [R1+0x1c8c], R24 ;  /* 0x001c8c1801007387 */ /* 0x0003e80000100800 */
[----:B------:R-:W4:Y:S04]  /*16d80*/  LDL R38, [R1+0xa58] ;  /* 0x000a580001267983 */ /* 0x000f280000100800 */
[----:B------:R-:W4:Y:S01]  /*16d90*/  LDL R35, [R1+0xa5c] ;  /* 0x000a5c0001237983 */ /* 0x000f220000100800 */
[----:B------:R-:W-:-:S02]  /*16da0*/  PRMT R23, RZ, 0x7610, R23 ;  /* 0x00007610ff177816 */ /* 0x000fc40000000017 */
[----:B------:R-:W-:Y:S01]  /*16db0*/  PRMT R22, RZ, 0x7610, R22 ;  /* 0x00007610ff167816 */ /* 0x000fe20000000016 */
[----:B0-----:R-:W4:Y:S04]  /*16dc0*/  LDL R25, [R1+0xa54] ;  /* 0x000a540001197983 */ /* 0x001f280000100800 */
[----:B------:R0:W4:Y:S01]  /*16dd0*/  @P2 LDG.E.U8 R23, desc[UR40][R4.64] ;  /* 0x0000002804172981 */ /* 0x000122000c1e1100 */
[----:B------:R-:W-:Y:S02]  /*16de0*/  ISETP.GT.AND P3, PT, R2, 0x1e, PT ;  /* 0x0000001e0200780c */ /* 0x000fe40003f64270 */
[----:B------:R-:W-:Y:S01]  /*16df0*/  PRMT R21, RZ, 0x7610, R21 ;  /* 0x00007610ff157816 */ /* 0x000fe20000000015 */
[----:B-1----:R-:W4:Y:S01]  /*16e00*/  LDL R24, [R1+0xa40] ;  /* 0x000a400001187983 */ /* 0x002f220000100800 */
[----:B0-----:R-:W-:-:S02]  /*16e10*/  @P2 IMAD.MOV.U32 R4, RZ, RZ, R34 ;  /* 0x000000ffff042224 */ /* 0x001fc400078e0022 */
        /* <DEDUP_REMOVED lines=9> */
[----:B----4-:R-:W-:Y:S02]  /*16eb0*/  @P2 IMAD.MOV.U32 R4, RZ, RZ, R0 ;  /* 0x000000ffff042224 */ /* 0x010fe400078e0000 */
[----:B------:R-:W-:Y:S01]  /*16ec0*/  @P2 IMAD.MOV.U32 R5, RZ, RZ, R55 ;  /* 0x000000ffff052224 */ /* 0x000fe200078e0037 */
[----:B------:R-:W4:Y:S04]  /*16ed0*/  LDL R0, [R1+0xa44] ;  /* 0x000a440001007983 */ /* 0x000f280000100800 */
[----:B------:R0:W4:Y:S02]  /*16ee0*/  @P2 LDG.E.U8 R20, desc[UR40][R4.64] ;  /* 0x0000002804142981 */ /* 0x000124000c1e1100 */
[----:B0-----:R-:W-:-:S02]  /*16ef0*/  @P3 IMAD.MOV.U32 R4, RZ, RZ, R35 ;  /* 0x000000ffff043224 */ /* 0x001fc400078e0023 */
[----:B------:R-:W-:Y:S01]  /*16f00*/  @P3 IMAD.MOV.U32 R5, RZ, RZ, R38 ;  /* 0x000000ffff053224 */ /* 0x000fe200078e0026 */
[----:B------:R-:W4:Y:S04]  /*16f10*/  LDL R35, [R1+0xb34] ;  /* 0x000b340001237983 */ /* 0x000f280000100800 */
[----:B------:R-:W4:Y:S01]  /*16f20*/  LDL R38, [R1+0xb30] ;  /* 0x000b300001267983 */ /* 0x000f220000100800 */
[----:B------:R-:W-:Y:S02]  /*16f30*/  PRMT R19, RZ, 0x7610, R19 ;  /* 0x00007610ff137816 */ /* 0x000fe40000000013 */
[----:B------:R-:W-:-:S04]  /*16f40*/  PRMT R18, RZ, 0x7610, R18 ;  /* 0x00007610ff127816 */ /* 0x000fc80000000012 */
[----:B------:R0:W4:Y:S01]  /*16f50*/  @P3 LDG.E.U8 R19, desc[UR40][R4.64] ;  /* 0x0000002804133981 */ /* 0x000122000c1e1100 */
[----:B------:R-:W-:Y:S01]  /*16f60*/  PRMT R17, RZ, 0x7610, R17 ;  /* 0x00007610ff117816 */ /* 0x000fe20000000011 */
[----:B0-----:R-:W-:Y:S02]  /*16f70*/  @P3 IMAD.MOV.U32 R4, RZ, RZ, R25 ;  /* 0x000000ffff043224 */ /* 0x001fe400078e0019 */
[----:B------:R-:W-:Y:S01]  /*16f80*/  @P3 IMAD.MOV.U32 R5, RZ, RZ, R34 ;  /* 0x000000ffff053224 */ /* 0x000fe200078e0022 */
[----:B------:R-:W-:Y:S01]  /*16f90*/  PRMT R16, RZ, 0x7610, R16 ;  /* 0x00007610ff107816 */ /* 0x000fe20000000010 */
[----:B------:R-:W4:Y:S04]  /*16fa0*/  LDL R34, [R1+0xb28] ;  /* 0x000b280001227983 */ /* 0x000f280000100800 */
[----:B------:R2:W4:Y:S01]  /*16fb0*/  @P3 LDG.E.U8 R18, desc[UR40][R4.64] ;  /* 0x0000002804123981 */ /* 0x000522000c1e1100 */
[----:B------:R-:W-:-:S03]  /*16fc0*/  PRMT R15, RZ, 0x7610, R15 ;  /* 0x00007610ff0f7816 */ /* 0x000fc6000000000f */
[----:B------:R-:W4:Y:S01]  /*16fd0*/  LDL R25, [R1+0xb2c] ;  /* 0x000b2c0001197983 */ /* 0x000f220000100800 */
[----:B--2---:R-:W-:Y:S02]  /*16fe0*/  @P3 IMAD.MOV.U32 R5, RZ, RZ, R46 ;  /* 0x000000ffff053224 */ /* 0x004fe400078e002e */
[----:B---3--:R-:W-:Y:S01]  /*16ff0*/  @P3 IMAD.MOV.U32 R4, RZ, RZ, R39 ;  /* 0x000000ffff043224 */ /* 0x008fe200078e0027 */
[----:B------:R-:W-:Y:S01]  /*17000*/  PRMT R14, RZ, 0x7610, R14 ;  /* 0x00007610ff0e7816 */ /* 0x000fe2000000000e */
[----:B------:R-:W2:Y:S04]  /*17010*/  LDL R39, [R1+0xabc] ;  /* 0x000abc0001277983 */ /* 0x000ea80000100800 */
[----:B------:R0:W3:Y:S02]  /*17020*/  @P3 LDG.E.U8 R17, desc[UR40][R4.64] ;  /* 0x0000002804113981 */ /* 0x0000e4000c1e1100 */
[----:B0-----:R-:W-:-:S02]  /*17030*/  @P3 IMAD.MOV.U32 R5, RZ, RZ, R24 ;  /* 0x000000ffff053224 */ /* 0x001fc400078e0018 */
[----:B----4-:R-:W-:Y:S01]  /*17040*/  @P3 IMAD.MOV.U32 R4, RZ, RZ, R0 ;  /* 0x000000ffff043224 */ /* 0x010fe200078e0000 */
[----:B------:R-:W4:Y:S04]  /*17050*/  LDL R24, [R1+0xb20] ;  /* 0x000b200001187983 */ /* 0x000f280000100800 */
[----:B------:R0:W2:Y:S04]  /*17060*/  @P3 LDG.E.U8 R16, desc[UR40][R4.64] ;  /* 0x0000002804103981 */ /* 0x0000a8000c1e1100 */
[----:B------:R-:W2:Y:S01]  /*17070*/  LDL R0, [R1+0xb24] ;  /* 0x000b240001007983 */ /* 0x000ea20000100800 */
[----:B0-----:R-:W-:-:S02]  /*17080*/  @P1 IMAD.MOV.U32 R4, RZ, RZ, R35 ;  /* 0x000000ffff041224 */ /* 0x001fc400078e0023 */
[----:B------:R-:W-:-:S05]  /*17090*/  @P1 IMAD.MOV.U32 R5, RZ, RZ, R38 ;  /* 0x000000ffff051224 */ /* 0x000fca00078e0026 */
[----:B------:R0:W2:Y:S02]  /*170a0*/  @P1 LDG.E.U8 R15, desc[UR40][R4.64] ;  /* 0x00000028040f1981 */ /* 0x0000a4000c1e1100 */
[----:B0-----:R-:W-:Y:S02]  /*170b0*/  @P1 IMAD.MOV.U32 R5, RZ, RZ, R34 ;  /* 0x000000ffff051224 */ /* 0x001fe400078e0022 */
[----:B------:R-:W-:-:S05]  /*170c0*/  @P1 IMAD.MOV.U32 R4, RZ, RZ, R25 ;  /* 0x000000ffff041224 */ /* 0x000fca00078e0019 */
[----:B------:R0:W3:Y:S04]  /*170d0*/  @P1 LDG.E.U8 R14, desc[UR40][R4.64] ;  /* 0x00000028040e1981 */ /* 0x0000e8000c1e1100 */
[----:B--2---:R1:W-:Y:S04]  /*170e0*/  STL [R1+0x1c90], R15 ;  /* 0x001c900f01007387 */ /* 0x0043e80000100800 */
[----:B------:R-:W2:Y:S01]  /*170f0*/  LDL R46, [R1+0xab8] ;  /* 0x000ab800012e7983 */ /* 0x000ea20000100800 */
[----:B------:R-:W-:-:S03]  /*17100*/  ISETP.GT.AND P0, PT, R2, 0x1b, PT ;  /* 0x0000001b0200780c */ /* 0x000fc60003f04270 */
[----:B------:R-:W2:Y:S01]  /*17110*/  LDL R38, [R1+0xab0] ;  /* 0x000ab00001267983 */ /* 0x000ea20000100800 */
[----:B------:R-:W-:-:S03]  /*17120*/  PRMT R13, RZ, 0x7610, R13 ;  /* 0x00007610ff0d7816 */ /* 0x000fc6000000000d */
[----:B------:R-:W2:Y:S01]  /*17130*/  LDL R35, [R1+0xab4] ;  /* 0x000ab40001237983 */ /* 0x000ea20000100800 */
[----:B0-----:R-:W-:Y:S02]  /*17140*/  @P1 IMAD.MOV.U32 R4, RZ, RZ, R0 ;  /* 0x000000ffff041224 */ /* 0x001fe400078e0000 */
[----:B----4-:R-:W-:Y:S01]  /*17150*/  @P1 IMAD.MOV.U32 R5, RZ, RZ, R24 ;  /* 0x000000ffff051224 */ /* 0x010fe200078e0018 */
[----:B------:R-:W4:Y:S01]  /*17160*/  LDL R34, [R1+0xaa8] ;  /* 0x000aa80001227983 */ /* 0x000f220000100800 */
[----:B------:R-:W-:-:S03]  /*17170*/  PRMT R12, RZ, 0x7610, R12 ;  /* 0x00007610ff0c7816 */ /* 0x000fc6000000000c */
[----:B------:R-:W4:Y:S04]  /*17180*/  LDL R25, [R1+0xaac] ;  /* 0x000aac0001197983 */ /* 0x000f280000100800 */
[----:B------:R0:W4:Y:S04]  /*17190*/  @P1 LDG.E.U8 R13, desc[UR40][R4.64] ;  /* 0x00000028040d1981 */ /* 0x000128000c1e1100 */
[----:B---3--:R3:W-:Y:S04]  /*171a0*/  STL [R1+0x1c94], R14 ;  /* 0x001c940e01007387 */ /* 0x0087e80000100800 */
[----:B------:R-:W4:Y:S01]  /*171b0*/  LDL R24, [R1+0xaa0] ;  /* 0x000aa00001187983 */ /* 0x000f220000100800 */
[----:B0-----:R-:W-:-:S03]  /*171c0*/  @P0 IMAD.MOV.U32 R4, RZ, RZ, R39 ;  /* 0x000000ffff040224 */ /* 0x001fc600078e0027 */
[----:B-1----:R-:W4:Y:S04]  /*171d0*/  LDL R15, [R1+0xaa4] ;  /* 0x000aa400010f7983 */ /* 0x002f280000100800 */
[----:B------:R-:W4:Y:S04]  /*171e0*/  LDL R0, [R1+0xa3c] ;  /* 0x000a3c0001007983 */ /* 0x000f280000100800 */
[----:B---3--:R-:W3:Y:S01]  /*171f0*/  LDL R14, [R1+0xa38] ;  /* 0x000a3800010e7983 */ /* 0x008ee20000100800 */
[----:B--2---:R-:W-:-:S05]  /*17200*/  @P0 IMAD.MOV.U32 R5, RZ, RZ, R46 ;  /* 0x000000ffff050224 */ /* 0x004fca00078e002e */
[----:B------:R0:W2:Y:S01]  /*17210*/  @P0 LDG.E.U8 R12, desc[UR40][R4.64] ;  /* 0x00000028040c0981 */ /* 0x0000a2000c1e1100 */
[----:B------:R-:W-:Y:S02]  /*17220*/  PRMT R11, RZ, 0x7610, R11 ;  /* 0x00007610ff0b7816 */ /* 0x000fe4000000000b */
[----:B------:R-:W-:Y:S02]  /*17230*/  ISETP.GT.AND P1, PT, R2, 0x1f, PT ;  /* 0x0000001f0200780c */ /* 0x000fe40003f24270 */
[----:B------:R-:W-:Y:S01]  /*17240*/  PRMT R10, RZ, 0x7610, R10 ;  /* 0x00007610ff0a7816 */ /* 0x000fe2000000000a */
[----:B0-----:R-:W-:Y:S02]  /*17250*/  @P0 IMAD.MOV.U32 R4, RZ, RZ, R35 ;  /* 0x000000ffff040224 */ /* 0x001fe400078e0023 */
[----:B------:R-:W-:-:S05]  /*17260*/  @P0 IMAD.MOV.U32 R5, RZ, RZ, R38 ;  /* 0x000000ffff050224 */ /* 0x000fca00078e0026 */
[----:B------:R4:W2:Y:S01]  /*17270*/  @P0 LDG.E.U8 R11, desc[UR40][R4.64] ;  /* 0x00000028040b0981 */ /* 0x0008a2000c1e1100 */
[----:B------:R-:W-:Y:S01]  /*17280*/  PRMT R9, RZ, 0x7610, R9 ;  /* 0x00007610ff097816 */ /* 0x000fe20000000009 */
[----:B----4-:R-:W-:Y:S02]  /*17290*/  @P0 IMAD.MOV.U32 R4, RZ, RZ, R25 ;  /* 0x000000ffff040224 */ /* 0x010fe400078e0019 */
[----:B------:R-:W-:Y:S01]  /*172a0*/  @P0 IMAD.MOV.U32 R5, RZ, RZ, R34 ;  /* 0x000000ffff050224 */ /* 0x000fe200078e0022 */
[----:B------:R-:W-:Y:S04]  /*172b0*/  STL [R1+0x1c98], R13 ;  /* 0x001c980d01007387 */ /* 0x000fe80000100800 */
[----:B------:R0:W4:Y:S02]  /*172c0*/  @P0 LDG.E.U8 R10, desc[UR40][R4.64] ;  /* 0x00000028040a0981 */ /* 0x000124000c1e1100 */
[----:B0-----:R-:W-:-:S02]  /*172d0*/  @P0 IMAD.MOV.U32 R4, RZ, RZ, R15 ;  /* 0x000000ffff040224 */ /* 0x001fc400078e000f */
[----:B------:R-:W-:-:S05]  /*172e0*/  @P0 IMAD.MOV.U32 R5, RZ, RZ, R24 ;  /* 0x000000ffff050224 */ /* 0x000fca00078e0018 */
[----:B------:R0:W4:Y:S01]  /*172f0*/  @P0 LDG.E.U8 R9, desc[UR40][R4.64] ;  /* 0x0000002804090981 */ /* 0x000122000c1e1100 */
[----:B------:R-:W-:Y:S01]  /*17300*/  PRMT R8, RZ, 0x7610, R8 ;  /* 0x00007610ff087816 */ /* 0x000fe20000000008 */
[----:B0-----:R-:W-:Y:S02]  /*17310*/  @P1 IMAD.MOV.U32 R4, RZ, RZ, R0 ;  /* 0x000000ffff041224 */ /* 0x001fe400078e0000 */
[----:B---3--:R-:W-:-:S05]  /*17320*/  @P1 IMAD.MOV.U32 R5, RZ, RZ, R14 ;  /* 0x000000ffff051224 */ /* 0x008fca00078e000e */
[----:B------:R0:W3:Y:S04]  /*17330*/  @P1 LDG.E.U8 R8, desc[UR40][R4.64] ;  /* 0x0000002804081981 */ /* 0x0000e8000c1e1100 */
[----:B--2---:R1:W-:Y:S04]  /*17340*/  STL [R1+0x1c9c], R12 ;  /* 0x001c9c0c01007387 */ /* 0x0043e80000100800 */
[----:B------:R-:W0:Y:S04]  /*17350*/  LDL R34, [R1+0xa34] ;  /* 0x000a340001227983 */ /* 0x000e280000100800 */
[----:B------:R-:W2:Y:S04]  /*17360*/  LDL R38, [R1+0xa2c] ;  /* 0x000a2c0001267983 */ /* 0x000ea80000100800 */
[----:B-1----:R-:W2:Y:S04]  /*17370*/  LDL.LU R12, [R1+0x930] ;  /* 0x00093000010c7983 */ /* 0x002ea80000300800 */
[----:B------:R-:W2:Y:S04]  /*17380*/  LDL.LU R13, [R1+0x92c] ;  /* 0x00092c00010d7983 */ /* 0x000ea80000300800 */
        /* <DEDUP_REMOVED lines=15> */
[----:B------:R-:W2:Y:S01]  /*17480*/  LDL R5, [R1+0xa30] ;  /* 0x000a300001057983 */ /* 0x000ea20000100800 */
[----:B------:R-:W-:Y:S01]  /*17490*/  PRMT R7, RZ, 0x7610, R7 ;  /* 0x00007610ff077816 */ /* 0x000fe20000000007 */
[----:B0-----:R-:W-:-:S05]  /*174a0*/  @P1 IMAD.MOV.U32 R4, RZ, RZ, R34 ;  /* 0x000000ffff041224 */ /* 0x001fca00078e0022 */
[----:B--2---:R0:W2:Y:S04]  /*174b0*/  @P1 LDG.E.U8 R7, desc[UR40][R4.64] ;  /* 0x0000002804071981 */ /* 0x0040a8000c1e1100 */
[----:B------:R-:W2:Y:S01]  /*174c0*/  LDL R5, [R1+0xa28] ;  /* 0x000a280001057983 */ /* 0x000ea20000100800 */
[----:B------:R-:W-:Y:S01]  /*174d0*/  PRMT R6, RZ, 0x7610, R6 ;  /* 0x00007610ff067816 */ /* 0x000fe20000000006 */
[----:B0-----:R-:W-:Y:S01]  /*174e0*/  @P1 IMAD.MOV.U32 R4, RZ, RZ, R38 ;  /* 0x000000ffff041224 */ /* 0x001fe200078e0026 */
[----:B------:R-:W0:Y:S04]  /*174f0*/  S2R R34, SR_TID.X ;  /* 0x0000000000227919 */ /* 0x000e280000002100 */
[----:B--2---:R1:W2:Y:S04]  /*17500*/  @P1 LDG.E.U8 R6, desc[UR40][R4.64] ;  /* 0x0000002804061981 */ /* 0x0042a8000c1e1100 */
[----:B------:R-:W1:Y:S04]  /*17510*/  LDL R4, [R1+0xa20] ;  /* 0x000a200001047983 */ /* 0x000e680000100800 */
[----:B------:R-:W1:Y:S01]  /*17520*/  LDL R5, [R1+0xa24] ;  /* 0x000a240001057983 */ /* 0x000e620000100800 */
[----:B0-----:R-:W-:-:S04]  /*17530*/  LOP3.LUT R38, R34, 0x1f, RZ, 0xc0, !PT ;  /* 0x0000001f22267812 */ /* 0x001fc800078ec0ff */
[----:B------:R-:W-:Y:S02]  /*17540*/  ISETP.GE.AND P0, PT, R38, R2, PT ;  /* 0x000000022600720c */ /* 0x000fe40003f06270 */
[----:B------:R-:W-:Y:S02]  /*17550*/  PRMT R3, RZ, 0x7610, R3 ;  /* 0x00007610ff037816 */ /* 0x000fe40000000003 */
[----:B-1----:R-:W-:-:S04]  /*17560*/  @P1 LOP3.LUT R5, R5, R4, RZ, 0x3c, !PT ;  /* 0x0000000405051212 */ /* 0x002fc800078e3cff */
[----:B------:R-:W-:-:S04]  /*17570*/  @P1 LOP3.LUT R4, R5, R4, RZ, 0x3c, !PT ;  /* 0x0000000405041212 */ /* 0x000fc800078e3cff */
[----:B------:R-:W-:-:S05]  /*17580*/  @P1 LOP3.LUT R5, R5, R4, RZ, 0x3c, !PT ;  /* 0x0000000405051212 */ /* 0x000fca00078e3cff */
[----:B------:R-:W-:Y:S04]  /*17590*/  STL [R1+0x1c64], R5 ;  /* 0x001c640501007387 */ /* 0x000fe80000100800 */
[----:B------:R-:W2:Y:S04]  /*175a0*/  LDL.LU R2, [R1+0x934] ;  /* 0x0009340001027983 */ /* 0x000ea80000300800 */
[----:B------:R-:W3:Y:S01]  /*175b0*/  @P1 LDG.E.U8 R3, desc[UR40][R4.64] ;  /* 0x0000002804031981 */ /* 0x000ee2000c1e1100 */
[----:B------:R-:W-:Y:S06]  /*175c0*/  BAR.SYNC.DEFER_BLOCKING 0x0 ;  /* 0x0000000000007b1d */ /* 0x000fec0000010000 */
[----:B--2---:R-:W-:Y:S04]  /*175d0*/  STS.U8 [R38+UR4], R2 ;  /* 0x0000000226007988 */ /* 0x004fe80008000004 */
[----:B------:R-:W-:Y:S04]  /*175e0*/  STS.U8 [R38+UR4+0x20], R12 ;  /* 0x0000200c26007988 */ /* 0x000fe80008000004 */
[----:B------:R-:W-:Y:S04]  /*175f0*/  STS.U8 [R38+UR4+0x40], R13 ;  /* 0x0000400d26007988 */ /* 0x000fe80008000004 */
[----:B------:R0:W-:Y:S04]  /*17600*/  STS.U8 [R38+UR4+0x60], R0 ;  /* 0x0000600026007988 */ /* 0x0001e80008000004 */
[----:B------:R1:W-:Y:S04]  /*17610*/  STS.U8 [R38+UR4+0x220], R60 ;  /* 0x0002203c26007988 */ /* 0x0003e80008000004 */
[----:B------:R-:W-:Y:S04]  /*17620*/  STS.U8 [R38+UR4+0x200], R14 ;  /* 0x0002000e26007988 */ /* 0x000fe80008000004 */
[----:B0-----:R-:W2:Y:S04]  /*17630*/  LDL.LU R0, [R1+0x30] ;  /* 0x0000300001007983 */ /* 0x001ea80000300800 */
[----:B-1----:R-:W3:Y:S04]  /*17640*/  LDL.LU R60, [R1+0x2c] ;  /* 0x00002c00013c7983 */ /* 0x002ee80000300800 */
[----:B------:R-:W-:Y:S04]  /*17650*/  STS.U8 [R38+UR4+0x260], R15 ;  /* 0x0002600f26007988 */ /* 0x000fe80008000004 */
        /* <DEDUP_REMOVED lines=9> */
[----:B------:R0:W-:Y:S04]  /*176f0*/  STS.U8 [R38+UR4+0x800], R61 ;  /* 0x0008003d26007988 */ /* 0x0001e80008000004 */
[----:B------:R1:W-:Y:S04]  /*17700*/  STS.U8 [R38+UR4+0x820], R39 ;  /* 0x0008202726007988 */ /* 0x0003e80008000004 */
[----:B0-----:R-:W4:Y:S04]  /*17710*/  LDL.LU R61, [R1+0x924] ;  /* 0x00092400013d7983 */ /* 0x001f280000300800 */
[----:B-1----:R-:W4:Y:S04]  /*17720*/  LDL.LU R39, [R1+0x920] ;  /* 0x0009200001277983 */ /* 0x002f280000300800 */
[----:B------:R-:W4:Y:S04]  /*17730*/  LDL.LU R2, [R1+0x91c] ;  /* 0x00091c0001027983 */ /* 0x000f280000300800 */
        /* <DEDUP_REMOVED lines=12> */
[----:B------:R-:W4:Y:S01]  /*17800*/  LDL.LU R59, [R1+0x858] ;  /* 0x00085800013b7983 */ /* 0x000f220000300800 */
[----:B------:R-:W-:-:S04]  /*17810*/  LOP3.LUT R34, R34, 0x1f, RZ, 0xc0, !PT ;  /* 0x0000001f22227812 */ /* 0x000fc800078ec0ff */
[----:B------:R-:W-:Y:S01]  /*17820*/  LOP3.LUT R34, R34, 0x8, RZ, 0x3c, !PT ;  /* 0x0000000822227812 */ /* 0x000fe200078e3cff */
[----:B--2---:R0:W-:Y:S04]  /*17830*/  STS.U8 [R38+UR4+0x840], R0 ;  /* 0x0008400026007988 */ /* 0x0041e80008000004 */
[----:B---3--:R1:W-:Y:S04]  /*17840*/  STS.U8 [R38+UR4+0x860], R60 ;  /* 0x0008603c26007988 */ /* 0x0083e80008000004 */
        /* <DEDUP_REMOVED lines=11> */
[----:B0-----:R-:W2:Y:S04]  /*17900*/  LDL.LU R0, [R1+0x1cc0] ;  /* 0x001cc00001007983 */ /* 0x001ea80000300800 */
[----:B------:R-:W-:Y:S04]  /*17910*/  STS.U8 [R38+UR4+0xe00], R36 ;  /* 0x000e002426007988 */ /* 0x000fe80008000004 */
[----:B-1----:R-:W3:Y:S04]  /*17920*/  LDL.LU R60, [R1+0x1cbc] ;  /* 0x001cbc00013c7983 */ /* 0x002ee80000300800 */
[----:B----4-:R0:W-:Y:S04]  /*17930*/  STS.U8 [R34+UR4+0x80], R61 ;  /* 0x0000803d22007988 */ /* 0x0101e80008000004 */
[----:B------:R1:W-:Y:S04]  /*17940*/  STS.U8 [R34+UR4+0xa0], R39 ;  /* 0x0000a02722007988 */ /* 0x0003e80008000004 */
[----:B0-----:R-:W4:Y:S04]  /*17950*/  LDL.LU R61, [R1+0x1cb8] ;  /* 0x001cb800013d7983 */ /* 0x001f280000300800 */
[----:B-1----:R-:W2:Y:S04]  /*17960*/  LDL.LU R39, [R1+0x1cb4] ;  /* 0x001cb40001277983 */ /* 0x002ea80000300800 */
        /* <DEDUP_REMOVED lines=26> */
[----:B--2---:R0:W-:Y:S02]  /*17b10*/  STS.U8 [R34+UR4+0x880], R39 ;  /* 0x0008802722007988 */ /* 0x0041e40008000004 */
[----:B0-----:R-:W0:Y:S02]  /*17b20*/  S2R R39, SR_TID.X ;  /* 0x0000000000277919 */ /* 0x001e240000002100 */
[----:B----4-:R1:W-:Y:S04]  /*17b30*/  STS.U8 [R34+UR4+0x8a0], R61 ;  /* 0x0008a03d22007988 */ /* 0x0103e80008000004 */
[----:B---3--:R-:W-:Y:S04]  /*17b40*/  STS.U8 [R34+UR4+0x8c0], R60 ;  /* 0x0008c03c22007988 */ /* 0x008fe80008000004 */
[----:B------:R2:W-:Y:S04]  /*17b50*/  STS.U8 [R34+UR4+0x8e0], R0 ;  /* 0x0008e00022007988 */ /* 0x0005e80008000004 */
[----:B------:R-:W-:Y:S04]  /*17b60*/  STS.U8 [R34+UR4+0xaa0], R50 ;  /* 0x000aa03222007988 */ /* 0x000fe80008000004 */
[----:B------:R-:W-:Y:S04]  /*17b70*/  STS.U8 [R34+UR4+0xa80], R49 ;  /* 0x000a803122007988 */ /* 0x000fe80008000004 */
[----:B------:R-:W-:Y:S04]  /*17b80*/  STS.U8 [R34+UR4+0xae0], R48 ;  /* 0x000ae03022007988 */ /* 0x000fe80008000004 */
[----:B------:R-:W-:Y:S04]  /*17b90*/  STS.U8 [R34+UR4+0xac0], R47 ;  /* 0x000ac02f22007988 */ /* 0x000fe80008000004 */
[----:B------:R-:W-:Y:S01]  /*17ba0*/  STS.U8 [R34+UR4+0xcc0], R33 ;  /* 0x000cc02122007988 */ /* 0x000fe20008000004 */
[----:B0-----:R-:W-:-:S03]  /*17bb0*/  LOP3.LUT R39, R39, 0x1f, RZ, 0xc0, !PT ;  /* 0x0000001f27277812 */ /* 0x001fc600078ec0ff */
[----:B------:R-:W-:Y:S01]  /*17bc0*/  STS.U8 [R34+UR4+0xce0], R32 ;  /* 0x000ce02022007988 */ /* 0x000fe20008000004 */
[----:B------:R-:W-:-:S03]  /*17bd0*/  LOP3.LUT R39, R39, 0x10, RZ, 0x3c, !PT ;  /* 0x0000001027277812 */ /* 0x000fc600078e3cff */
[----:B------:R-:W-:Y:S04]  /*17be0*/  STS.U8 [R34+UR4+0xc80], R31 ;  /* 0x000c801f22007988 */ /* 0x000fe80008000004 */
[----:B------:R-:W-:Y:S04]  /*17bf0*/  STS.U8 [R34+UR4+0xca0], R30 ;  /* 0x000ca01e22007988 */ /* 0x000fe80008000004 */
[----:B-1----:R-:W3:Y:S04]  /*17c00*/  LDL.LU R61, [R1+0x854] ;  /* 0x00085400013d7983 */ /* 0x002ee80000300800 */
[----:B------:R-:W-:Y:S04]  /*17c10*/  STS.U8 [R34+UR4+0xee0], R29 ;  /* 0x000ee01d22007988 */ /* 0x000fe80008000004 */
[----:B--2---:R-:W2:Y:S04]  /*17c20*/  LDL.LU R0, [R1+0x850] ;  /* 0x0008500001007983 */ /* 0x004ea80000300800 */
[----:B------:R-:W-:Y:S04]  /*17c30*/  STS.U8 [R34+UR4+0xec0], R28 ;  /* 0x000ec01c22007988 */ /* 0x000fe80008000004 */
[----:B------:R-:W4:Y:S04]  /*17c40*/  LDL.LU R60, [R1+0x84c] ;  /* 0x00084c00013c7983 */ /* 0x000f280000300800 */
[----:B------:R-:W-:Y:S04]  /*17c50*/  STS.U8 [R34+UR4+0xea0], R27 ;  /* 0x000ea01b22007988 */ /* 0x000fe80008000004 */
[----:B------:R0:W-:Y:S04]  /*17c60*/  STS.U8 [R34+UR4+0xe80], R26 ;  /* 0x000e801a22007988 */ /* 0x0001e80008000004 */
[----:B------:R1:W-:Y:S04]  /*17c70*/  STS.U8 [R39+UR4+0x100], R59 ;  /* 0x0001003b27007988 */ /* 0x0003e80008000004 */
[----:B0-----:R-:W4:Y:S04]  /*17c80*/  LDL.LU R34, [R1+0x848] ;  /* 0x0008480001227983 */ /* 0x001f280000300800 */
[----:B------:R-:W4:Y:S04]  /*17c90*/  LDL.LU R35, [R1+0x18] ;  /* 0x0000180001237983 */ /* 0x000f280000300800 */
[----:B------:R-:W4:Y:S04]  /*17ca0*/  LDL.LU R46, [R1+0x14] ;  /* 0x00001400012e7983 */ /* 0x000f280000300800 */
[----:B-1----:R-:W4:Y:S04]  /*17cb0*/  LDL.LU R59, [R1+0x10] ;  /* 0x00001000013b7983 */ /* 0x002f280000300800 */
[----:B------:R0:W-:Y:S04]  /*17cc0*/  STS.U8 [R39+UR4+0x120], R25 ;  /* 0x0001201927007988 */ /* 0x0001e80008000004 */
[----:B------:R1:W-:Y:S04]  /*17cd0*/  STS.U8 [R39+UR4+0x160], R12 ;  /* 0x0001600c27007988 */ /* 0x0003e80008000004 */
[----:B------:R1:W-:Y:S04]  /*17ce0*/  STS.U8 [R39+UR4+0x320], R13 ;  /* 0x0003200d27007988 */ /* 0x0003e80008000004 */
[----:B0-----:R-:W4:Y:S04]  /*17cf0*/  LDL.LU R25, [R1+0x1cb0] ;  /* 0x001cb00001197983 */ /* 0x001f280000300800 */
[----:B-1----:R-:W4:Y:S04]  /*17d00*/  LDL.LU R12, [R1+0x904] ;  /* 0x00090400010c7983 */ /* 0x002f280000300800 */
[----:B------:R0:W-:Y:S04]  /*17d10*/  STS.U8 [R39+UR4+0x300], R14 ;  /* 0x0003000e27007988 */ /* 0x0001e80008000004 */
[----:B------:R-:W4:Y:S04]  /*17d20*/  LDL.LU R13, [R1+0x900] ;  /* 0x00090000010d7983 */ /* 0x000f280000300800 */
[----:B------:R1:W-:Y:S04]  /*17d30*/  STS.U8 [R39+UR4+0x360], R15 ;  /* 0x0003600f27007988 */ /* 0x0003e80008000004 */
[----:B0-----:R-:W4:Y:S04]  /*17d40*/  LDL.LU R14, [R1+0x8fc] ;  /* 0x0008fc00010e7983 */ /* 0x001f280000300800 */
[----:B------:R0:W-:Y:S04]  /*17d50*/  STS.U8 [R39+UR4+0x340], R24 ;  /* 0x0003401827007988 */ /* 0x0001e80008000004 */
[----:B-1----:R-:W4:Y:S04]  /*17d60*/  LDL.LU R15, [R1+0x8f8] ;  /* 0x0008f800010f7983 */ /* 0x002f280000300800 */
        /* <DEDUP_REMOVED lines=8> */
[----:B0-----:R-:W4:Y:S04]  /*17df0*/  LDL.LU R58, [R1+0x884] ;  /* 0x00088400013a7983 */ /* 0x001f280000300800 */
[----:B------:R-:W-:Y:S04]  /*17e00*/  STS.U8 [R39+UR4+0x140], R2 ;  /* 0x0001400227007988 */ /* 0x000fe80008000004 */
[----:B---3--:R0:W-:Y:S04]  /*17e10*/  STS.U8 [R39+UR4+0x760], R61 ;  /* 0x0007603d27007988 */ /* 0x0081e80008000004 */
[----:B--2---:R1:W-:Y:S04]  /*17e20*/  STS.U8 [R39+UR4+0x740], R0 ;  /* 0x0007400027007988 */ /* 0x0043e80008000004 */
[----:B0-----:R-:W2:Y:S04]  /*17e30*/  LDL.LU R61, [R1+0x880] ;  /* 0x00088000013d7983 */ /* 0x001ea80000300800 */
[----:B----4-:R0:W-:Y:S04]  /*17e40*/  STS.U8 [R39+UR4+0x720], R60 ;  /* 0x0007203c27007988 */ /* 0x0101e80008000004 */
[----:B-1----:R-:W3:Y:S04]  /*17e50*/  LDL.LU R0, [R1+0x87c] ;  /* 0x00087c0001007983 */ /* 0x002ee80000300800 */
[----:B0-----:R-:W4:Y:S04]  /*17e60*/  LDL.LU R60, [R1+0x878] ;  /* 0x00087800013c7983 */ /* 0x001f280000300800 */
[----:B------:R-:W2:Y:S04]  /*17e70*/  LDL.LU R2, [R1+0x844] ;  /* 0x0008440001027983 */ /* 0x000ea80000300800 */
[----:B------:R0:W-:Y:S04]  /*17e80*/  STS.U8 [R39+UR4+0x700], R34 ;  /* 0x0007002227007988 */ /* 0x0001e80008000004 */
[----:B------:R1:W-:Y:S04]  /*17e90*/  STS.U8 [R39+UR4+0x900], R35 ;  /* 0x0009002327007988 */ /* 0x0003e80008000004 */
[----:B------:R1:W-:Y:S04]  /*17ea0*/  STS.U8 [R39+UR4+0x920], R46 ;  /* 0x0009202e27007988 */ /* 0x0003e80008000004 */
[----:B0-----:R-:W2:Y:S04]  /*17eb0*/  LDL.LU R34, [R1+0x1cac] ;  /* 0x001cac0001227983 */ /* 0x001ea80000300800 */
[----:B-1----:R-:W3:Y:S04]  /*17ec0*/  LDL.LU R35, [R1+0x1ca8] ;  /* 0x001ca80001237983 */ /* 0x002ee80000300800 */
[----:B------:R-:W4:Y:S04]  /*17ed0*/  LDL.LU R46, [R1+0x1ca4] ;  /* 0x001ca400012e7983 */ /* 0x000f280000300800 */
[----:B------:R0:W-:Y:S04]  /*17ee0*/  STS.U8 [R39+UR4+0x940], R59 ;  /* 0x0009403b27007988 */ /* 0x0001e80008000004 */
[----:B0-----:R-:W4:Y:S01]  /*17ef0*/  LDL.LU R59, [R1+0x1ca0] ;  /* 0x001ca000013b7983 */ /* 0x001f220000300800 */
[----:B------:R-:W-:-:S03]  /*17f00*/  LOP3.LUT R38, R38, 0x18, RZ, 0x3c, !PT ;  /* 0x0000001826267812 */ /* 0x000fc600078e3cff */
        /* <DEDUP_REMOVED lines=9> */
[----:B--2---:R-:W-:Y:S04]  /*17fa0*/  STS.U8 [R39+UR4+0xb60], R34 ;  /* 0x000b602227007988 */ /* 0x004fe80008000004 */
[----:B---3--:R-:W-:Y:S04]  /*17fb0*/  STS.U8 [R39+UR4+0xb00], R35 ;  /* 0x000b002327007988 */ /* 0x008fe80008000004 */
[----:B----4-:R-:W-:Y:S04]  /*17fc0*/  STS.U8 [R39+UR4+0xb20], R46 ;  /* 0x000b202e27007988 */ /* 0x010fe80008000004 */
[----:B------:R-:W-:Y:S04]  /*17fd0*/  STS.U8 [R39+UR4+0x960], R59 ;  /* 0x0009603b27007988 */ /* 0x000fe80008000004 */
[----:B------:R0:W-:Y:S04]  /*17fe0*/  STS.U8 [R38+UR4+0x180], R12 ;  /* 0x0001800c26007988 */ /* 0x0001e80008000004 */
[----:B------:R1:W-:Y:S04]  /*17ff0*/  STS.U8 [R38+UR4+0x1a0], R13 ;  /* 0x0001a00d26007988 */ /* 0x0003e80008000004 */
[----:B------:R2:W-:Y:S04]  /*18000*/  STS.U8 [R38+UR4+0x1c0], R14 ;  /* 0x0001c00e26007988 */ /* 0x0005e80008000004 */
[----:B0-----:R-:W3:Y:S04]  /*18010*/  LDL.LU R12, [R1+0x1c9c] ;  /* 0x001c9c00010c7983 */ /* 0x001ee80000300800 */
[----:B-1----:R-:W4:Y:S04]  /*18020*/  LDL.LU R13, [R1+0x1c98] ;  /* 0x001c9800010d7983 */ /* 0x002f280000300800 */
[----:B--2---:R-:W2:Y:S04]  /*18030*/  LDL.LU R14, [R1+0x1c94] ;  /* 0x001c9400010e7983 */ /* 0x004ea80000300800 */
[----:B------:R0:W-:Y:S04]  /*18040*/  STS.U8 [R38+UR4+0x1e0], R15 ;  /* 0x0001e00f26007988 */ /* 0x0001e80008000004 */
[----:B------:R1:W-:Y:S04]  /*18050*/  STS.U8 [R38+UR4+0x3a0], R24 ;  /* 0x0003a01826007988 */ /* 0x0003e80008000004 */
[----:B------:R1:W-:Y:S04]  /*18060*/  STS.U8 [R38+UR4+0x380], R55 ;  /* 0x0003803726007988 */ /* 0x0003e80008000004 */
[----:B0-----:R-:W2:Y:S04]  /*18070*/  LDL.LU R15, [R1+0x1c90] ;  /* 0x001c9000010f7983 */ /* 0x001ea80000300800 */
[----:B-1----:R-:W2:Y:S04]  /*18080*/  LDL.LU R24, [R1+0x1c8c] ;  /* 0x001c8c0001187983 */ /* 0x002ea80000300800 */
[----:B------:R-:W2:Y:S04]  /*18090*/  LDL.LU R55, [R1+0x1c88] ;  /* 0x001c880001377983 */ /* 0x000ea80000300800 */
        /* <DEDUP_REMOVED lines=12> */
[----:B------:R-:W-:Y:S04]  /*18160*/  STS.U8 [R38+UR4+0x7e0], R2 ;  /* 0x0007e00226007988 */ /* 0x000fe80008000004 */
[----:B--2---:R0:W-:Y:S04]  /*18170*/  STS.U8 [R38+UR4+0x7c0], R60 ;  /* 0x0007c03c26007988 */ /* 0x0041e80008000004 */
[----:B------:R1:W-:Y:S04]  /*18180*/  STS.U8 [R38+UR4+0x7a0], R0 ;  /* 0x0007a00026007988 */ /* 0x0003e80008000004 */
        /* <DEDUP_REMOVED lines=8> */
[----:B----4-:R-:W-:Y:S04]  /*18210*/  STS.U8 [R38+UR4+0xbc0], R13 ;  /* 0x000bc00d26007988 */ /* 0x010fe80008000004 */
[----:B---3--:R-:W-:Y:S04]  /*18220*/  STS.U8 [R38+UR4+0xdc0], R12 ;  /* 0x000dc00c26007988 */ /* 0x008fe80008000004 */
        /* <DEDUP_REMOVED lines=8> */
[----:B------:R0:W-:Y:S04]  /*182b0*/  STS.U8 [R38+UR4+0xf80], R3 ;  /* 0x000f800326007988 */ /* 0x0001e80008000004 */
[----:B------:R-:W4:Y:S04]  /*182c0*/  LDL R2, [R1+0x11f8] ;  /* 0x0011f80001027983 */ /* 0x000f280000100800 */
[----:B0-----:R-:W4:Y:S01]  /*182d0*/  LDL R3, [R1+0x11f4] ;  /* 0x0011f40001037983 */ /* 0x001f220000100800 */
[----:B------:R-:W-:Y:S01]  /*182e0*/  PRMT R5, RZ, 0x7610, R5 ;  /* 0x00007610ff057816 */ /* 0x000fe20000000005 */
[----:B------:R-:W-:Y:S06]  /*182f0*/  BAR.SYNC.DEFER_BLOCKING 0x0 ;  /* 0x0000000000007b1d */ /* 0x000fec0000010000 */
[----:B------:R-:W2:Y:S04]  /*18300*/  LDL.LU R61, [R1+0x11c8] ;  /* 0x0011c800013d7983 */ /* 0x000ea80000300800 */
[----:B------:R-:W2:Y:S04]  /*18310*/  LDL.LU R38, [R1+0x11d0] ;  /* 0x0011d00001267983 */ /* 0x000ea80000300800 */
[----:B----4-:R-:W4:Y:S04]  /*18320*/  @!P0 LDG.E.U8 R5, desc[UR40][R2.64] ;  /* 0x0000002802058981 */ /* 0x010f28000c1e1100 */
[----:B----4-:R0:W-:Y:S04]  /*18330*/  STL [R1+0x930], R5 ;  /* 0x0009300501007387 */ /* 0x0101e80000100800 */
[----:B0-----:R-:W4:Y:S04]  /*18340*/  LDL.LU R5, [R1+0x1c64] ;  /* 0x001c640001057983 */ /* 0x001f280000300800 */
[----:B------:R-:W3:Y:S04]  /*18350*/  LDL R2, [R1+0xa1c] ;  /* 0x000a1c0001027983 */ /* 0x000ee80000100800 */
[----:B------:R-:W3:Y:S01]  /*18360*/  LDL R3, [R1+0xe18] ;  /* 0x000e180001037983 */ /* 0x000ee20000100800 */
[----:B--2---:R-:W-:-:S02]  /*18370*/  PRMT R60, RZ, 0x7610, R60 ;  /* 0x00007610ff3c7816 */ /* 0x004fc4000000003c */
[----:B---3--:R-:W-:-:S04]  /*18380*/  @!P0 LOP3.LUT R3, R3, R2, RZ, 0x3c, !PT ;  /* 0x0000000203038212 */ /* 0x008fc800078e3cff */
[----:B------:R-:W-:-:S04]  /*18390*/  @!P0 LOP3.LUT R2, R3, R2, RZ, 0x3c, !PT ;  /* 0x0000000203028212 */ /* 0x000fc800078e3cff */
[----:B------:R-:W-:-:S05]  /*183a0*/  @!P0 LOP3.LUT R3, R3, R2, RZ, 0x3c, !PT ;  /* 0x0000000203038212 */ /* 0x000fca00078e3cff */
[----:B------:R-:W2:Y:S04]  /*183b0*/  @!P0 LDG.E.U8 R60, desc[UR40][R2.64] ;  /* 0x00000028023c8981 */ /* 0x000ea8000c1e1100 */
[----:B--2---:R0:W-:Y:S04]  /*183c0*/  STL [R1+0x92c], R60 ;  /* 0x00092c3c01007387 */ /* 0x0041e80000100800 */
[----:B0-----:R-:W2:Y:S04]  /*183d0*/  LDL.LU R60, [R1+0x1c60] ;  /* 0x001c6000013c7983 */ /* 0x001ea80000300800 */
[----:B------:R-:W3:Y:S04]  /*183e0*/  LDL R2, [R1+0xe14] ;  /* 0x000e140001027983 */ /* 0x000ee80000100800 */
[----:B------:R-:W3:Y:S01]  /*183f0*/  LDL R3, [R1+0x119c] ;  /* 0x00119c0001037983 */ /* 0x000ee20000100800 */
[----:B------:R-:W-:-:S02]  /*18400*/  PRMT R0, RZ, 0x7610, R0 ;  /* 0x00007610ff007816 */ /* 0x000fc40000000000 */
[----:B---3--:R-:W-:-:S04]  /*18410*/  @!P0 LOP3.LUT R3, R3, R2, RZ, 0x3c, !PT ;  /* 0x0000000203038212 */ /* 0x008fc800078e3cff */
[----:B------:R-:W-:-:S04]  /*18420*/  @!P0 LOP3.LUT R2, R3, R2, RZ, 0x3c, !PT ;  /* 0x0000000203028212 */ /* 0x000fc800078e3cff */
[----:B------:R-:W-:-:S05]  /*18430*/  @!P0 LOP3.LUT R3, R3, R2, RZ, 0x3c, !PT ;  /* 0x0000000203038212 */ /* 0x000fca00078e3cff */
[----:B------:R-:W3:Y:S04]  /*18440*/  @!P0 LDG.E.U8 R0, desc[UR40][R2.64] ;  /* 0x0000002802008981 */ /* 0x000ee8000c1e1100 */
[----:B---3--:R0:W-:Y:S04]  /*18450*/  STL [R1+0x928], R0 ;  /* 0x0009280001007387 */ /* 0x0081e80000100800 */
[----:B0-----:R-:W3:Y:S04]  /*18460*/  LDL.LU R0, [R1+0x1c5c] ;  /* 0x001c5c0001007983 */ /* 0x001ee80000300800 */
        /* <DEDUP_REMOVED lines=618> */
[----:B------:R-:W2:Y:S01]  /*1ab10*/  @!P0 LDG.E.U8 R60, desc[UR40][R2.64] ;  /* 0x00000028023c8981 */ /* 0x000ea2000c1e1100 */
[----:B------:R-:W-:-:S05]  /*1ab20*/  PRMT R0, RZ, 0x7610, R0 ;  /* 0x00007610ff007816 */ /* 0x000fca0000000000 */
[----:B------:R0:W-:Y:S04]  /*1ab30*/  STL.S16 [R1+0x14], R0 ;  /* 0x0000140001007387 */ /* 0x0001e80000100600 */
[----:B0-----:R-:W3:Y:S04]  /*1ab40*/  LDL.LU R0, [R1+0x1b48] ;  /* 0x001b480001007983 */ /* 0x001ee80000300800 */
[----:B------:R-:W3:Y:S04]  /*1ab50*/  LDL R2, [R1+0xf80] ;  /* 0x000f800001027983 */ /* 0x000ee80000100800 */
[----:B------:R-:W3:Y:S04]  /*1ab60*/  LDL R3, [R1+0xf84] ;  /* 0x000f840001037983 */ /* 0x000ee80000100800 */
[----:B--2---:R0:W-:Y:S04]  /*1ab70*/  STL [R1+0x1ac4], R60 ;  /* 0x001ac43c01007387 */ /* 0x0041e80000100800 */
[----:B0-----:R-:W2:Y:S01]  /*1ab80*/  LDL.LU R60, [R1+0x14] ;  /* 0x00001400013c7983 */ /* 0x001ea20000300800 */
[----:B---3--:R-:W-:-:S04]  /*1ab90*/  @!P0 LOP3.LUT R3, R3, R2, RZ, 0x3c, !PT ;  /* 0x0000000203038212 */ /* 0x008fc800078e3cff */
[----:B------:R-:W-:-:S04]  /*1aba0*/  @!P0 LOP3.LUT R2, R3, R2, RZ, 0x3c, !PT ;  /* 0x0000000203028212 */ /* 0x000fc800078e3cff */
[----:B------:R-:W-:-:S05]  /*1abb0*/  @!P0 LOP3.LUT R3, R3, R2, RZ, 0x3c, !PT ;  /* 0x0000000203038212 */ /* 0x000fca00078e3cff */
[----:B--2---:R-:W2:Y:S04]  /*1abc0*/  @!P0 LDG.E.U8 R60, desc[UR40][R2.64] ;  /* 0x00000028023c8981 */ /* 0x004ea8000c1e1100 */
[----:B------:R-:W3:Y:S04]  /*1abd0*/  LDL R2, [R1+0xf78] ;  /* 0x000f780001027983 */ /* 0x000ee80000100800 */
[----:B------:R-:W3:Y:S01]  /*1abe0*/  LDL R3, [R1+0xf7c] ;  /* 0x000f7c0001037983 */ /* 0x000ee20000100800 */
[----:B------:R-:W-:-:S03]  /*1abf0*/  PRMT R39, RZ, 0x7610, R39 ;  /* 0x00007610ff277816 */ /* 0x000fc60000000027 */
[----:B--2---:R0:W-:Y:S01]  /*1ac00*/  STL [R1+0x1ad8], R60 ;  /* 0x001ad83c01007387 */ /* 0x0041e20000100800 */
[----:B------:R-:W-:-:S03]  /*1ac10*/  PRMT R59, RZ, 0x7610, R59 ;  /* 0x00007610ff3b7816 */ /* 0x000fc6000000003b */
[----:B0-----:R-:W2:Y:S01]  /*1ac20*/  LDL R60, [R1+0xf64] ;  /* 0x000f6400013c7983 */ /* 0x001ea20000100800 */
[----:B---3--:R-:W-:-:S04]  /*1ac30*/  @!P0 LOP3.LUT R3, R3, R2, RZ, 0x3c, !PT ;  /* 0x0000000203038212 */ /* 0x008fc800078e3cff */
[----:B------:R-:W-:-:S04]  /*1ac40*/  @!P0 LOP3.LUT R2, R3, R2, RZ, 0x3c, !PT ;  /* 0x0000000203028212 */ /* 0x000fc800078e3cff */
[----:B------:R-:W-:-:S05]  /*1ac50*/  @!P0 LOP3.LUT R3, R3, R2, RZ, 0x3c, !PT ;  /* 0x0000000203038212 */ /* 0x000fca00078e3cff */
[----:B------:R-:W3:Y:S04]  /*1ac60*/  @!P0 LDG.E.U8 R39, desc[UR40][R2.64] ;  /* 0x0000002802278981 */ /* 0x000ee8000c1e1100 */
[----:B------:R-:W2:Y:S04]  /*1ac70*/  LDL R2, [R1+0xf70] ;  /* 0x000f700001027983 */ /* 0x000ea80000100800 */
[----:B------:R-:W2:Y:S04]  /*1ac80*/  LDL R3, [R1+0xf74] ;  /* 0x000f740001037983 */ /* 0x000ea80000100800 */
[----:B---3--:R0:W-:Y:S01]  /*1ac90*/  STL [R1+0x1adc], R39 ;  /* 0x001adc2701007387 */ /* 0x0081e20000100800 */
[----:B------:R-:W-:-:S03]  /*1aca0*/  PRMT R58, RZ, 0x7610, R58 ;  /* 0x00007610ff3a7816 */ /* 0x000fc6000000003a */
[----:B0-----:R-:W3:Y:S01]  /*1acb0*/  LDL R39, [R1+0xf5c] ;  /* 0x000f5c0001277983 */ /* 0x001ee20000100800 */
[----:B--2---:R-:W-:-:S04]  /*1acc0*/  @!P0 LOP3.LUT R3, R3, R2, RZ, 0x3c, !PT ;  /* 0x0000000203038212 */ /* 0x004fc800078e3cff */
[----:B------:R-:W-:-:S04]  /*1acd0*/  @!P0 LOP3.LUT R2, R3, R2, RZ, 0x3c, !PT ;  /* 0x0000000203028212 */ /* 0x000fc800078e3cff */
[----:B------:R-:W-:-:S05]  /*1ace0*/  @!P0 LOP3.LUT R3, R3, R2, RZ, 0x3c, !PT ;  /* 0x0000000203038212 */ /* 0x000fca00078e3cff */
[----:B------:R0:W2:Y:S04]  /*1acf0*/  @!P0 LDG.E.U8 R59, desc[UR40][R2.64] ;  /* 0x00000028023b8981 */ /* 0x0000a8000c1e1100 */
[----:B------:R-:W0:Y:S04]  /*1ad00*/  LDL R2, [R1+0xf68] ;  /* 0x000f680001027983 */ /* 0x000e280000100800 */
[----:B------:R-:W0:Y:S02]  /*1ad10*/  LDL R3, [R1+0xf6c] ;  /* 0x000f6c0001037983 */ /* 0x000e240000100800 */
[----:B0-----:R-:W-:-:S04]  /*1ad20*/  @!P0 LOP3.LUT R3, R3, R2, RZ, 0x3c, !PT ;  /* 0x0000000203038212 */ /* 0x001fc800078e3cff */
[----:B------:R-:W-:-:S04]  /*1ad30*/  @!P0 LOP3.LUT R2, R3, R2, RZ, 0x3c, !PT ;  /* 0x0000000203028212 */ /* 0x000fc800078e3cff */
[----:B------:R-:W-:Y:S01]  /*1ad40*/  @!P0 LOP3.LUT R3, R3, R2, RZ, 0x3c, !PT ;  /* 0x0000000203038212 */ /* 0x000fe200078e3cff */
[----:B--2---:R0:W-:Y:S04]  /*1ad50*/  STL [R1+0x1ae0], R59 ;  /* 0x001ae03b01007387 */ /* 0x0041e80000100800 */
[----:B------:R1:W2:Y:S01]  /*1ad60*/  @!P0 LDG.E.U8 R58, desc[UR40][R2.64] ;  /* 0x00000028023a8981 */ /* 0x0002a2000c1e1100 */
[----:B------:R-:W-:-:S03]  /*1ad70*/  PRMT R57, RZ, 0x7610, R57 ;  /* 0x00007610ff397816 */ /* 0x000fc60000000039 */
[----:B0-----:R-:W3:Y:S04]  /*1ad80*/  LDL R59, [R1+0xf54] ;  /* 0x000f5400013b7983 */ /* 0x001ee80000100800 */
[----:B------:R-:W3:Y:S01]  /*1ad90*/  LDL R3, [R1+0xf60] ;  /* 0x000f600001037983 */ /* 0x000ee20000100800 */
[----:B-1----:R-:W-:-:S03]  /*1ada0*/  @!P0 IMAD.MOV.U32 R2, RZ, RZ, R60 ;  /* 0x000000ffff028224 */ /* 0x002fc600078e003c */
[----:B--2---:R0:W-:Y:S01]  /*1adb0*/  STL [R1+0x1ae4], R58 ;  /* 0x001ae43a01007387 */ /* 0x0041e20000100800 */
[----:B------:R-:W-:-:S03]  /*1adc0*/  PRMT R56, RZ, 0x7610, R56 ;  /* 0x00007610ff387816 */ /* 0x000fc60000000038 */
[----:B------:R-:W2:Y:S04]  /*1add0*/  LDL R60, [R1+0xf40] ;  /* 0x000f4000013c7983 */ /* 0x000ea80000100800 */
[----:B---3--:R1:W3:Y:S04]  /*1ade0*/  @!P0 LDG.E.U8 R57, desc[UR40][R2.64] ;  /* 0x0000002802398981 */ /* 0x0082e8000c1e1100 */
[----:B0-----:R-:W2:Y:S04]  /*1adf0*/  LDL R58, [R1+0xf44] ;  /* 0x000f4400013a7983 */ /* 0x001ea80000100800 */
[----:B------:R-:W2:Y:S01]  /*1ae00*/  LDL R3, [R1+0xf58] ;  /* 0x000f580001037983 */ /* 0x000ea20000100800 */
[----:B-1----:R-:W-:-:S03]  /*1ae10*/  @!P0 IMAD.MOV.U32 R2, RZ, RZ, R39 ;  /* 0x000000ffff028224 */ /* 0x002fc600078e0027 */
[----:B---3--:R0:W-:Y:S01]  /*1ae20*/  STL [R1+0x1ac8], R57 ;  /* 0x001ac83901007387 */ /* 0x0081e20000100800 */
[----:B------:R-:W-:-:S03]  /*1ae30*/  PRMT R55, RZ, 0x7610, R55 ;  /* 0x00007610ff377816 */ /* 0x000fc60000000037 */
[----:B------:R-:W3:Y:S04]  /*1ae40*/  LDL R39, [R1+0xf3c] ;  /* 0x000f3c0001277983 */ /* 0x000ee80000100800 */
[----:B--2---:R1:W2:Y:S04]  /*1ae50*/  @!P0 LDG.E.U8 R56, desc[UR40][R2.64] ;  /* 0x0000002802388981 */ /* 0x0042a8000c1e1100 */
        /* <DEDUP_REMOVED lines=8> */
[----:B------:R-:W1:Y:S04]  /*1aee0*/  LDL R2, [R1+0xf48] ;  /* 0x000f480001027983 */ /* 0x000e680000100800 */
[----:B------:R-:W1:Y:S01]  /*1aef0*/  LDL R3, [R1+0xf4c] ;  /* 0x000f4c0001037983 */ /* 0x000e620000100800 */
[----:B------:R-:W-:-:S02]  /*1af00*/  PRMT R53, RZ, 0x7610, R53 ;  /* 0x00007610ff357816 */ /* 0x000fc40000000035 */
[----:B------:R-:W-:Y:S02]  /*1af10*/  PRMT R52, RZ, 0x7610, R52 ;  /* 0x00007610ff347816 */ /* 0x000fe40000000034 */
[----:B-1----:R-:W-:-:S04]  /*1af20*/  @!P0 LOP3.LUT R3, R3, R2, RZ, 0x3c, !PT ;  /* 0x0000000203038212 */ /* 0x002fc800078e3cff */
[----:B------:R-:W-:-:S04]  /*1af30*/  @!P0 LOP3.LUT R2, R3, R2, RZ, 0x3c, !PT ;  /* 0x0000000203028212 */ /* 0x000fc800078e3cff */
[----:B------:R-:W-:-:S05]  /*1af40*/  @!P0 LOP3.LUT R3, R3, R2, RZ, 0x3c, !PT ;  /* 0x0000000203038212 */ /* 0x000fca00078e3cff */
[----:B------:R0:W4:Y:S02]  /*1af50*/  @!P0 LDG.E.U8 R54, desc[UR40][R2.64] ;  /* 0x0000002802368981 */ /* 0x000124000c1e1100 */
[----:B0-----:R-:W-:Y:S02]  /*1af60*/  @!P0 IMAD.MOV.U32 R2, RZ, RZ, R58 ;  /* 0x000000ffff028224 */ /* 0x001fe400078e003a */
[----:B------:R-:W-:-:S05]  /*1af70*/  @!P0 IMAD.MOV.U32 R3, RZ, RZ, R60 ;  /* 0x000000ffff038224 */ /* 0x000fca00078e003c */
[----:B------:R0:W4:Y:S02]  /*1af80*/  @!P0 LDG.E.U8 R53, desc[UR40][R2.64] ;  /* 0x0000002802358981 */ /* 0x000124000c1e1100 */
[----:B0-----:R-:W-:Y:S02]  /*1af90*/  @!P0 IMAD.MOV.U32 R2, RZ, RZ, R39 ;  /* 0x000000ffff028224 */ /* 0x001fe400078e0027 */
[----:B------:R-:W-:-:S05]  /*1afa0*/  @!P0 IMAD.MOV.U32 R3, RZ, RZ, R57 ;  /* 0x000000ffff038224 */ /* 0x000fca00078e0039 */
[----:B------:R2:W4:Y:S01]  /*1afb0*/  @!P0 LDG.E.U8 R52, desc[UR40][R2.64] ;  /* 0x0000002802348981 */ /* 0x000522000c1e1100 */
[----:B------:R-:W-:-:S03]  /*1afc0*/  PRMT R51, RZ, 0x7610, R51 ;  /* 0x00007610ff337816 */ /* 0x000fc60000000033 */
[----:B---3--:R-:W-:Y:S01]  /*1afd0*/  STL [R1+0x1ad0], R55 ;  /* 0x001ad03701007387 */ /* 0x008fe20000100800 */
[----:B--2---:R-:W-:Y:S02]  /*1afe0*/  @!P0 IMAD.MOV.U32 R2, RZ, RZ, R56 ;  /* 0x000000ffff028224 */ /* 0x004fe400078e0038 */
[----:B------:R-:W-:-:S05]  /*1aff0*/  @!P0 IMAD.MOV.U32 R3, RZ, RZ, R59 ;  /* 0x000000ffff038224 */ /* 0x000fca00078e003b */
[----:B------:R-:W2:Y:S04]  /*1b000*/  @!P0 LDG.E.U8 R51, desc[UR40][R2.64] ;  /* 0x0000002802338981 */ /* 0x000ea8000c1e1100 */
[----:B----4-:R0:W-:Y:S04]  /*1b010*/  STL [R1+0x1ad4], R54 ;  /* 0x001ad43601007387 */ /* 0x0101e80000100800 */
[----:B------:R-:W3:Y:S04]  /*1b020*/  LDL R58, [R1+0xf28] ;  /* 0x000f2800013a7983 */ /* 0x000ee80000100800 */
[----:B0-----:R-:W4:Y:S04]  /*1b030*/  LDL R54, [R1+0xf2c] ;  /* 0x000f2c0001367983 */ /* 0x001f280000100800 */
[----:B------:R0:W-:Y:S04]  /*1b040*/  STL [R1+0x1ae8], R53 ;  /* 0x001ae83501007387 */ /* 0x0001e80000100800 */
[----:B------:R-:W4:Y:S04]  /*1b050*/  LDL R57, [R1+0xf20] ;  /* 0x000f200001397983 */ /* 0x000f280000100800 */
[----:B------:R-:W4:Y:S04]  /*1b060*/  LDL R39, [R1+0xf24] ;  /* 0x000f240001277983 */ /* 0x000f280000100800 */
[----:B------:R1:W-:Y:S04]  /*1b070*/  STL [R1+0x1aec], R52 ;  /* 0x001aec3401007387 */ /* 0x0003e80000100800 */
[----:B------:R-:W4:Y:S04]  /*1b080*/  LDL R56, [R1+0xf18] ;  /* 0x000f180001387983 */ /* 0x000f280000100800 */
[----:B------:R-:W4:Y:S04]  /*1b090*/  LDL R55, [R1+0xf1c] ;  /* 0x000f1c0001377983 */ /* 0x000f280000100800 */
[----:B0-----:R-:W4:Y:S01]  /*1b0a0*/  LDL R53, [R1+0xf00] ;  /* 0x000f000001357983 */ /* 0x001f220000100800 */
[----:B------:R-:W-:-:S03]  /*1b0b0*/  PRMT R50, RZ, 0x7610, R50 ;  /* 0x00007610ff327816 */ /* 0x000fc60000000032 */
[----:B-1----:R-:W4:Y:S04]  /*1b0c0*/  LDL R52, [R1+0xf04] ;  /* 0x000f040001347983 */ /* 0x002f280000100800 */
[----:B--2---:R0:W-:Y:S04]  /*1b0d0*/  STL [R1+0x1af0], R51 ;  /* 0x001af03301007387 */ /* 0x0041e80000100800 */
[----:B0-----:R-:W2:Y:S01]  /*1b0e0*/  LDL R51, [R1+0xefc] ;  /* 0x000efc0001337983 */ /* 0x001ea20000100800 */
[----:B------:R-:W-:Y:S02]  /*1b0f0*/  PRMT R49, RZ, 0x7610, R49 ;  /* 0x00007610ff317816 */ /* 0x000fe40000000031 */
[----:B------:R-:W-:Y:S01]  /*1b100*/  PRMT R48, RZ, 0x7610, R48 ;  /* 0x00007610ff307816 */ /* 0x000fe20000000030 */
[----:B---3--:R-:W-:-:S02]  /*1b110*/  @!P0 IMAD.MOV.U32 R3, RZ, RZ, R58 ;  /* 0x000000ffff038224 */ /* 0x008fc400078e003a */
[----:B----4-:R-:W-:Y:S02]  /*1b120*/  @!P0 IMAD.MOV.U32 R2, RZ, RZ, R54 ;  /* 0x000000ffff028224 */ /* 0x010fe400078e0036 */
[----:B------:R-:W3:Y:S04]  /*1b130*/  LDL R54, [R1+0xef8] ;  /* 0x000ef80001367983 */ /* 0x000ee80000100800 */
[----:B------:R0:W4:Y:S02]  /*1b140*/  @!P0 LDG.E.U8 R50, desc[UR40][R2.64] ;  /* 0x0000002802328981 */ /* 0x000124000c1e1100 */
[----:B0-----:R-:W-:Y:S02]  /*1b150*/  @!P0 IMAD.MOV.U32 R2, RZ, RZ, R39 ;  /* 0x000000ffff028224 */ /* 0x001fe400078e0027 */
[----:B------:R-:W-:-:S05]  /*1b160*/  @!P0 IMAD.MOV.U32 R3, RZ, RZ, R57 ;  /* 0x000000ffff038224 */ /* 0x000fca00078e0039 */
[----:B------:R0:W4:Y:S02]  /*1b170*/  @!P0 LDG.E.U8 R49, desc[UR40][R2.64] ;  /* 0x0000002802318981 */ /* 0x000124000c1e1100 */
[----:B0-----:R-:W-:Y:S02]  /*1b180*/  @!P0 IMAD.MOV.U32 R2, RZ, RZ, R55 ;  /* 0x000000ffff028224 */ /* 0x001fe400078e0037 */
[----:B------:R-:W-:-:S05]  /*1b190*/  @!P0 IMAD.MOV.U32 R3, RZ, RZ, R56 ;  /* 0x000000ffff038224 */ /* 0x000fca00078e0038 */
[----:B------:R0:W4:Y:S01]  /*1b1a0*/  @!P0 LDG.E.U8 R48, desc[UR40][R2.64] ;  /* 0x0000002802308981 */ /* 0x000122000c1e1100 */
[----:B------:R-:W-:Y:S02]  /*1b1b0*/  PRMT R47, RZ, 0x7610, R47 ;  /* 0x00007610ff2f7816 */ /* 0x000fe4000000002f */
[----:B------:R-:W-:Y:S01]  /*1b1c0*/  PRMT R46, RZ, 0x7610, R46 ;  /* 0x00007610ff2e7816 */ /* 0x000fe2000000002e */
[----:B0-----:R-:W-:Y:S02]  /*1b1d0*/  @!P0 IMAD.MOV.U32 R2, RZ, RZ, R52 ;  /* 0x000000ffff028224 */ /* 0x001fe400078e0034 */
[----:B------:R-:W-:-:S05]  /*1b1e0*/  @!P0 IMAD.MOV.U32 R3, RZ, RZ, R53 ;  /* 0x000000ffff038224 */ /* 0x000fca00078e0035 */
[----:B------:R2:W4:Y:S02]  /*1b1f0*/  @!P0 LDG.E.U8 R47, desc[UR40][R2.64] ;  /* 0x00000028022f8981 */ /* 0x000524000c1e1100 */
[----:B--2---:R-:W-:Y:S02]  /*1b200*/  @!P0 IMAD.MOV.U32 R2, RZ, RZ, R51 ;  /* 0x000000ffff028224 */ /* 0x004fe400078e0033 */
[----:B---3--:R-:W-:Y:S01]  /*1b210*/  @!P0 IMAD.MOV.U32 R3, RZ, RZ, R54 ;  /* 0x000000ffff038224 */ /* 0x008fe200078e0036 */
[----:B----4-:R0:W-:Y:S04]  /*1b220*/  STL [R1+0x1af4], R50 ;  /* 0x001af43201007387 */ /* 0x0101e80000100800 */
[----:B------:R-:W2:Y:S04]  /*1b230*/  LDL R39, [R1+0xef4] ;  /* 0x000ef40001277983 */ /* 0x000ea80000100800 */
[----:B------:R-:W3:Y:S04]  /*1b240*/  @!P0 LDG.E.U8 R46, desc[UR40][R2.64] ;  /* 0x00000028022e8981 */ /* 0x000ee8000c1e1100 */
[----:B0-----:R-:W4:Y:S04]  /*1b250*/  LDL R50, [R1+0xef0] ;  /* 0x000ef00001327983 */ /* 0x001f280000100800 */
[----:B------:R-:W-:Y:S04]  /*1b260*/  STL [R1+0x1af8], R49 ;  /* 0x001af83101007387 */ /* 0x000fe80000100800 */
[----:B------:R-:W-:Y:S04]  /*1b270*/  STL [R1+0x1afc], R48 ;  /* 0x001afc3001007387 */ /* 0x000fe80000100800 */
[----:B------:R-:W4:Y:S04]  /*1b280*/  LDL R53, [R1+0xee8] ;  /* 0x000ee80001357983 */ /* 0x000f280000100800 */
[----:B------:R-:W4:Y:S04]  /*1b290*/  LDL R52, [R1+0xeec] ;  /* 0x000eec0001347983 */ /* 0x000f280000100800 */
[----:B------:R0:W-:Y:S04]  /*1b2a0*/  STL [R1+0x1b00], R47 ;  /* 0x001b002f01007387 */ /* 0x0001e80000100800 */
[----:B------:R-:W4:Y:S04]  /*1b2b0*/  LDL R51, [R1+0xec0] ;  /* 0x000ec00001337983 */ /* 0x000f280000100800 */
[----:B0-----:R-:W4:Y:S01]  /*1b2c0*/  LDL R47, [R1+0xec4] ;  /* 0x000ec400012f7983 */ /* 0x001f220000100800 */
[----:B------:R-:W-:-:S02]  /*1b2d0*/  PRMT R45, RZ, 0x7610, R45 ;  /* 0x00007610ff2d7816 */ /* 0x000fc4000000002d */
[----:B------:R-:W-:Y:S01]  /*1b2e0*/  PRMT R44, RZ, 0x7610, R44 ;  /* 0x00007610ff2c7816 */ /* 0x000fe2000000002c */
[----:B---3--:R0:W-:Y:S04]  /*1b2f0*/  STL [R1+0x1b04], R46 ;  /* 0x001b042e01007387 */ /* 0x0081e80000100800 */
[----:B------:R-:W3:Y:S01]  /*1b300*/  LDL R49, [R1+0xebc] ;  /* 0x000ebc0001317983 */ /* 0x000ee20000100800 */
[----:B--2---:R-:W-:-:S03]  /*1b310*/  @!P0 IMAD.MOV.U32 R2, RZ, RZ, R39 ;  /* 0x000000ffff028224 */ /* 0x004fc600078e0027 */
[----:B------:R-:W2:Y:S01]  /*1b320*/  LDL R48, [R1+0xeb0] ;  /* 0x000eb00001307983 */ /* 0x000ea20000100800 */
[----:B----4-:R-:W-:-:S03]  /*1b330*/  @!P0 IMAD.MOV.U32 R3, RZ, RZ, R50 ;  /* 0x000000ffff038224 */ /* 0x010fc600078e0032 */
[----:B------:R-:W4:Y:S04]  /*1b340*/  LDL R39, [R1+0xeb4] ;  /* 0x000eb40001277983 */ /* 0x000f280000100800 */
[----:B------:R-:W2:Y:S04]  /*1b350*/  LDL R50, [R1+0xeb8] ;  /* 0x000eb80001327983 */ /* 0x000ea80000100800 */
[----:B------:R1:W4:Y:S02]  /*1b360*/  @!P0 LDG.E.U8 R45, desc[UR40][R2.64] ;  /* 0x00000028022d8981 */ /* 0x000324000c1e1100 */
[----:B-1----:R-:W-:-:S02]  /*1b370*/  @!P0 IMAD.MOV.U32 R3, RZ, RZ, R53 ;  /* 0x000000ffff038224 */ /* 0x002fc400078e0035 */
[----:B------:R-:W-:-:S05]  /*1b380*/  @!P0 IMAD.MOV.U32 R2, RZ, RZ, R52 ;  /* 0x000000ffff028224 */ /* 0x000fca00078e0034 */
[----:B------:R1:W4:Y:S01]  /*1b390*/  @!P0 LDG.E.U8 R44, desc[UR40][R2.64] ;  /* 0x00000028022c8981 */ /* 0x000322000c1e1100 */
[----:B------:R-:W-:Y:S02]  /*1b3a0*/  PRMT R43, RZ, 0x7610, R43 ;  /* 0x00007610ff2b7816 */ /* 0x000fe4000000002b */
[----:B------:R-:W-:Y:S01]  /*1b3b0*/  PRMT R42, RZ, 0x7610, R42 ;  /* 0x00007610ff2a7816 */ /* 0x000fe2000000002a */
[----:B-1----:R-:W-:Y:S02]  /*1b3c0*/  @!P0 IMAD.MOV.U32 R3, RZ, RZ, R51 ;  /* 0x000000ffff038224 */ /* 0x002fe400078e0033 */
[----:B------:R-:W-:-:S05]  /*1b3d0*/  @!P0 IMAD.MOV.U32 R2, RZ, RZ, R47 ;  /* 0x000000ffff028224 */ /* 0x000fca00078e002f */
[----:B------:R3:W4:Y:S01]  /*1b3e0*/  @!P0 LDG.E.U8 R43, desc[UR40][R2.64] ;  /* 0x00000028022b8981 */ /* 0x000722000c1e1100 */
[----:B------:R-:W-:Y:S01]  /*1b3f0*/  PRMT R41, RZ, 0x7610, R41 ;  /* 0x00007610ff297816 */ /* 0x000fe20000000029 */
[----:B---3--:R-:W-:Y:S02]  /*1b400*/  @!P0 IMAD.MOV.U32 R2, RZ, RZ, R49 ;  /* 0x000000ffff028224 */ /* 0x008fe400078e0031 */
[----:B--2---:R-:W-:-:S05]  /*1b410*/  @!P0 IMAD.MOV.U32 R3, RZ, RZ, R50 ;  /* 0x000000ffff038224 */ /* 0x004fca00078e0032 */
[----:B------:R1:W2:Y:S04]  /*1b420*/  @!P0 LDG.E.U8 R42, desc[UR40][R2.64] ;  /* 0x00000028022a8981 */ /* 0x0002a8000c1e1100 */
[----:B----4-:R3:W-:Y:S04]  /*1b430*/  STL [R1+0x1b08], R45 ;  /* 0x001b082d01007387 */ /* 0x0107e80000100800 */
[----:B0-----:R-:W4:Y:S01]  /*1b440*/  LDL R46, [R1+0xeac] ;  /* 0x000eac00012e7983 */ /* 0x001f220000100800 */
[----:B-1----:R-:W-:Y:S02]  /*1b450*/  @!P0 IMAD.MOV.U32 R2, RZ, RZ, R39 ;  /* 0x000000ffff028224 */ /* 0x002fe400078e0027 */
[----:B------:R-:W-:-:S05]  /*1b460*/  @!P0 IMAD.MOV.U32 R3, RZ, RZ, R48 ;  /* 0x000000ffff038224 */ /* 0x000fca00078e0030 */
[----:B------:R4:W4:Y:S04]  /*1b470*/  @!P0 LDG.E.U8 R41, desc[UR40][R2.64] ;  /* 0x0000002802298981 */ /* 0x000928000c1e1100 */
[----:B------:R0:W-:Y:S04]  /*1b480*/  STL [R1+0x1b0c], R44 ;  /* 0x001b0c2c01007387 */ /* 0x0001e80000100800 */
[----:B------:R-:W4:Y:S04]  /*1b490*/  LDL R47, [R1+0xea8] ;  /* 0x000ea800012f7983 */ /* 0x000f280000100800 */
[----:B---3--:R-:W3:Y:S04]  /*1b4a0*/  LDL R45, [R1+0xe80] ;  /* 0x000e8000012d7983 */ /* 0x008ee80000100800 */
[----:B0-----:R-:W3:Y:S04]  /*1b4b0*/  LDL R44, [R1+0xe84] ;  /* 0x000e8400012c7983 */ /* 0x001ee80000100800 */
[----:B------:R-:W-:Y:S01]  /*1b4c0*/  STL [R1+0x1b10], R43 ;  /* 0x001b102b01007387 */ /* 0x000fe20000100800 */
[----:B------:R-:W-:-:S02]  /*1b4d0*/  PRMT R40, RZ, 0x7610, R40 ;  /* 0x00007610ff287816 */ /* 0x000fc40000000028 */
[----:B------:R-:W-:Y:S01]  /*1b4e0*/  PRMT R37, RZ, 0x7610, R37 ;  /* 0x00007610ff257816 */ /* 0x000fe20000000025 */
[----:B--2---:R0:W-:Y:S04]  /*1b4f0*/  STL [R1+0x1b14], R42 ;  /* 0x001b142a01007387 */ /* 0x0041e80000100800 */
[----:B------:R-:W2:Y:S04]  /*1b500*/  LDL R50, [R1+0xe78] ;  /* 0x000e780001327983 */ /* 0x000ea80000100800 */
[----:B------:R-:W2:Y:S04]  /*1b510*/  LDL R39, [R1+0xe7c] ;  /* 0x000e7c0001277983 */ /* 0x000ea80000100800 */
[----:B------:R-:W2:Y:S01]  /*1b520*/  LDL R49, [R1+0xe70] ;  /* 0x000e700001317983 */ /* 0x000ea20000100800 */
[----:B----4-:R-:W-:-:S03]  /*1b530*/  @!P0 IMAD.MOV.U32 R2, RZ, RZ, R46 ;  /* 0x000000ffff028224 */ /* 0x010fc600078e002e */
[----:B0-----:R-:W4:Y:S04]  /*1b540*/  LDL R42, [R1+0xe74] ;  /* 0x000e7400012a7983 */ /* 0x001f280000100800 */
[----:B------:R-:W-:Y:S04]  /*1b550*/  STL [R1+0x1b18], R41 ;  /* 0x001b182901007387 */ /* 0x000fe80000100800 */
[----:B------:R-:W4:Y:S01]  /*1b560*/  LDL R48, [R1+0xe68] ;  /* 0x000e680001307983 */ /* 0x000f220000100800 */
[----:B------:R-:W-:-:S03]  /*1b570*/  @!P0 IMAD.MOV.U32 R3, RZ, RZ, R47 ;  /* 0x000000ffff038224 */ /* 0x000fc600078e002f */
[----:B------:R-:W4:Y:S04]  /*1b580*/  LDL R47, [R1+0xe6c] ;  /* 0x000e6c00012f7983 */ /* 0x000f280000100800 */
[----:B------:R3:W4:Y:S02]  /*1b590*/  @!P0 LDG.E.U8 R40, desc[UR40][R2.64] ;  /* 0x0000002802288981 */ /* 0x000724000c1e1100 */
[----:B---3--:R-:W-:Y:S02]  /*1b5a0*/  @!P0 IMAD.MOV.U32 R2, RZ, RZ, R44 ;  /* 0x000000ffff028224 */ /* 0x008fe400078e002c */
[----:B------:R-:W-:-:S05]  /*1b5b0*/  @!P0 IMAD.MOV.U32 R3, RZ, RZ, R45 ;  /* 0x000000ffff038224 */ /* 0x000fca00078e002d */
[----:B------:R2:W3:Y:S01]  /*1b5c0*/  @!P0 LDG.E.U8 R37, desc[UR40][R2.64] ;  /* 0x0000002802258981 */ /* 0x0004e2000c1e1100 */
[----:B------:R-:W-:Y:S02]  /*1b5d0*/  PRMT R36, RZ, 0x7610, R36 ;  /* 0x00007610ff247816 */ /* 0x000fe40000000024 */
[----:B------:R-:W-:Y:S02]  /*1b5e0*/  PRMT R35, RZ, 0x7610, R35 ;  /* 0x00007610ff237816 */ /* 0x000fe40000000023 */
[----:B------:R-:W-:Y:S01]  /*1b5f0*/  PRMT R34, RZ, 0x7610, R34 ;  /* 0x00007610ff227816 */ /* 0x000fe20000000022 */
[----:B--2---:R-:W-:Y:S02]  /*1b600*/  @!P0 IMAD.MOV.U32 R3, RZ, RZ, R50 ;  /* 0x000000ffff038224 */ /* 0x004fe400078e0032 */
[----:B------:R-:W-:-:S05]  /*1b610*/  @!P0 IMAD.MOV.U32 R2, RZ, RZ, R39 ;  /* 0x000000ffff028224 */ /* 0x000fca00078e0027 */
[----:B------:R4:W2:Y:S02]  /*1b620*/  @!P0 LDG.E.U8 R36, desc[UR40][R2.64] ;  /* 0x0000002802248981 */ /* 0x0008a4000c1e1100 */
[----:B----4-:R-:W-:Y:S02]  /*1b630*/  @!P0 IMAD.MOV.U32 R2, RZ, RZ, R42 ;  /* 0x000000ffff028224 */ /* 0x010fe400078e002a */
[----:B------:R-:W-:-:S05]  /*1b640*/  @!P0 IMAD.MOV.U32 R3, RZ, RZ, R49 ;  /* 0x000000ffff038224 */ /* 0x000fca00078e0031 */
[----:B------:R0:W4:Y:S04]  /*1b650*/  @!P0 LDG.E.U8 R35, desc[UR40][R2.64] ;  /* 0x0000002802238981 */ /* 0x000128000c1e1100 */
[----:B------:R1:W-:Y:S04]  /*1b660*/  STL [R1+0x1b1c], R40 ;  /* 0x001b1c2801007387 */ /* 0x0003e80000100800 */
[----:B------:R-:W4:Y:S04]  /*1b670*/  LDL R46, [R1+0xe40] ;  /* 0x000e4000012e7983 */ /* 0x000f280000100800 */
[----:B------:R-:W4:Y:S01]  /*1b680*/  LDL R45, [R1+0xe44] ;  /* 0x000e4400012d7983 */ /* 0x000f220000100800 */
[----:B0-----:R-:W-:-:S03]  /*1b690*/  @!P0 IMAD.MOV.U32 R2, RZ, RZ, R47 ;  /* 0x000000ffff028224 */ /* 0x001fc600078e002f */
[----:B------:R-:W4:Y:S01]  /*1b6a0*/  LDL R44, [R1+0xe38] ;  /* 0x000e3800012c7983 */ /* 0x000f220000100800 */
[----:B------:R-:W-:-:S03]  /*1b6b0*/  @!P0 IMAD.MOV.U32 R3, RZ, RZ, R48 ;  /* 0x000000ffff038224 */ /* 0x000fc600078e0030 */
[----:B------:R-:W4:Y:S04]  /*1b6c0*/  LDL R43, [R1+0xe3c] ;  /* 0x000e3c00012b7983 */ /* 0x000f280000100800 */
[----:B------:R0:W4:Y:S04]  /*1b6d0*/  @!P0 LDG.E.U8 R34, desc[UR40][R2.64] ;  /* 0x0000002802228981 */ /* 0x000128000c1e1100 */
[----:B---3--:R3:W-:Y:S04]  /*1b6e0*/  STL [R1+0x1b20], R37 ;  /* 0x001b202501007387 */ /* 0x0087e80000100800 */
[----:B-1----:R-:W4:Y:S04]  /*1b6f0*/  LDL R40, [R1+0xe34] ;  /* 0x000e340001287983 */ /* 0x002f280000100800 */
[----:B------:R-:W4:Y:S01]  /*1b700*/  LDL R39, [R1+0x11a4] ;  /* 0x0011a40001277983 */ /* 0x000f220000100800 */
[----:B------:R-:W-:-:S02]  /*1b710*/  PRMT R33, RZ, 0x7610, R33 ;  /* 0x00007610ff217816 */ /* 0x000fc40000000021 */
[----:B------:R-:W-:Y:S02]  /*1b720*/  PRMT R32, RZ, 0x7610, R32 ;  /* 0x00007610ff207816 */ /* 0x000fe40000000020 */
[----:B------:R-:W-:Y:S01]  /*1b730*/  PRMT R31, RZ, 0x7610, R31 ;  /* 0x00007610ff1f7816 */ /* 0x000fe2000000001f */
[----:B--2---:R1:W-:Y:S04]  /*1b740*/  STL [R1+0x1b24], R36 ;  /* 0x001b242401007387 */ /* 0x0043e80000100800 */
[----:B------:R-:W2:Y:S04]  /*1b750*/  LDL R42, [R1+0xe30] ;  /* 0x000e3000012a7983 */ /* 0x000ea80000100800 */
[----:B------:R-:W2:Y:S04]  /*1b760*/  LDL R41, [R1+0x11ac] ;  /* 0x0011ac0001297983 */ /* 0x000ea80000100800 */
[----:B----4-:R4:W-:Y:S04]  /*1b770*/  STL [R1+0x1b28], R35 ;  /* 0x001b282301007387 */ /* 0x0109e80000100800 */
[----:B---3--:R-:W3:Y:S04]  /*1b780*/  LDL R37, [R1+0xe1c] ;  /* 0x000e1c0001257983 */ /* 0x008ee80000100800 */
[----:B-1----:R-:W3:Y:S01]  /*1b790*/  LDL R36, [R1+0x11d4] ;  /* 0x0011d40001247983 */ /* 0x002ee20000100800 */
[----:B0-----:R-:W-:-:S02]  /*1b7a0*/  @!P0 IMAD.MOV.U32 R3, RZ, RZ, R46 ;  /* 0x000000ffff038224 */ /* 0x001fc400078e002e */
[----:B------:R-:W-:-:S05]  /*1b7b0*/  @!P0 IMAD.MOV.U32 R2, RZ, RZ, R45 ;  /* 0x000000ffff028224 */ /* 0x000fca00078e002d */
[----:B------:R0:W3:Y:S04]  /*1b7c0*/  @!P0 LDG.E.U8 R33, desc[UR40][R2.64] ;  /* 0x0000002802218981 */ /* 0x0000e8000c1e1100 */
[----:B------:R1:W-:Y:S04]  /*1b7d0*/  STL [R1+0x1b2c], R34 ;  /* 0x001b2c2201007387 */ /* 0x0003e80000100800 */
[----:B----4-:R-:W4:Y:S04]  /*1b7e0*/  LDL R35, [R1+0x11a0] ;  /* 0x0011a00001237983 */ /* 0x010f280000100800 */
[----:B-1----:R-:W4:Y:S01]  /*1b7f0*/  LDL R34, [R1+0x11f0] ;  /* 0x0011f00001227983 */ /* 0x002f220000100800 */
[----:B0-----:R-:W-:-:S02]  /*1b800*/  @!P0 IMAD.MOV.U32 R2, RZ, RZ, R43 ;  /* 0x000000ffff028224 */ /* 0x001fc400078e002b */
[----:B------:R-:W-:-:S05]  /*1b810*/  @!P0 IMAD.MOV.U32 R3, RZ, RZ, R44 ;  /* 0x000000ffff038224 */ /* 0x000fca00078e002c */
[----:B------:R0:W4:Y:S02]  /*1b820*/  @!P0 LDG.E.U8 R32, desc[UR40][R2.64] ;  /* 0x0000002802208981 */ /* 0x000124000c1e1100 */
[----:B0-----:R-:W-:Y:S02]  /*1b830*/  @!P0 IMAD.MOV.U32 R2, RZ, RZ, R39 ;  /* 0x000000ffff028224 */ /* 0x001fe400078e0027 */
[----:B------:R-:W-:-:S05]  /*1b840*/  @!P0 IMAD.MOV.U32 R3, RZ, RZ, R40 ;  /* 0x000000ffff038224 */ /* 0x000fca00078e0028 */
[----:B------:R2:W4:Y:S01]  /*1b850*/  @!P0 LDG.E.U8 R31, desc[UR40][R2.64] ;  /* 0x00000028021f8981 */ /* 0x000522000c1e1100 */
[----:B------:R-:W-:Y:S02]  /*1b860*/  PRMT R30, RZ, 0x7610, R30 ;  /* 0x00007610ff1e7816 */ /* 0x000fe4000000001e */
[----:B------:R-:W-:Y:S02]  /*1b870*/  PRMT R29, RZ, 0x7610, R29 ;  /* 0x00007610ff1d7816 */ /* 0x000fe4000000001d */
[----:B------:R-:W-:Y:S01]  /*1b880*/  PRMT R28, RZ, 0x7610, R28 ;  /* 0x00007610ff1c7816 */ /* 0x000fe2000000001c */
[----:B--2---:R-:W-:Y:S02]  /*1b890*/  @!P0 IMAD.MOV.U32 R3, RZ, RZ, R42 ;  /* 0x000000ffff038224 */ /* 0x004fe400078e002a */
[----:B------:R-:W-:-:S05]  /*1b8a0*/  @!P0 IMAD.MOV.U32 R2, RZ, RZ, R41 ;  /* 0x000000ffff028224 */ /* 0x000fca00078e0029 */
[----:B------:R3:W2:Y:S02]  /*1b8b0*/  @!P0 LDG.E.U8 R30, desc[UR40][R2.64] ;  /* 0x00000028021e8981 */ /* 0x0006a4000c1e1100 */
[----:B---3--:R-:W-:Y:S02]  /*1b8c0*/  @!P0 IMAD.MOV.U32 R3, RZ, RZ, R37 ;  /* 0x000000ffff038224 */ /* 0x008fe400078e0025 */
[----:B------:R-:W-:-:S05]  /*1b8d0*/  @!P0 IMAD.MOV.U32 R2, RZ, RZ, R36 ;  /* 0x000000ffff028224 */ /* 0x000fca00078e0024 */
[----:B------:R4:W3:Y:S04]  /*1b8e0*/  @!P0 LDG.E.U8 R29, desc[UR40][R2.64] ;  /* 0x00000028021d8981 */ /* 0x0008e8000c1e1100 */
[----:B------:R0:W-:Y:S04]  /*1b8f0*/  STL [R1+0x1b30], R33 ;  /* 0x001b302101007387 */ /* 0x0001e80000100800 */
[----:B------:R-:W3:Y:S01]  /*1b900*/  LDL R44, [R1+0x11a8] ;  /* 0x0011a800012c7983 */ /* 0x000ee20000100800 */
[----:B----4-:R-:W-:-:S03]  /*1b910*/  @!P0 IMAD.MOV.U32 R3, RZ, RZ, R35 ;  /* 0x000000ffff038224 */ /* 0x010fc600078e0023 */
[----:B0-----:R-:W4:Y:S01]  /*1b920*/  LDL R33, [R1+0x11ec] ;  /* 0x0011ec0001217983 */ /* 0x001f220000100800 */
[----:B------:R-:W-:-:S05]  /*1b930*/  @!P0 IMAD.MOV.U32 R2, RZ, RZ, R34 ;  /* 0x000000ffff028224 */ /* 0x000fca00078e0022 */
[----:B------:R0:W4:Y:S04]  /*1b940*/  @!P0 LDG.E.U8 R28, desc[UR40][R2.64] ;  /* 0x00000028021c8981 */ /* 0x000128000c1e1100 */
[----:B------:R-:W-:Y:S04]  /*1b950*/  STL [R1+0x1b34], R32 ;  /* 0x001b342001007387 */ /* 0x000fe80000100800 */
[----:B------:R-:W4:Y:S04]  /*1b960*/  LDL R40, [R1+0x11b0] ;  /* 0x0011b00001287983 */ /* 0x000f280000100800 */
[----:B------:R-:W4:Y:S04]  /*1b970*/  LDL R39, [R1+0x11e8] ;  /* 0x0011e80001277983 */ /* 0x000f280000100800 */
[----:B------:R1:W-:Y:S04]  /*1b980*/  STL [R1+0x1b38], R31 ;  /* 0x001b381f01007387 */ /* 0x0003e80000100800 */
[----:B------:R-:W4:Y:S04]  /*1b990*/  LDL R43, [R1+0xf10] ;  /* 0x000f1000012b7983 */ /* 0x000f280000100800 */
[----:B-1----:R-:W4:Y:S01]  /*1b9a0*/  LDL R31, [R1+0xf14] ;  /* 0x000f1400011f7983 */ /* 0x002f220000100800 */
[----:B------:R-:W-:-:S02]  /*1b9b0*/  PRMT R27, RZ, 0x7610, R27 ;  /* 0x00007610ff1b7816 */ /* 0x000fc4000000001b */
[----:B------:R-:W-:Y:S01]  /*1b9c0*/  PRMT R26, RZ, 0x7610, R26 ;  /* 0x00007610ff1a7816 */ /* 0x000fe2000000001a */
[----:B--2---:R1:W-:Y:S04]  /*1b9d0*/  STL [R1+0x1b3c], R30 ;  /* 0x001b3c1e01007387 */ /* 0x0043e80000100800 */
[----:B------:R-:W2:Y:S04]  /*1b9e0*/  LDL R42, [R1+0xf08] ;  /* 0x000f0800012a7983 */ /* 0x000ea80000100800 */
[----:B------:R-:W2:Y:S04]  /*1b9f0*/  LDL R41, [R1+0xf0c] ;  /* 0x000f0c0001297983 */ /* 0x000ea80000100800 */
[----:B------:R-:W2:Y:S04]  /*1ba00*/  LDL R37, [R1+0xee0] ;  /* 0x000ee00001257983 */ /* 0x000ea80000100800 */
[----:B------:R-:W2:Y:S04]  /*1ba10*/  LDL R36, [R1+0xee4] ;  /* 0x000ee40001247983 */ /* 0x000ea80000100800 */
[----:B---3--:R3:W-:Y:S04]  /*1ba20*/  STL [R1+0x1b40], R29 ;  /* 0x001b401d01007387 */ /* 0x0087e80000100800 */
[----:B------:R-:W2:Y:S04]  /*1ba30*/  LDL R35, [R1+0xed8] ;  /* 0x000ed80001237983 */ /* 0x000ea80000100800 */
[----:B------:R-:W2:Y:S01]  /*1ba40*/  LDL R34, [R1+0xedc] ;  /* 0x000edc0001227983 */ /* 0x000ea20000100800 */
[----:B0-----:R-:W-:-:S02]  /*1ba50*/  @!P0 IMAD.MOV.U32 R3, RZ, RZ, R44 ;  /* 0x000000ffff038224 */ /* 0x001fc400078e002c */
[----:B----4-:R-:W-:-:S05]  /*1ba60*/  @!P0 IMAD.MOV.U32 R2, RZ, RZ, R33 ;  /* 0x000000ffff028224 */ /* 0x010fca00078e0021 */
[----:B------:R0:W4:Y:S04]  /*1ba70*/  @!P0 LDG.E.U8 R27, desc[UR40][R2.64] ;  /* 0x00000028021b8981 */ /* 0x000128000c1e1100 */
[----:B------:R0:W-:Y:S04]  /*1ba80*/  STL [R1+0x1b44], R28 ;  /* 0x001b441c01007387 */ /* 0x0001e80000100800 */
[----:B------:R-:W4:Y:S04]  /*1ba90*/  LDL R33, [R1+0xed0] ;  /* 0x000ed00001217983 */ /* 0x000f280000100800 */
[----:B------:R-:W4:Y:S04]  /*1baa0*/  LDL R32, [R1+0xed4] ;  /* 0x000ed40001207983 */ /* 0x000f280000100800 */
[----:B-1----:R-:W4:Y:S04]  /*1bab0*/  LDL R30, [R1+0xea4] ;  /* 0x000ea400011e7983 */ /* 0x002f280000100800 */
[----:B---3--:R-:W3:Y:S01]  /*1bac0*/  LDL R29, [R1+0xe98] ;  /* 0x000e9800011d7983 */ /* 0x008ee20000100800 */
[----:B------:R-:W-:-:S02]  /*1bad0*/  PRMT R25, RZ, 0x7610, R25 ;  /* 0x00007610ff197816 */ /* 0x000fc40000000019 */
[----:B------:R-:W-:Y:S02]  /*1bae0*/  PRMT R24, RZ, 0x7610, R24 ;  /* 0x00007610ff187816 */ /* 0x000fe40000000018 */
[----:B------:R-:W-:Y:S02]  /*1baf0*/  PRMT R23, RZ, 0x7610, R23 ;  /* 0x00007610ff177816 */ /* 0x000fe40000000017 */
[----:B------:R-:W-:Y:S01]  /*1bb00*/  PRMT R22, RZ, 0x7610, R22 ;  /* 0x00007610ff167816 */ /* 0x000fe20000000016 */
[----:B0-----:R-:W-:Y:S02]  /*1bb10*/  @!P0 IMAD.MOV.U32 R2, RZ, RZ, R39 ;  /* 0x000000ffff028224 */ /* 0x001fe400078e0027 */
[----:B------:R-:W-:Y:S01]  /*1bb20*/  @!P0 IMAD.MOV.U32 R3, RZ, RZ, R40 ;  /* 0x000000ffff038224 */ /* 0x000fe200078e0028 */
[----:B------:R-:W3:Y:S04]  /*1bb30*/  LDL R39, [R1+0xecc] ;  /* 0x000ecc0001277983 */ /* 0x000ee80000100800 */
[----:B------:R-:W3:Y:S04]  /*1bb40*/  LDL R40, [R1+0xec8] ;  /* 0x000ec80001287983 */ /* 0x000ee80000100800 */
[----:B------:R0:W3:Y:S04]  /*1bb50*/  @!P0 LDG.E.U8 R26, desc[UR40][R2.64] ;  /* 0x00000028021a8981 */ /* 0x0000e8000c1e1100 */
[----:B------:R-:W3:Y:S01]  /*1bb60*/  LDL R28, [R1+0xe9c] ;  /* 0x000e9c00011c7983 */ /* 0x000ee20000100800 */
[----:B------:R-:W-:-:S02]  /*1bb70*/  PRMT R21, RZ, 0x7610, R21 ;  /* 0x00007610ff157816 */ /* 0x000fc40000000015 */
[----:B------:R-:W-:Y:S02]  /*1bb80*/  PRMT R20, RZ, 0x7610, R20 ;  /* 0x00007610ff147816 */ /* 0x000fe40000000014 */
[----:B------:R-:W-:Y:S01]  /*1bb90*/  PRMT R19, RZ, 0x7610, R19 ;  /* 0x00007610ff137816 */ /* 0x000fe20000000013 */
[----:B------:R-:W3:Y:S01]  /*1bba0*/  LDL R44, [R1+0xe48] ;  /* 0x000e4800012c7983 */ /* 0x000ee20000100800 */
[----:B0-----:R-:W-:-:S03]  /*1bbb0*/  @!P0 IMAD.MOV.U32 R2, RZ, RZ, R31 ;  /* 0x000000ffff028224 */ /* 0x001fc600078e001f */
[----:B------:R-:W3:Y:S01]  /*1bbc0*/  LDL R31, [R1+0xea0] ;  /* 0x000ea000011f7983 */ /* 0x000ee20000100800 */
[----:B------:R-:W-:-:S03]  /*1bbd0*/  @!P0 IMAD.MOV.U32 R3, RZ, RZ, R43 ;  /* 0x000000ffff038224 */ /* 0x000fc600078e002b */
[----:B------:R-:W3:Y:S04]  /*1bbe0*/  LDL R43, [R1+0xe4c] ;  /* 0x000e4c00012b7983 */ /* 0x000ee80000100800 */
[----:B------:R2:W3:Y:S02]  /*1bbf0*/  @!P0 LDG.E.U8 R25, desc[UR40][R2.64] ;  /* 0x0000002802198981 */ /* 0x0004e4000c1e1100 */
[----:B--2---:R-:W-:Y:S02]  /*1bc00*/  @!P0 IMAD.MOV.U32 R3, RZ, RZ, R42 ;  /* 0x000000ffff038224 */ /* 0x004fe400078e002a */
[----:B------:R-:W-:Y:S01]  /*1bc10*/  @!P0 IMAD.MOV.U32 R2, RZ, RZ, R41 ;  /* 0x000000ffff028224 */ /* 0x000fe200078e0029 */
[----:B------:R-:W2:Y:S04]  /*1bc20*/  LDL R42, [R1+0xe2c] ;  /* 0x000e2c00012a7983 */ /* 0x000ea80000100800 */
[----:B------:R-:W2:Y:S04]  /*1bc30*/  LDL R41, [R1+0x11b4] ;  /* 0x0011b40001297983 */ /* 0x000ea80000100800 */
[----:B------:R0:W2:Y:S02]  /*1bc40*/  @!P0 LDG.E.U8 R24, desc[UR40][R2.64] ;  /* 0x0000002802188981 */ /* 0x0000a4000c1e1100 */
[----:B0-----:R-:W-:-:S02]  /*1bc50*/  @!P0 IMAD.MOV.U32 R2, RZ, RZ, R36 ;  /* 0x000000ffff028224 */ /* 0x001fc400078e0024 */
        /* <DEDUP_REMOVED lines=9> */
[----:B----4-:R-:W-:-:S02]  /*1bcf0*/  @!P0 IMAD.MOV.U32 R2, RZ, RZ, R32 ;  /* 0x000000ffff028224 */ /* 0x010fc400078e0020 */
[----:B------:R-:W-:Y:S01]  /*1bd00*/  @!P0 IMAD.MOV.U32 R3, RZ, RZ, R33 ;  /* 0x000000ffff038224 */ /* 0x000fe200078e0021 */
[----:B------:R-:W4:Y:S04]  /*1bd10*/  LDL R32, [R1+0xe64] ;  /* 0x000e640001207983 */ /* 0x000f280000100800 */
[----:B------:R-:W4:Y:S04]  /*1bd20*/  LDL R33, [R1+0xe60] ;  /* 0x000e600001217983 */ /* 0x000f280000100800 */
[----:B------:R3:W4:Y:S02]  /*1bd30*/  @!P0 LDG.E.U8 R21, desc[UR40][R2.64] ;  /* 0x0000002802158981 */ /* 0x000724000c1e1100 */
[----:B---3--:R-:W-:-:S02]  /*1bd40*/  @!P0 IMAD.MOV.U32 R2, RZ, RZ, R39 ;  /* 0x000000ffff028224 */ /* 0x008fc400078e0027 */
[----:B------:R-:W-:Y:S01]  /*1bd50*/  @!P0 IMAD.MOV.U32 R3, RZ, RZ, R40 ;  /* 0x000000ffff038224 */ /* 0x000fe200078e0028 */
[----:B------:R-:W-:Y:S01]  /*1bd60*/  PRMT R18, RZ, 0x7610, R18 ;  /* 0x00007610ff127816 */ /* 0x000fe20000000012 */
[----:B------:R-:W3:Y:S04]  /*1bd70*/  LDL R40, [R1+0xe28] ;  /* 0x000e280001287983 */ /* 0x000ee80000100800 */
[----:B------:R0:W3:Y:S04]  /*1bd80*/  @!P0 LDG.E.U8 R20, desc[UR40][R2.64] ;  /* 0x0000002802148981 */ /* 0x0000e8000c1e1100 */
[----:B------:R-:W3:Y:S01]  /*1bd90*/  LDL R39, [R1+0x11bc] ;  /* 0x0011bc0001277983 */ /* 0x000ee20000100800 */
[----:B0-----:R-:W-:-:S02]  /*1bda0*/  @!P0 IMAD.MOV.U32 R2, RZ, RZ, R30 ;  /* 0x000000ffff028224 */ /* 0x001fc400078e001e */
[----:B------:R-:W-:Y:S01]  /*1bdb0*/  @!P0 IMAD.MOV.U32 R3, RZ, RZ, R31 ;  /* 0x000000ffff038224 */ /* 0x000fe200078e001f */
[----:B------:R-:W3:Y:S04]  /*1bdc0*/  LDL R30, [R1+0xe5c] ;  /* 0x000e5c00011e7983 */ /* 0x000ee80000100800 */
[----:B------:R-:W3:Y:S04]  /*1bdd0*/  LDL R31, [R1+0xe58] ;  /* 0x000e5800011f7983 */ /* 0x000ee80000100800 */
[----:B------:R0:W3:Y:S02]  /*1bde0*/  @!P0 LDG.E.U8 R19, desc[UR40][R2.64] ;  /* 0x0000002802138981 */ /* 0x0000e4000c1e1100 */
[----:B0-----:R-:W-:-:S02]  /*1bdf0*/  @!P0 IMAD.MOV.U32 R3, RZ, RZ, R29 ;  /* 0x000000ffff038224 */ /* 0x001fc400078e001d */
[----:B------:R-:W3:Y:S01]  /*1be00*/  LDL R29, [R1+0xe50] ;  /* 0x000e5000011d7983 */ /* 0x000ee20000100800 */
[----:B------:R-:W-:-:S03]  /*1be10*/  @!P0 IMAD.MOV.U32 R2, RZ, RZ, R28 ;  /* 0x000000ffff028224 */ /* 0x000fc600078e001c */
[----:B------:R-:W3:Y:S01]  /*1be20*/  LDL R28, [R1+0xe54] ;  /* 0x000e5400011c7983 */ /* 0x000ee20000100800 */
[----:B------:R-:W-:-:S03]  /*1be30*/  PRMT R17, RZ, 0x7610, R17 ;  /* 0x00007610ff117816 */ /* 0x000fc60000000011 */
[----:B------:R2:W3:Y:S01]  /*1be40*/  @!P0 LDG.E.U8 R18, desc[UR40][R2.64] ;  /* 0x0000002802128981 */ /* 0x0004e2000c1e1100 */
[----:B------:R-:W-:Y:S02]  /*1be50*/  PRMT R16, RZ, 0x7610, R16 ;  /* 0x00007610ff107816 */ /* 0x000fe40000000010 */
[----:B------:R-:W-:Y:S02]  /*1be60*/  PRMT R15, RZ, 0x7610, R15 ;  /* 0x00007610ff0f7816 */ /* 0x000fe4000000000f */
[----:B------:R-:W-:Y:S01]  /*1be70*/  PRMT R14, RZ, 0x7610, R14 ;  /* 0x00007610ff0e7816 */ /* 0x000fe2000000000e */
        /* <DEDUP_REMOVED lines=24> */
[----:B------:R-:W-:Y:S02]  /*1c000*/  PRMT R13, RZ, 0x7610, R13 ;  /* 0x00007610ff0d7816 */ /* 0x000fe4000000000d */
[----:B------:R-:W-:-:S04]  /*1c010*/  PRMT R12, RZ, 0x7610, R12 ;  /* 0x00007610ff0c7816 */ /* 0x000fc8000000000c */
[----:B------:R0:W3:Y:S01]  /*1c020*/  @!P0 LDG.E.U8 R13, desc[UR40][R2.64] ;  /* 0x00000028020d8981 */ /* 0x0000e2000c1e1100 */
[----:B------:R-:W-:Y:S01]  /*1c030*/  PRMT R11, RZ, 0x7610, R11 ;  /* 0x00007610ff0b7816 */ /* 0x000fe2000000000b */
[----:B0-----:R-:W-:Y:S02]  /*1c040*/  @!P0 IMAD.MOV.U32 R2, RZ, RZ, R43 ;  /* 0x000000ffff028224 */ /* 0x001fe400078e002b */
[----:B------:R-:W-:-:S05]  /*1c050*/  @!P0 IMAD.MOV.U32 R3, RZ, RZ, R44 ;  /* 0x000000ffff038224 */ /* 0x000fca00078e002c */
        /* <DEDUP_REMOVED lines=9> */
[----:B------:R-:W-:Y:S02]  /*1c0f0*/  PRMT R8, RZ, 0x7610, R8 ;  /* 0x00007610ff087816 */ /* 0x000fe40000000008 */
[----:B------:R-:W-:Y:S02]  /*1c100*/  PRMT R7, RZ, 0x7610, R7 ;  /* 0x00007610ff077816 */ /* 0x000fe40000000007 */
[----:B------:R-:W-:Y:S02]  /*1c110*/  PRMT R6, RZ, 0x7610, R6 ;  /* 0x00007610ff067816 */ /* 0x000fe40000000006 */
[----:B------:R-:W-:Y:S01]  /*1c120*/  PRMT R5, RZ, 0x7610, R5 ;  /* 0x00007610ff057816 */ /* 0x000fe20000000005 */
[----:B------:R-:W-:Y:S04]  /*1c130*/  STL [R1+0x1474], R61 ;  /* 0x0014743d01007387 */ /* 0x000fe80000100800 */
[----:B------:R-:W-:Y:S01]  /*1c140*/  STL [R1+0x1478], R38 ;  /* 0x0014782601007387 */ /* 0x000fe20000100800 */
[----:B--2---:R-:W-:-:S02]  /*1c150*/  @!P0 IMAD.MOV.U32 R2, RZ, RZ, R36 ;  /* 0x000000ffff028224 */ /* 0x004fc400078e0024 */
[----:B------:R-:W-:-:S05]  /*1c160*/  @!P0 IMAD.MOV.U32 R3, RZ, RZ, R37 ;  /* 0x000000ffff038224 */ /* 0x000fca00078e0025 */
[----:B------:R0:W2:Y:S02]  /*1c170*/  @!P0 LDG.E.U8 R9, desc[UR40][R2.64] ;  /* 0x0000002802098981 */ /* 0x0000a4000c1e1100 */
[----:B0-----:R-:W-:Y:S02]  /*1c180*/  @!P0 IMAD.MOV.U32 R2, RZ, RZ, R34 ;  /* 0x000000ffff028224 */ /* 0x001fe400078e0022 */
[----:B------:R-:W-:-:S05]  /*1c190*/  @!P0 IMAD.MOV.U32 R3, RZ, RZ, R35 ;  /* 0x000000ffff038224 */ /* 0x000fca00078e0023 */
[----:B------:R4:W2:Y:S02]  /*1c1a0*/  @!P0 LDG.E.U8 R8, desc[UR40][R2.64] ;  /* 0x0000002802088981 */ /* 0x0008a4000c1e1100 */
[----:B----4-:R-:W-:Y:S02]  /*1c1b0*/  @!P0 IMAD.MOV.U32 R2, RZ, RZ, R32 ;  /* 0x000000ffff028224 */ /* 0x010fe400078e0020 */
[----:B------:R-:W-:-:S05]  /*1c1c0*/  @!P0 IMAD.MOV.U32 R3, RZ, RZ, R33 ;  /* 0x000000ffff038224 */ /* 0x000fca00078e0021 */
[----:B------:R3:W4:Y:S02]  /*1c1d0*/  @!P0 LDG.E.U8 R7, desc[UR40][R2.64] ;  /* 0x0000002802078981 */ /* 0x000724000c1e1100 */
[----:B---3--:R-:W-:Y:S02]  /*1c1e0*/  @!P0 IMAD.MOV.U32 R2, RZ, RZ, R30 ;  /* 0x000000ffff028224 */ /* 0x008fe400078e001e */
[----:B------:R-:W-:Y:S01]  /*1c1f0*/  @!P0 IMAD.MOV.U32 R3, RZ, RZ, R31 ;  /* 0x000000ffff038224 */ /* 0x000fe200078e001f */
[----:B------:R-:W-:Y:S04]  /*1c200*/  LDS.U8 R30, [R0+UR4+0x8] ;  /* 0x00000804001e7984 */ /* 0x000fe80008000000 */
[----:B------:R0:W3:Y:S02]  /*1c210*/  @!P0 LDG.E.U8 R6, desc[UR40][R2.64] ;  /* 0x0000002802068981 */ /* 0x0000e4000c1e1100 */
[----:B0-----:R-:W-:-:S02]  /*1c220*/  @!P0 IMAD.MOV.U32 R2, RZ, RZ, R29 ;  /* 0x000000ffff028224 */ /* 0x001fc400078e001d */
[----:B------:R-:W0:Y:S01]  /*1c230*/  LDS.U8 R29, [R0+UR4+0x110] ;  /* 0x00011004001d7984 */ /* 0x000e220008000000 */
[----:B------:R-:W-:-:S05]  /*1c240*/  @!P0 IMAD.MOV.U32 R3, RZ, RZ, R61 ;  /* 0x000000ffff038224 */ /* 0x000fca00078e003d */
[----:B------:R1:W2:Y:S02]  /*1c250*/  @!P0 LDG.E.U8 R5, desc[UR40][R2.64] ;  /* 0x0000002802058981 */ /* 0x0002a4000c1e1100 */
[----:B-1----:R-:W-:Y:S02]  /*1c260*/  @!P0 IMAD.MOV.U32 R2, RZ, RZ, R28 ;  /* 0x000000ffff028224 */ /* 0x002fe400078e001c */
[----:B------:R-:W1:Y:S04]  /*1c270*/  LDS.U8 R28, [R0+UR4+0x198] ;  /* 0x00019804001c7984 */ /* 0x000e680008000000 */
[----:B0-----:R-:W-:Y:S04]  /*1c280*/  STL [R1+0x1240], R29 ;  /* 0x0012401d01007387 */ /* 0x001fe80000100800 */
[----:B------:R-:W0:Y:S04]  /*1c290*/  LDS.U8 R29, [R0+UR4+0x80] ;  /* 0x00008004001d7984 */ /* 0x000e280008000000 */
[----:B-1----:R-:W-:Y:S04]  /*1c2a0*/  STL [R1+0x123c], R28 ;  /* 0x00123c1c01007387 */ /* 0x002fe80000100800 */
[----:B------:R-:W1:Y:S04]  /*1c2b0*/  LDS.U8 R28, [R0+UR4+0x118] ;  /* 0x00011804001c7984 */ /* 0x000e680008000000 */
[----:B------:R-:W-:Y:S04]  /*1c2c0*/  STL [R1+0x93c], R30 ;  /* 0x00093c1e01007387 */ /* 0x000fe80000100800 */
        /* <DEDUP_REMOVED lines=18> */
[----:B------:R-:W4:Y:S04]  /*1c3f0*/  LDS.U8 R30, [R0+UR4+0x10] ;  /* 0x00001004001e7984 */ /* 0x000f280008000000 */
[----:B0-----:R-:W-:Y:S04]  /*1c400*/  STL [R1+0x1258], R29 ;  /* 0x0012581d01007387 */ /* 0x001fe80000100800 */
[----:B------:R-:W0:Y:S04]  /*1c410*/  LDS.U8 R29, [R0+UR4+0x98] ;  /* 0x00009804001d7984 */ /* 0x000e280008000000 */
[----:B-1----:R-:W-:Y:S04]  /*1c420*/  STL [R1+0x1254], R28 ;  /* 0x0012541c01007387 */ /* 0x002fe80000100800 */
[----:B------:R-:W1:Y:S04]  /*1c430*/  LDS.U8 R28, [R0+UR4+0x100] ;  /* 0x00010004001c7984 */ /* 0x000e680008000000 */
[----:B----4-:R-:W-:Y:S04]  /*1c440*/  STL [R1+0x954], R30 ;  /* 0x0009541e01007387 */ /* 0x010fe80000100800 */
        /* <DEDUP_REMOVED lines=21> */
[----:B-1----:R1:W-:Y:S04]  /*1c5a0*/  STL [R1+0x126c], R28 ;  /* 0x00126c1c01007387 */ /* 0x0023e80000100800 */
[----:B----4-:R-:W-:Y:S04]  /*1c5b0*/  STL [R1+0x96c], R30 ;  /* 0x00096c1e01007387 */ /* 0x010fe80000100800 */
[----:B------:R-:W4:Y:S04]  /*1c5c0*/  LDS.U8 R30, [R0+UR4+0x908] ;  /* 0x00090804001e7984 */ /* 0x000f280008000000 */
[----:B0-----:R-:W-:Y:S04]  /*1c5d0*/  STL [R1+0x968], R29 ;  /* 0x0009681d01007387 */ /* 0x001fe80000100800 */
[----:B------:R-:W0:Y:S01]  /*1c5e0*/  LDS.U8 R29, [R0+UR4+0x980] ;  /* 0x00098004001d7984 */ /* 0x000e220008000000 */
[----:B-1----:R-:W-:-:S03]  /*1c5f0*/  LOP3.LUT R28, R0, 0x20, RZ, 0x3c, !PT ;  /* 0x00000020001c7812 */ /* 0x002fc600078e3cff */
[----:B------:R-:W-:Y:S04]  /*1c600*/  STL [R1+0x147c], R0 ;  /* 0x00147c0001007387 */ /* 0x000fe80000100800 */
[----:B----4-:R-:W-:Y:S04]  /*1c610*/  STL [R1+0x1278], R30 ;  /* 0x0012781e01007387 */ /* 0x010fe80000100800 */
[----:B------:R-:W1:Y:S04]  /*1c620*/  LDS.U8 R30, [R28+UR4] ;  /* 0x000000041c1e7984 */ /* 0x000e680008000000 */
[----:B0-----:R-:W-:Y:S04]  /*1c630*/  STL [R1+0x1274], R29 ;  /* 0x0012741d01007387 */ /* 0x001fe80000100800 */
[----:B------:R-:W0:Y:S01]  /*1c640*/  LDS.U8 R29, [R28+UR4+0x88] ;  /* 0x000088041c1d7984 */ /* 0x000e220008000000 */
[----:B------:R-:W-:Y:S01]  /*1c650*/  PRMT R4, RZ, 0x7610, R4 ;  /* 0x00007610ff047816 */ /* 0x000fe20000000004 */
[----:B------:R-:W-:-:S05]  /*1c660*/  @!P0 IMAD.MOV.U32 R3, RZ, RZ, R38 ;  /* 0x000000ffff038224 */ /* 0x000fca00078e0026 */
[----:B------:R4:W2:Y:S04]  /*1c670*/  @!P0 LDG.E.U8 R4, desc[UR40][R2.64] ;  /* 0x0000002802048981 */ /* 0x0008a8000c1e1100 */
[----:B----4-:R-:W-:Y:S04]  /*1c680*/  LDS.U8 R3, [R0+UR4] ;  /* 0x0000000400037984 */ /* 0x010fe80008000000 */
[----:B------:R-:W-:Y:S04]  /*1c690*/  LDS.U8 R2, [R0+UR4+0x88] ;  /* 0x0000880400027984 */ /* 0x000fe80008000000 */
[----:B------:R-:W4:Y:S04]  /*1c6a0*/  LDS.U8 R0, [R28+UR4+0x110] ;  /* 0x000110041c007984 */ /* 0x000f280008000000 */
[----:B-1----:R-:W-:Y:S04]  /*1c6b0*/  STL [R1+0x994], R30 ;  /* 0x0009941e01007387 */ /* 0x002fe80000100800 */
[----:B------:R-:W1:Y:S04]  /*1c6c0*/  LDS.U8 R30, [R28+UR4+0x198] ;  /* 0x000198041c1e7984 */ /* 0x000e680008000000 */
[----:B0-----:R-:W-:Y:S04]  /*1c6d0*/  STL [R1+0x990], R29 ;  /* 0x0009901d01007387 */ /* 0x001fe80000100800 */
[----:B------:R-:W0:Y:S04]  /*1c6e0*/  LDS.U8 R29, [R28+UR4+0x8] ;  /* 0x000008041c1d7984 */ /* 0x000e280008000000 */
[----:B----4-:R-:W-:Y:S04]  /*1c6f0*/  STL [R1+0x1280], R0 ;  /* 0x0012800001007387 */ /* 0x010fe80000100800 */
        /* <DEDUP_REMOVED lines=46> */
[----:B------:R-:W0:Y:S01]  /*1c9e0*/  LDS.U8 R29, [R28+UR4+0x818] ;  /* 0x000818041c1d7984 */ /* 0x000e220008000000 */
[----:B------:R-:W0:Y:S03]  /*1c9f0*/  S2R R59, SR_TID.X ;  /* 0x00000000003b7919 */ /* 0x000e260000002100 */
[----:B----4-:R4:W-:Y:S04]  /*1ca00*/  STL [R1+0x12b0], R0 ;  /* 0x0012b00001007387 */ /* 0x0109e80000100800 */
[----:B-1----:R-:W-:Y:S04]  /*1ca10*/  STL [R1+0x12ac], R30 ;  /* 0x0012ac1e01007387 */ /* 0x002fe80000100800 */
[----:B------:R-:W1:Y:S04]  /*1ca20*/  LDS.U8 R30, [R28+UR4+0x890] ;  /* 0x000890041c1e7984 */ /* 0x000e680008000000 */
[----:B0-----:R-:W-:Y:S04]  /*1ca30*/  STL [R1+0x9cc], R29 ;  /* 0x0009cc1d01007387 */ /* 0x001fe80000100800 */
[----:B------:R-:W0:Y:S01]  /*1ca40*/  LDS.U8 R29, [R28+UR4+0x908] ;  /* 0x000908041c1d7984 */ /* 0x000e220008000000 */
[----:B------:R-:W-:-:S02]  /*1ca50*/  LOP3.LUT R39, R59, 0x3, RZ, 0xc0, !PT ;  /* 0x000000033b277812 */ /* 0x000fc400078ec0ff */
[----:B------:R-:W-:Y:S01]  /*1ca60*/  SHF.R.U32.HI R59, RZ, 0x2, R59 ;  /* 0x00000002ff3b7819 */ /* 0x000fe2000001163b */
[----:B------:R-:W2:Y:S02]  /*1ca70*/  LDS.U8 R28, [R28+UR4+0x980] ;  /* 0x000980041c1c7984 */ /* 0x000ea40008000000 */
[C---:B------:R-:W-:Y:S02]  /*1ca80*/  IMAD.SHL.U32 R60, R39.reuse, 0x20, RZ ;  /* 0x00000020273c7824 */ /* 0x040fe400078e00ff */
[----:B------:R-:W-:Y:S01]  /*1ca90*/  IMAD.SHL.U32 R39, R39, 0x200, RZ ;  /* 0x0000020027277824 */ /* 0x000fe200078e00ff */
[----:B----4-:R-:W-:-:S04]  /*1caa0*/  SGXT.U32 R0, R59, 0x3 ;  /* 0x000000033b00781a */ /* 0x010fc80000000000 */
[----:B------:R-:W-:-:S04]  /*1cab0*/  LOP3.LUT R0, R60, R39, R0, 0xfe, !PT ;  /* 0x000000273c007212 */ /* 0x000fc800078efe00 */
[----:B------:R-:W-:Y:S01]  /*1cac0*/  LOP3.LUT R0, R0, 0x40, RZ, 0x3c, !PT ;  /* 0x0000004000007812 */ /* 0x000fe200078e3cff */
[----:B-1----:R-:W-:Y:S04]  /*1cad0*/  STL [R1+0x9c8], R30 ;  /* 0x0009c81e01007387 */ /* 0x002fe80000100800 */
[----:B------:R-:W1:Y:S04]  /*1cae0*/  LDS.U8 R30, [R0+UR4] ;  /* 0x00000004001e7984 */ /* 0x000e680008000000 */
[----:B------:R-:W-:Y:S04]  /*1caf0*/  LDS.U8 R31, [R0+UR4+0x908] ;  /* 0x00090804001f7984 */ /* 0x000fe80008000000 */
[----:B0-----:R-:W-:Y:S04]  /*1cb00*/  STL [R1+0x12b8], R29 ;  /* 0x0012b81d01007387 */ /* 0x001fe80000100800 */
[----:B------:R-:W0:Y:S04]  /*1cb10*/  LDS.U8 R29, [R0+UR4+0x88] ;  /* 0x00008804001d7984 */ /* 0x000e280008000000 */
[----:B--2---:R-:W-:Y:S04]  /*1cb20*/  STL [R1+0x12b4], R28 ;  /* 0x0012b41c01007387 */ /* 0x004fe80000100800 */
[----:B------:R-:W2:Y:S04]  /*1cb30*/  LDS.U8 R28, [R0+UR4+0x110] ;  /* 0x00011004001c7984 */ /* 0x000ea80008000000 */
[----:B-1----:R-:W-:Y:S04]  /*1cb40*/  STL [R1+0x9d8], R30 ;  /* 0x0009d81e01007387 */ /* 0x002fe80000100800 */
[----:B------:R-:W1:Y:S04]  /*1cb50*/  LDS.U8 R30, [R0+UR4+0x198] ;  /* 0x00019804001e7984 */ /* 0x000e680008000000 */
        /* <DEDUP_REMOVED lines=50> */
[----:B--2---:R2:W-:Y:S04]  /*1ce80*/  STL [R1+0x12f0], R28 ;  /* 0x0012f01c01007387 */ /* 0x0045e80000100800 */
[----:B-1----:R-:W-:Y:S01]  /*1ce90*/  STL [R1+0x12ec], R30 ;  /* 0x0012ec1e01007387 */ /* 0x002fe20000100800 */
[----:B--2---:R-:W-:-:S03]  /*1cea0*/  SGXT.U32 R28, R59, 0x3 ;  /* 0x000000033b1c781a */ /* 0x004fc60000000000 */
[----:B------:R-:W-:Y:S04]  /*1ceb0*/  LDS.U8 R30, [R0+UR4+0x980] ;  /* 0x00098004001e7984 */ /* 0x000fe80008000000 */
[----:B0-----:R-:W-:Y:S04]  /*1cec0*/  STL [R1+0xa10], R29 ;  /* 0x000a101d01007387 */ /* 0x001fe80000100800 */
[----:B------:R-:W0:Y:S01]  /*1ced0*/  LDS.U8 R29, [R0+UR4+0x890] ;  /* 0x00089004001d7984 */ /* 0x000e220008000000 */
[----:B------:R-:W-:-:S04]  /*1cee0*/  LOP3.LUT R28, R60, R39, R28, 0xfe, !PT ;  /* 0x000000273c1c7212 */ /* 0x000fc800078efe1c */
[----:B------:R-:W-:-:S05]  /*1cef0*/  LOP3.LUT R28, R28, 0x60, RZ, 0x3c, !PT ;  /* 0x000000601c1c7812 */ /* 0x000fca00078e3cff */
[----:B------:R-:W-:Y:S04]  /*1cf00*/  LDS.U8 R0, [R28+UR4+0x88] ;  /* 0x000088041c007984 */ /* 0x000fe80008000000 */
[----:B------:R-:W-:Y:S04]  /*1cf10*/  LDS.U8 R38, [R28+UR4+0x898] ;  /* 0x000898041c267984 */ /* 0x000fe80008000000 */
[----:B------:R-:W-:Y:S04]  /*1cf20*/  LDS.U8 R61, [R28+UR4+0x818] ;  /* 0x000818041c3d7984 */ /* 0x000fe80008000000 */
[----:B0-----:R-:W-:Y:S04]  /*1cf30*/  STL [R1+0xa0c], R29 ;  /* 0x000a0c1d01007387 */ /* 0x001fe80000100800 */
[----:B------:R-:W0:Y:S04]  /*1cf40*/  LDS.U8 R29, [R28+UR4] ;  /* 0x000000041c1d7984 */ /* 0x000e280008000000 */
[----:B------:R-:W-:Y:S04]  /*1cf50*/  STL [R1+0x12f8], R31 ;  /* 0x0012f81f01007387 */ /* 0x000fe80000100800 */
[----:B------:R-:W-:Y:S04]  /*1cf60*/  STL [R1+0x12f4], R30 ;  /* 0x0012f41e01007387 */ /* 0x000fe80000100800 */
[----:B------:R-:W1:Y:S04]  /*1cf70*/  LDS.U8 R30, [R28+UR4+0x110] ;  /* 0x000110041c1e7984 */ /* 0x000e680008000000 */
[----:B0-----:R-:W-:Y:S04]  /*1cf80*/  STL [R1+0x1200], R29 ;  /* 0x0012001d01007387 */ /* 0x001fe80000100800 */
[----:B------:R-:W0:Y:S04]  /*1cf90*/  LDS.U8 R29, [R28+UR4+0x198] ;  /* 0x000198041c1d7984 */ /* 0x000e280008000000 */
[----:B------:R-:W-:Y:S04]  /*1cfa0*/  STL [R1+0x11fc], R0 ;  /* 0x0011fc0001007387 */ /* 0x000fe80000100800 */
        /* <DEDUP_REMOVED lines=8> */
[----:B------:R-:W4:Y:S04]  /*1d030*/  LDL.LU R57, [R1+0x930] ;  /* 0x0009300001397983 */ /* 0x000f280000300800 */
[----:B------:R-:W-:Y:S04]  /*1d040*/  LDS.U8 R30, [R28+UR4+0x910] ;  /* 0x000910041c1e7984 */ /* 0x000fe80008000000 */
[----:B0-----:R-:W-:Y:S04]  /*1d050*/  STL [R1+0x1308], R29 ;  /* 0x0013081d01007387 */ /* 0x001fe80000100800 */
[----:B------:R-:W3:Y:S04]  /*1d060*/  LDL.LU R58, [R1+0x92c] ;  /* 0x00092c00013a7983 */ /* 0x000ee80000300800 */
[----:B--2---:R-:W-:Y:S04]  /*1d070*/  STL [R1+0x1304], R0 ;  /* 0x0013040001007387 */ /* 0x004fe80000100800 */
[----:B------:R-:W0:Y:S04]  /*1d080*/  LDS.U8 R0, [R28+UR4+0x800] ;  /* 0x000800041c007984 */ /* 0x000e280008000000 */
[----:B------:R-:W1:Y:S04]  /*1d090*/  LDS.U8 R29, [R28+UR4+0x888] ;  /* 0x000888041c1d7984 */ /* 0x000e680008000000 */
[----:B------:R-:W2:Y:S04]  /*1d0a0*/  LDL.LU R59, [R1+0x928] ;  /* 0x00092800013b7983 */ /* 0x000ea80000300800 */
[----:B------:R-:W2:Y:S04]  /*1d0b0*/  LDL.LU R39, [R1+0x924] ;  /* 0x0009240001277983 */ /* 0x000ea80000300800 */
[----:B------:R-:W2:Y:S04]  /*1d0c0*/  LDL.LU R60, [R1+0x910] ;  /* 0x00091000013c7983 */ /* 0x000ea80000300800 */
        /* <DEDUP_REMOVED lines=29> */
[----:B0-----:R-:W-:Y:S04]  /*1d2a0*/  STL [R1+0x1324], R0 ;  /* 0x0013240001007387 */ /* 0x001fe80000100800 */
[----:B------:R-:W0:Y:S04]  /*1d2b0*/  LDS.U8 R0, [R28+UR4+0x900] ;  /* 0x000900041c007984 */ /* 0x000e280008000000 */
[----:B-1----:R-:W-:Y:S04]  /*1d2c0*/  STL [R1+0x1230], R29 ;  /* 0x0012301d01007387 */ /* 0x002fe80000100800 */
[----:B------:R-:W1:Y:S01]  /*1d2d0*/  LDS.U8 R29, [R28+UR4+0x988] ;  /* 0x000988041c1d7984 */ /* 0x000e620008000000 */
[----:B------:R-:W1:Y:S03]  /*1d2e0*/  S2R R56, SR_TID.X ;  /* 0x0000000000387919 */ /* 0x000e660000002100 */
[----:B0-----:R-:W-:Y:S04]  /*1d2f0*/  STL [R1+0x1330], R0 ;  /* 0x0013300001007387 */ /* 0x001fe80000100800 */
[----:B-1----:R-:W-:Y:S04]  /*1d300*/  STL [R1+0x132c], R29 ;  /* 0x00132c1d01007387 */ /* 0x002fe80000100800 */
[----:B------:R-:W-:Y:S04]  /*1d310*/  LDS.U8 R0, [R28+UR4+0x890] ;  /* 0x000890041c007984 */ /* 0x000fe80008000000 */
[----:B------:R-:W0:Y:S04]  /*1d320*/  LDS.U8 R29, [R28+UR4+0x908] ;  /* 0x000908041c1d7984 */ /* 0x000e280008000000 */
[----:B------:R-:W1:Y:S01]  /*1d330*/  LDS.U8 R28, [R28+UR4+0x980] ;  /* 0x000980041c1c7984 */ /* 0x000e620008000000 */
[----:B------:R-:W-:Y:S01]  /*1d340*/  BAR.SYNC.DEFER_BLOCKING 0x0 ;  /* 0x0000000000007b1d */ /* 0x000fe20000010000 */
[----:B------:R-:W-:-:S05]  /*1d350*/  LOP3.LUT R54, R56, 0x1f, RZ, 0xc0, !PT ;  /* 0x0000001f38367812 */ /* 0x000fca00078ec0ff */
[----:B0-----:R-:W-:Y:S04]  /*1d360*/  STL [R1+0x1338], R29 ;  /* 0x0013381d01007387 */ /* 0x001fe80000100800 */
[----:B-1----:R0:W-:Y:S04]  /*1d370*/  STL [R1+0x1334], R28 ;  /* 0x0013341c01007387 */ /* 0x0021e80000100800 */
[----:B0-----:R-:W2:Y:S04]  /*1d380*/  LDL.LU R28, [R1+0x90c] ;  /* 0x00090c00011c7983 */ /* 0x001ea80000300800 */
        /* <DEDUP_REMOVED lines=21> */
[----:B----4-:R-:W-:Y:S04]  /*1d4e0*/  STS.U8 [R54+UR4], R57 ;  /* 0x0000003936007988 */ /* 0x010fe80008000004 */
[----:B------:R-:W4:Y:S04]  /*1d4f0*/  LDL.LU R52, [R1+0x864] ;  /* 0x0008640001347983 */ /* 0x000f280000300800 */
[----:B---3--:R0:W-:Y:S04]  /*1d500*/  STS.U8 [R54+UR4+0x20], R58 ;  /* 0x0000203a36007988 */ /* 0x0081e80008000004 */
[----:B------:R-:W3:Y:S04]  /*1d510*/  LDL.LU R53, [R1+0x850] ;  /* 0x0008500001357983 */ /* 0x000ee80000300800 */
[----:B--2---:R1:W-:Y:S04]  /*1d520*/  STS.U8 [R54+UR4+0x40], R59 ;  /* 0x0000403b36007988 */ /* 0x0043e80008000004 */
[----:B------:R2:W-:Y:S04]  /*1d530*/  STS.U8 [R54+UR4+0x60], R39 ;  /* 0x0000602736007988 */ /* 0x0005e80008000004 */
[----:B------:R2:W-:Y:S04]  /*1d540*/  STS.U8 [R54+UR4+0x100], R60 ;  /* 0x0001003c36007988 */ /* 0x0005e80008000004 */
[----:B0-----:R-:W3:Y:S04]  /*1d550*/  LDL.LU R58, [R1+0x84c] ;  /* 0x00084c00013a7983 */ /* 0x001ee80000300800 */
[----:B-1----:R-:W3:Y:S04]  /*1d560*/  LDL.LU R59, [R1+0x848] ;  /* 0x00084800013b7983 */ /* 0x002ee80000300800 */
[----:B--2---:R-:W2:Y:S04]  /*1d570*/  LDL.LU R39, [R1+0x844] ;  /* 0x0008440001277983 */ /* 0x004ea80000300800 */
[----:B------:R-:W2:Y:S04]  /*1d580*/  LDL.LU R60, [R1+0x34] ;  /* 0x00003400013c7983 */ /* 0x000ea80000300800 */
[----:B------:R-:W2:Y:S04]  /*1d590*/  LDL.LU R55, [R1+0x30] ;  /* 0x0000300001377983 */ /* 0x000ea80000300800 */
[----:B------:R-:W2:Y:S04]  /*1d5a0*/  LDL.LU R56, [R1+0x2c] ;  /* 0x00002c0001387983 */ /* 0x000ea80000300800 */
[----:B------:R-:W2:Y:S04]  /*1d5b0*/  LDL.LU R57, [R1+0x28] ;  /* 0x0000280001397983 */ /* 0x000ea80000300800 */
[----:B------:R0:W-:Y:S04]  /*1d5c0*/  STS.U8 [R54+UR4+0x120], R28 ;  /* 0x0001201c36007988 */ /* 0x0001e80008000004 */
[----:B------:R1:W-:Y:S04]  /*1d5d0*/  STS.U8 [R54+UR4+0x140], R29 ;  /* 0x0001401d36007988 */ /* 0x0003e80008000004 */
[----:B------:R0:W-:Y:S04]  /*1d5e0*/  STS.U8 [R54+UR4+0x160], R30 ;  /* 0x0001601e36007988 */ /* 0x0001e80008000004 */
[----:B------:R0:W-:Y:S04]  /*1d5f0*/  STS.U8 [R54+UR4+0x200], R31 ;  /* 0x0002001f36007988 */ /* 0x0001e80008000004 */
[----:B------:R1:W-:Y:S04]  /*1d600*/  STS.U8 [R54+UR4+0x220], R32 ;  /* 0x0002202036007988 */ /* 0x0003e80008000004 */
[----:B------:R1:W-:Y:S04]  /*1d610*/  STS.U8 [R54+UR4+0x240], R33 ;  /* 0x0002402136007988 */ /* 0x0003e80008000004 */
[----:B0-----:R-:W2:Y:S04]  /*1d620*/  LDL.LU R28, [R1+0x1b44] ;  /* 0x001b4400011c7983 */ /* 0x001ea80000300800 */
[----:B-1----:R-:W2:Y:S04]  /*1d630*/  LDL.LU R29, [R1+0x1b40] ;  /* 0x001b4000011d7983 */ /* 0x002ea80000300800 */
        /* <DEDUP_REMOVED lines=15> */
[----:B----4-:R-:W4:Y:S04]  /*1d730*/  LDL.LU R41, [R1+0x1b18] ;  /* 0x001b180001297983 */ /* 0x010f280000300800 */
[----:B------:R0:W-:Y:S04]  /*1d740*/  STS.U8 [R54+UR4+0x420], R42 ;  /* 0x0004202a36007988 */ /* 0x0001e80008000004 */
[----:B------:R1:W-:Y:S04]  /*1d750*/  STS.U8 [R54+UR4+0x440], R43 ;  /* 0x0004402b36007988 */ /* 0x0003e80008000004 */
[----:B------:R0:W-:Y:S04]  /*1d760*/  STS.U8 [R54+UR4+0x460], R44 ;  /* 0x0004602c36007988 */ /* 0x0001e80008000004 */
[----:B------:R0:W-:Y:S04]  /*1d770*/  STS.U8 [R54+UR4+0x500], R45 ;  /* 0x0005002d36007988 */ /* 0x0001e80008000004 */
[----:B------:R1:W-:Y:S04]  /*1d780*/  STS.U8 [R54+UR4+0x520], R46 ;  /* 0x0005202e36007988 */ /* 0x0003e80008000004 */
[----:B------:R3:W-:Y:S04]  /*1d790*/  STS.U8 [R54+UR4+0x540], R47 ;  /* 0x0005402f36007988 */ /* 0x0007e80008000004 */
[----:B0-----:R-:W4:Y:S04]  /*1d7a0*/  LDL.LU R42, [R1+0x1b14] ;  /* 0x001b1400012a7983 */ /* 0x001f280000300800 */
[----:B-1----:R-:W4:Y:S04]  /*1d7b0*/  LDL.LU R43, [R1+0x1b10] ;  /* 0x001b1000012b7983 */ /* 0x002f280000300800 */
[----:B------:R-:W4:Y:S04]  /*1d7c0*/  LDL.LU R44, [R1+0x1b0c] ;  /* 0x001b0c00012c7983 */ /* 0x000f280000300800 */
[----:B------:R-:W4:Y:S04]  /*1d7d0*/  LDL.LU R45, [R1+0x1b08] ;  /* 0x001b0800012d7983 */ /* 0x000f280000300800 */
[----:B------:R-:W4:Y:S04]  /*1d7e0*/  LDL.LU R46, [R1+0x1b04] ;  /* 0x001b0400012e7983 */ /* 0x000f280000300800 */
[----:B---3--:R-:W3:Y:S04]  /*1d7f0*/  LDL.LU R47, [R1+0x1b00] ;  /* 0x001b0000012f7983 */ /* 0x008ee80000300800 */
[----:B------:R0:W-:Y:S04]  /*1d800*/  STS.U8 [R54+UR4+0x560], R48 ;  /* 0x0005603036007988 */ /* 0x0001e80008000004 */
[----:B------:R1:W-:Y:S04]  /*1d810*/  STS.U8 [R54+UR4+0x600], R49 ;  /* 0x0006003136007988 */ /* 0x0003e80008000004 */
[----:B------:R0:W-:Y:S04]  /*1d820*/  STS.U8 [R54+UR4+0x620], R50 ;  /* 0x0006203236007988 */ /* 0x0001e80008000004 */
[----:B------:R0:W-:Y:S04]  /*1d830*/  STS.U8 [R54+UR4+0x640], R51 ;  /* 0x0006403336007988 */ /* 0x0001e80008000004 */
[----:B------:R1:W-:Y:S04]  /*1d840*/  STS.U8 [R54+UR4+0x660], R52 ;  /* 0x0006603436007988 */ /* 0x0003e80008000004 */
[----:B------:R1:W-:Y:S04]  /*1d850*/  STS.U8 [R54+UR4+0x700], R53 ;  /* 0x0007003536007988 */ /* 0x0003e80008000004 */
[----:B0-----:R-:W3:Y:S04]  /*1d860*/  LDL.LU R48, [R1+0x1afc] ;  /* 0x001afc0001307983 */ /* 0x001ee80000300800 */
[----:B-1----:R-:W3:Y:S04]  /*1d870*/  LDL.LU R49, [R1+0x1af8] ;  /* 0x001af80001317983 */ /* 0x002ee80000300800 */
[----:B------:R-:W3:Y:S04]  /*1d880*/  LDL.LU R50, [R1+0x1af4] ;  /* 0x001af40001327983 */ /* 0x000ee80000300800 */
[----:B------:R-:W3:Y:S04]  /*1d890*/  LDL.LU R51, [R1+0x1af0] ;  /* 0x001af00001337983 */ /* 0x000ee80000300800 */
[----:B------:R-:W3:Y:S04]  /*1d8a0*/  LDL.LU R52, [R1+0x1aec] ;  /* 0x001aec0001347983 */ /* 0x000ee80000300800 */
[----:B------:R-:W3:Y:S04]  /*1d8b0*/  LDL.LU R53, [R1+0x1ae8] ;  /* 0x001ae80001357983 */ /* 0x000ee80000300800 */
[----:B------:R0:W-:Y:S04]  /*1d8c0*/  STS.U8 [R54+UR4+0x720], R58 ;  /* 0x0007203a36007988 */ /* 0x0001e80008000004 */
[----:B------:R1:W-:Y:S04]  /*1d8d0*/  STS.U8 [R54+UR4+0x740], R59 ;  /* 0x0007403b36007988 */ /* 0x0003e80008000004 */
[----:B--2---:R2:W-:Y:S04]  /*1d8e0*/  STS.U8 [R54+UR4+0x760], R39 ;  /* 0x0007602736007988 */ /* 0x0045e80008000004 */
[----:B------:R2:W-:Y:S04]  /*1d8f0*/  STS.U8 [R54+UR4+0x800], R60 ;  /* 0x0008003c36007988 */ /* 0x0005e80008000004 */
[----:B0-----:R-:W3:Y:S04]  /*1d900*/  LDL.LU R58, [R1+0x1ae4] ;  /* 0x001ae400013a7983 */ /* 0x001ee80000300800 */
[----:B-1----:R-:W3:Y:S04]  /*1d910*/  LDL.LU R59, [R1+0x1ae0] ;  /* 0x001ae000013b7983 */ /* 0x002ee80000300800 */
[----:B--2---:R-:W2:Y:S04]  /*1d920*/  LDL.LU R39, [R1+0x1adc] ;  /* 0x001adc0001277983 */ /* 0x004ea80000300800 */
[----:B------:R-:W2:Y:S04]  /*1d930*/  LDL.LU R60, [R1+0x1ad8] ;  /* 0x001ad800013c7983 */ /* 0x000ea80000300800 */
[----:B------:R0:W-:Y:S04]  /*1d940*/  STS.U8 [R54+UR4+0x820], R55 ;  /* 0x0008203736007988 */ /* 0x0001e80008000004 */
[----:B------:R1:W-:Y:S04]  /*1d950*/  STS.U8 [R54+UR4+0x840], R56 ;  /* 0x0008403836007988 */ /* 0x0003e80008000004 */
[----:B------:R1:W-:Y:S04]  /*1d960*/  STS.U8 [R54+UR4+0x860], R57 ;  /* 0x0008603936007988 */ /* 0x0003e80008000004 */
[----:B0-----:R-:W3:Y:S04]  /*1d970*/  LDL.LU R55, [R1+0x920] ;  /* 0x0009200001377983 */ /* 0x001ee80000300800 */
[----:B-1----:R-:W3:Y:S04]  /*1d980*/  LDL.LU R56, [R1+0x91c] ;  /* 0x00091c0001387983 */ /* 0x002ee80000300800 */
[----:B------:R-:W3:Y:S04]  /*1d990*/  LDL.LU R57, [R1+0x918] ;  /* 0x0009180001397983 */ /* 0x000ee80000300800 */
[----:B--2---:R0:W-:Y:S04]  /*1d9a0*/  STS.U8 [R54+UR4+0x900], R60 ;  /* 0x0009003c36007988 */ /* 0x0041e80008000004 */
[----:B0-----:R-:W2:Y:S04]  /*1d9b0*/  LDL.LU R60, [R1+0x914] ;  /* 0x00091400013c7983 */ /* 0x001ea80000300800 */
[----:B------:R0:W-:Y:S02]  /*1d9c0*/  STS.U8 [R54+UR4+0x920], R39 ;  /* 0x0009202736007988 */ /* 0x0001e40008000004 */
[----:B0-----:R-:W0:Y:S02]  /*1d9d0*/  S2R R39, SR_TID.X ;  /* 0x0000000000277919 */ /* 0x001e240000002100 */
[----:B---3--:R-:W-:Y:S04]  /*1d9e0*/  STS.U8 [R54+UR4+0x940], R59 ;  /* 0x0009403b36007988 */ /* 0x008fe80008000004 */
[----:B------:R-:W-:Y:S04]  /*1d9f0*/  STS.U8 [R54+UR4+0x960], R58 ;  /* 0x0009603a36007988 */ /* 0x000fe80008000004 */
[----:B------:R-:W-:Y:S04]  /*1da00*/  STS.U8 [R54+UR4+0xa00], R53 ;  /* 0x000a003536007988 */ /* 0x000fe80008000004 */
[----:B------:R-:W-:Y:S04]  /*1da10*/  STS.U8 [R54+UR4+0xa20], R52 ;  /* 0x000a203436007988 */ /* 0x000fe80008000004 */
[----:B------:R-:W-:Y:S04]  /*1da20*/  STS.U8 [R54+UR4+0xa40], R51 ;  /* 0x000a403336007988 */ /* 0x000fe80008000004 */
[----:B------:R-:W-:Y:S04]  /*1da30*/  STS.U8 [R54+UR4+0xa60], R50 ;  /* 0x000a603236007988 */ /* 0x000fe80008000004 */
[----:B------:R-:W-:Y:S04]  /*1da40*/  STS.U8 [R54+UR4+0xb00], R47 ;  /* 0x000b002f36007988 */ /* 0x000fe80008000004 */
[----:B----4-:R-:W-:Y:S04]  /*1da50*/  STS.U8 [R54+UR4+0xb20], R46 ;  /* 0x000b202e36007988 */ /* 0x010fe80008000004 */
        /* <DEDUP_REMOVED lines=16> */
[----:B------:R-:W-:Y:S01]  /*1db60*/  STS.U8 [R54+UR4+0xf40], R27 ;  /* 0x000f401b36007988 */ /* 0x000fe20008000004 */
[----:B0-----:R-:W-:-:S04]  /*1db70*/  LOP3.LUT R39, R39, 0x1f, RZ, 0xc0, !PT ;  /* 0x0000001f27277812 */ /* 0x001fc800078ec0ff */
[----:B------:R-:W-:Y:S01]  /*1db80*/  LOP3.LUT R39, R39, 0x10, RZ, 0x3c, !PT ;  /* 0x0000001027277812 */ /* 0x000fe200078e3cff */
[----:B------:R0:W-:Y:S04]  /*1db90*/  STS.U8 [R54+UR4+0xf60], R26 ;  /* 0x000f601a36007988 */ /* 0x0001e80008000004 */
[----:B------:R1:W-:Y:S04]  /*1dba0*/  STS.U8 [R39+UR4+0x80], R55 ;  /* 0x0000803727007988 */ /* 0x0003e80008000004 */
[----:B------:R3:W-:Y:S04]  /*1dbb0*/  STS.U8 [R39+UR4+0xa0], R56 ;  /* 0x0000a03827007988 */ /* 0x0007e80008000004 */
[----:B------:R4:W-:Y:S04]  /*1dbc0*/  STS.U8 [R39+UR4+0xc0], R57 ;  /* 0x0000c03927007988 */ /* 0x0009e80008000004 */
[----:B0-----:R-:W2:Y:S04]  /*1dbd0*/  LDL.LU R54, [R1+0x900] ;  /* 0x0009000001367983 */ /* 0x001ea80000300800 */
[----:B-1----:R-:W2:Y:S04]  /*1dbe0*/  LDL.LU R55, [R1+0x8fc] ;  /* 0x0008fc0001377983 */ /* 0x002ea80000300800 */
[----:B---3--:R-:W3:Y:S04]  /*1dbf0*/  LDL.LU R56, [R1+0x8f8] ;  /* 0x0008f80001387983 */ /* 0x008ee80000300800 */
[----:B----4-:R-:W4:Y:S04]  /*1dc00*/  LDL.LU R57, [R1+0x8f4] ;  /* 0x0008f40001397983 */ /* 0x010f280000300800 */
[----:B--2---:R0:W-:Y:S04]  /*1dc10*/  STS.U8 [R39+UR4+0xe0], R60 ;  /* 0x0000e03c27007988 */ /* 0x0041e80008000004 */
        /* <DEDUP_REMOVED lines=27> */
[----:B------:R0:W-:Y:S04]  /*1ddd0*/  STS.U8 [R39+UR4+0x180], R54 ;  /* 0x0001803627007988 */ /* 0x0001e80008000004 */
[----:B------:R1:W-:Y:S04]  /*1dde0*/  STS.U8 [R39+UR4+0x1a0], R55 ;  /* 0x0001a03727007988 */ /* 0x0003e80008000004 */
[----:B---3--:R3:W-:Y:S04]  /*1ddf0*/  STS.U8 [R39+UR4+0x1c0], R56 ;  /* 0x0001c03827007988 */ /* 0x0087e80008000004 */
[----:B----4-:R4:W-:Y:S04]  /*1de00*/  STS.U8 [R39+UR4+0x1e0], R57 ;  /* 0x0001e03927007988 */ /* 0x0109e80008000004 */
[----:B0-----:R-:W2:Y:S04]  /*1de10*/  LDL.LU R54, [R1+0x1ad4] ;  /* 0x001ad40001367983 */ /* 0x001ea80000300800 */
[----:B-1----:R-:W2:Y:S04]  /*1de20*/  LDL.LU R55, [R1+0x1ad0] ;  /* 0x001ad00001377983 */ /* 0x002ea80000300800 */
[----:B---3--:R-:W3:Y:S04]  /*1de30*/  LDL.LU R56, [R1+0x1acc] ;  /* 0x001acc0001387983 */ /* 0x008ee80000300800 */
[----:B----4-:R-:W4:Y:S04]  /*1de40*/  LDL.LU R57, [R1+0x1ac8] ;  /* 0x001ac80001397983 */ /* 0x010f280000300800 */
[----:B--2---:R0:W-:Y:S04]  /*1de50*/  STS.U8 [R39+UR4+0x280], R60 ;  /* 0x0002803c27007988 */ /* 0x0041e80008000004 */
[----:B0-----:R-:W2:Y:S04]  /*1de60*/  LDL.LU R60, [R1+0x1ac4] ;  /* 0x001ac400013c7983 */ /* 0x001ea80000300800 */
        /* <DEDUP_REMOVED lines=16> */
[----:B---3--:R-:W-:Y:S04]  /*1df70*/  STS.U8 [R39+UR4+0x9a0], R56 ;  /* 0x0009a03827007988 */ /* 0x008fe80008000004 */
[----:B----4-:R-:W-:Y:S04]  /*1df80*/  STS.U8 [R39+UR4+0x980], R57 ;  /* 0x0009803927007988 */ /* 0x010fe80008000004 */
[----:B--2---:R0:W-:Y:S04]  /*1df90*/  STS.U8 [R39+UR4+0x8e0], R60 ;  /* 0x0008e03c27007988 */ /* 0x0041e80008000004 */
[----:B0-----:R-:W2:Y:S04]  /*1dfa0*/  LDL.LU R60, [R1+0x1ac0] ;  /* 0x001ac000013c7983 */ /* 0x001ea80000300800 */
[----:B------:R-:W3:Y:S04]  /*1dfb0*/  LDL.LU R34, [R1+0x93c] ;  /* 0x00093c0001227983 */ /* 0x000ee80000300800 */
[----:B------:R-:W3:Y:S04]  /*1dfc0*/  LDL.LU R35, [R1+0x934] ;  /* 0x0009340001237983 */ /* 0x000ee80000300800 */
[----:B------:R-:W4:Y:S04]  /*1dfd0*/  LDL.LU R36, [R1+0x944] ;  /* 0x0009440001247983 */ /* 0x000f280000300800 */
[----:B------:R-:W4:Y:S04]  /*1dfe0*/  LDL.LU R37, [R1+0x940] ;  /* 0x0009400001257983 */ /* 0x000f280000300800 */
[----:B------:R-:W4:Y:S04]  /*1dff0*/  LDL.LU R52, [R1+0x94c] ;  /* 0x00094c0001347983 */ /* 0x000f280000300800 */
[----:B------:R-:W4:Y:S04]  /*1e000*/  LDL.LU R53, [R1+0x948] ;  /* 0x0009480001357983 */ /* 0x000f280000300800 */
[----:B------:R-:W4:Y:S04]  /*1e010*/  LDL.LU.64 R56, [R1+0x60] ;  /* 0x0000600001387983 */ /* 0x000f280000300a00 */
[----:B------:R-:W4:Y:S04]  /*1e020*/  LDL.LU.64 R58, [R1+0x68] ;  /* 0x00006800013a7983 */ /* 0x000f280000300a00 */
[----:B------:R-:W4:Y:S04]  /*1e030*/  LDL.LU.64 R8, [R1+0x80] ;  /* 0x0000800001087983 */ /* 0x000f280000300a00 */
[----:B------:R-:W4:Y:S04]  /*1e040*/  LDL.LU.64 R10, [R1+0x88] ;  /* 0x00008800010a7983 */ /* 0x000f280000300a00 */
[----:B------:R-:W4:Y:S04]  /*1e050*/  LDL.LU.64 R4, [R1+0xa0] ;  /* 0x0000a00001047983 */ /* 0x000f280000300a00 */
[----:B------:R-:W4:Y:S04]  /*1e060*/  LDL.LU.64 R6, [R1+0xa8] ;  /* 0x0000a80001067983 */ /* 0x000f280000300a00 */
[----:B------:R-:W-:Y:S04]  /*1e070*/  STS.U8 [R39+UR4+0x2a0], R26 ;  /* 0x0002a01a27007988 */ /* 0x000fe80008000004 */
[----:B------:R-:W-:Y:S04]  /*1e080*/  STS.U8 [R39+UR4+0x2c0], R27 ;  /* 0x0002c01b27007988 */ /* 0x000fe80008000004 */
[----:B------:R0:W-:Y:S04]  /*1e090*/  STS.U8 [R39+UR4+0x2e0], R28 ;  /* 0x0002e01c27007988 */ /* 0x0001e80008000004 */
[----:B------:R3:W-:Y:S04]  /*1e0a0*/  STS.U8 [R39+UR4+0x380], R29 ;  /* 0x0003801d27007988 */ /* 0x0007e80008000004 */
[----:B------:R4:W-:Y:S04]  /*1e0b0*/  STS.U8 [R39+UR4+0x3a0], R30 ;  /* 0x0003a01e27007988 */ /* 0x0009e80008000004 */
        /* <DEDUP_REMOVED lines=31> */
[----:B------:R-:W-:Y:S01]  /*1e2b0*/  BAR.SYNC.DEFER_BLOCKING 0x0 ;  /* 0x0000000000007b1d */ /* 0x000fe20000010000 */
[----:B0-----:R-:W-:-:S05]  /*1e2c0*/  IMAD R28, R2, 0x100, R3 ;  /* 0x00000100021c7824 */ /* 0x001fca00078e0203 */
[----:B------:R-:W-:Y:S01]  /*1e2d0*/  F2FP.F16.E4M3.UNPACK_B R28, R28 ;  /* 0x0000001cff1c723e */ /* 0x000fe200020006ff */
[----:B--2---:R-:W0:Y:S04]  /*1e2e0*/  LDSM.16.M88.4 R40, [R60] ;  /* 0x000000003c28783b */ /* 0x004e280000000200 */
[----:B------:R-:W2:Y:S01]  /*1e2f0*/  LDSM.16.M88.4 R44, [R60+0x200] ;  /* 0x000200003c2c783b */ /* 0x000ea20000000200 */
[----:B---3--:R-:W-:-:S03]  /*1e300*/  IMAD R29, R35, 0x100, R34 ;  /* 0x00000100231d7824 */ /* 0x008fc600078e0222 */
[----:B------:R-:W3:Y:S01]  /*1e310*/  LDSM.16.M88.4 R48, [R60+0x400] ;  /* 0x000400003c30783b */ /* 0x000ee20000000200 */
[----:B----4-:R-:W-:-:S03]  /*1e320*/  IMAD R30, R37, 0x100, R36 ;  /* 0x00000100251e7824 */ /* 0x010fc600078e0224 */
[----:B------:R-:W-:Y:S01]  /*1e330*/  LDSM.16.M88.4 R24, [R60+0xc00] ;  /* 0x000c00003c18783b */ /* 0x000fe20000000200 */
[----:B-1----:R-:W-:Y:S01]  /*1e340*/  IMAD R31, R53, 0x100, R52 ;  /* 0x00000100351f7824 */ /* 0x002fe200078e0234 */
[----:B------:R-:W-:Y:S02]  /*1e350*/  F2FP.F16.E4M3.UNPACK_B R29, R29 ;  /* 0x0000001dff1d723e */ /* 0x000fe400020006ff */
[----:B------:R-:W-:Y:S01]  /*1e360*/  LDSM.16.M88.4 R52, [R60+0x600] ;  /* 0x000600003c34783b */ /* 0x000fe20000000200 */
[----:B------:R-:W-:Y:S02]  /*1e370*/  F2FP.F16.E4M3.UNPACK_B R30, R30 ;  /* 0x0000001eff1e723e */ /* 0x000fe400020006ff */
[----:B------:R-:W-:Y:S01]  /*1e380*/  F2FP.F16.E4M3.UNPACK_B R31, R31 ;  /* 0x0000001fff1f723e */ /* 0x000fe200020006ff */
[----:B0-----:R-:W-:Y:S04]  /*1e390*/  STL [R1+0x187c], R40 ;  /* 0x00187c2801007387 */ /* 0x001fe80000100800 */
[----:B------:R-:W-:Y:S04]  /*1e3a0*/  STL [R1+0x1880], R41 ;  /* 0x0018802901007387 */ /* 0x000fe80000100800 */
[----:B------:R-:W-:Y:S04]  /*1e3b0*/  STL [R1+0x1884], R42 ;  /* 0x0018842a01007387 */ /* 0x000fe80000100800 */
[----:B------:R-:W4:Y:S04]  /*1e3c0*/  LDL.LU.64 R12, [R1+0xc0] ;  /* 0x0000c000010c7983 */ /* 0x000f280000300a00 */
[----:B------:R-:W4:Y:S01]  /*1e3d0*/  LDL.LU.64 R14, [R1+0xc8] ;  /* 0x0000c800010e7983 */ /* 0x000f220000300a00 */
[----:B------:R-:W-:-:S02]  /*1e3e0*/  F2FP.F16.E4M3.UNPACK_B R36, R40 ;  /* 0x00000028ff24723e */ /* 0x000fc400020006ff */
[----:B------:R-:W-:Y:S02]  /*1e3f0*/  F2FP.F16.E4M3.UNPACK_B R37, R41 ;  /* 0x00000029ff25723e */ /* 0x000fe400020006ff */
[----:B------:R-:W-:Y:S02]  /*1e400*/  F2FP.F16.E4M3.UNPACK_B R34, R42 ;  /* 0x0000002aff22723e */ /* 0x000fe400020006ff */
[----:B------:R-:W-:Y:S02]  /*1e410*/  F2FP.F16.E4M3.UNPACK_B R35, R43 ;  /* 0x0000002bff23723e */ /* 0x000fe400020006ff */
[----:B--2---:R-:W-:Y:S02]  /*1e420*/  F2FP.F16.E4M3.UNPACK_B R32, R44 ;  /* 0x0000002cff20723e */ /* 0x004fe400020006ff */
[----:B------:R-:W-:Y:S01]  /*1e430*/  F2FP.F16.E4M3.UNPACK_B R33, R45 ;  /* 0x0000002dff21723e */ /* 0x000fe200020006ff */
[C---:B------:R-:W-:Y:S08]  /*1e440*/  HMMA.16816.F32 R16, R28.reuse, R36, R56 ;  /* 0x000000241c10723c */ /* 0x040ff00000001838 */
[C---:B------:R-:W-:Y:S08]  /*1e450*/  HMMA.16816.F32 R8, R28.reuse, R34, R8 ;  /* 0x000000221c08723c */ /* 0x040ff00000001808 */
[----:B------:R-:W-:Y:S01]  /*1e460*/  HMMA.16816.F32 R4, R28, R32, R4 ;  /* 0x000000201c04723c */ /* 0x000fe20000001804 */
[----:B------:R-:W-:-:S02]  /*1e470*/  F2FP.F16.E4M3.UNPACK_B R2, R46 ;  /* 0x0000002eff02723e */ /* 0x000fc400020006ff */
[----:B------:R-:W-:Y:S01]  /*1e480*/  F2FP.F16.E4M3.UNPACK_B R3, R47 ;  /* 0x0000002fff03723e */ /* 0x000fe200020006ff */
[----:B------:R-:W-:Y:S04]  /*1e490*/  LDSM.16.M88.4 R56, [R60+0x800] ;  /* 0x000800003c38783b */ /* 0x000fe80000000200 */
[----:B------:R-:W-:Y:S04]  /*1e4a0*/  STL.64 [R1+0x60], R16 ;  /* 0x0000601001007387 */ /* 0x000fe80000100a00 */
[----:B------:R-:W-:Y:S04]  /*1e4b0*/  STL.64 [R1+0x68], R18 ;  /* 0x0000681201007387 */ /* 0x000fe80000100a00 */
[----:B------:R-:W-:Y:S04]  /*1e4c0*/  STL [R1+0x1888], R43 ;  /* 0x0018882b01007387 */ /* 0x000fe80000100800 */
[----:B------:R-:W-:Y:S04]  /*1e4d0*/  STL [R1+0x188c], R44 ;  /* 0x00188c2c01007387 */ /* 0x000fe80000100800 */
[----:B------:R0:W-:Y:S04]  /*1e4e0*/  STL.64 [R1+0x80], R8 ;  /* 0x0000800801007387 */ /* 0x0001e80000100a00 */
[----:B------:R1:W-:Y:S04]  /*1e4f0*/  STL.64 [R1+0x88], R10 ;  /* 0x0000880a01007387 */ /* 0x0003e80000100a00 */
[----:B------:R3:W-:Y:S04]  /*1e500*/  STL.64 [R1+0xa0], R4 ;  /* 0x0000a00401007387 */ /* 0x0007e80000100a00 */
[----:B------:R-:W-:Y:S04]  /*1e510*/  STL [R1+0xa8], R6 ;  /* 0x0000a80601007387 */ /* 0x000fe80000100800 */
[----:B0-----:R-:W2:Y:S04]  /*1e520*/  LDL.LU.64 R8, [R1+0xe0] ;  /* 0x0000e00001087983 */ /* 0x001ea80000300a00 */
[----:B-1----:R-:W2:Y:S01]  /*1e530*/  LDL.LU.64 R10, [R1+0xe8] ;  /* 0x0000e800010a7983 */ /* 0x002ea20000300a00 */
[----:B---3--:R-:W-:-:S02]  /*1e540*/  F2FP.F16.E4M3.UNPACK_B R4, R48 ;  /* 0x00000030ff04723e */ /* 0x008fc400020006ff */
[----:B------:R-:W-:Y:S01]  /*1e550*/  F2FP.F16.E4M3.UNPACK_B R5, R49 ;  /* 0x00000031ff05723e */ /* 0x000fe200020006ff */
[----:B------:R-:W-:Y:S01]  /*1e560*/  IMAD.MOV.U32 R44, RZ, RZ, R7 ;  /* 0x000000ffff2c7224 */ /* 0x000fe200078e0007 */
[----:B------:R-:W-:Y:S04]  /*1e570*/  STL.64 [R1+0x1898], R46 ;  /* 0x0018982e01007387 */ /* 0x000fe80000100a00 */
[----:B------:R-:W-:Y:S04]  /*1e580*/  STL.64 [R1+0x1890], R44 ;  /* 0x0018902c01007387 */ /* 0x000fe80000100a00 */
[----:B------:R-:W3:Y:S04]  /*1e590*/  LDL.LU.64 R20, [R1+0x100] ;  /* 0x0001000001147983 */ /* 0x000ee80000300a00 */
[----:B------:R-:W3:Y:S01]  /*1e5a0*/  LDL.LU.64 R22, [R1+0x108] ;  /* 0x0001080001167983 */ /* 0x000ee20000300a00 */
[----:B----4-:R-:W-:-:S15]  /*1e5b0*/  HMMA.16816.F32 R12, R28, R2, R12 ;  /* 0x000000021c0c723c */ /* 0x010fde000000180c */
[----:B------:R-:W-:-:S04]  /*1e5c0*/  NOP ;  /* 0x0000000000007918 */ /* 0x000fc80000000000 */
[----:B------:R-:W-:Y:S02]  /*1e5d0*/  IMAD.MOV.U32 R43, RZ, RZ, R12 ;  /* 0x000000ffff2b7224 */ /* 0x000fe400078e000c */
[----:B------:R-:W-:Y:S02]  /*1e5e0*/  IMAD.MOV.U32 R42, RZ, RZ, R13 ;  /* 0x000000ffff2a7224 */ /* 0x000fe400078e000d */
[----:B------:R-:W-:Y:S02]  /*1e5f0*/  IMAD.MOV.U32 R41, RZ, RZ, R14 ;  /* 0x000000ffff297224 */ /* 0x000fe400078e000e */
[----:B------:R-:W-:Y:S02]  /*1e600*/  IMAD.MOV.U32 R40, RZ, RZ, R15 ;  /* 0x000000ffff287224 */ /* 0x000fe400078e000f */
[----:B------:R-:W0:Y:S04]  /*1e610*/  LDSM.16.M88.4 R12, [R60+0xa00] ;  /* 0x000a00003c0c783b */ /* 0x000e280000000200 */
[----:B------:R-:W-:Y:S04]  /*1e620*/  STL.64 [R1+0x18a8], R42 ;  /* 0x0018a82a01007387 */ /* 0x000fe80000100a00 */
[----:B------:R-:W-:Y:S04]  /*1e630*/  STL.64 [R1+0x18a0], R40 ;  /* 0x0018a02801007387 */ /* 0x000fe80000100a00 */
[----:B------:R-:W-:Y:S01]  /*1e640*/  STL [R1+0x1870], R49 ;  /* 0x0018703101007387 */ /* 0x000fe20000100800 */
[----:B--2---:R-:W-:Y:S03]  /*1e650*/  HMMA.16816.F32 R8, R28, R4, R8 ;  /* 0x000000041c08723c */ /* 0x004fe60000001808 */
[----:B0-----:R0:W-:Y:S04]  /*1e660*/  STL.64 [R1+0x10], R12 ;  /* 0x0000100c01007387 */ /* 0x0011e80000100a00 */
[----:B------:R1:W-:Y:S01]  /*1e670*/  STL.64 [R1+0x18], R14 ;  /* 0x0000180e01007387 */ /* 0x0003e20000100a00 */
[----:B------:R-:W-:-:S02]  /*1e680*/  IMAD.MOV.U32 R16, RZ, RZ, R12 ;  /* 0x000000ffff107224 */ /* 0x000fc400078e000c */
[----:B------:R-:W-:Y:S01]  /*1e690*/  IMAD.MOV.U32 R17, RZ, RZ, R13 ;  /* 0x000000ffff117224 */ /* 0x000fe200078e000d */
[----:B------:R-:W-:Y:S01]  /*1e6a0*/  STL [R1+0x1874], R50 ;  /* 0x0018743201007387 */ /* 0x000fe20000100800 */
[----:B------:R-:W-:Y:S02]  /*1e6b0*/  IMAD.MOV.U32 R18, RZ, RZ, R14 ;  /* 0x000000ffff127224 */ /* 0x000fe400078e000e */
[----:B------:R-:W-:Y:S01]  /*1e6c0*/  IMAD.MOV.U32 R19, RZ, RZ, R15 ;  /* 0x000000ffff137224 */ /* 0x000fe200078e000f */
[----:B0-----:R-:W2:Y:S04]  /*1e6d0*/  LDL.LU.64 R12, [R1+0x120] ;  /* 0x00012000010c7983 */ /* 0x001ea80000300a00 */
[----:B-1----:R-:W2:Y:S04]  /*1e6e0*/  LDL.LU.64 R14, [R1+0x128] ;  /* 0x00012800010e7983 */ /* 0x002ea80000300a00 */
[----:B------:R0:W-:Y:S04]  /*1e6f0*/  STL.64 [R1+0xe0], R8 ;  /* 0x0000e00801007387 */ /* 0x0001e80000100a00 */
[----:B------:R1:W-:Y:S04]  /*1e700*/  STL.64 [R1+0xe8], R10 ;  /* 0x0000e80a01007387 */ /* 0x0003e80000100a00 */
[----:B------:R-:W4:Y:S04]  /*1e710*/  LDL.LU.64 R40, [R1+0x140] ;  /* 0x0001400001287983 */ /* 0x000f280000300a00 */
[----:B------:R-:W4:Y:S01]  /*1e720*/  LDL.LU.64 R42, [R1+0x148] ;  /* 0x00014800012a7983 */ /* 0x000f220000300a00 */
[----:B------:R-:W-:-:S02]  /*1e730*/  F2FP.F16.E4M3.UNPACK_B R6, R50 ;  /* 0x00000032ff06723e */ /* 0x000fc400020006ff */
[----:B------:R-:W-:Y:S02]  /*1e740*/  F2FP.F16.E4M3.UNPACK_B R7, R51 ;  /* 0x00000033ff07723e */ /* 0x000fe400020006ff */
[----:B0-----:R-:W-:-:S05]  /*1e750*/  F2FP.F16.E4M3.UNPACK_B R8, R52 ;  /* 0x00000034ff08723e */ /* 0x001fca00020006ff */
[----:B---3--:R-:W-:Y:S01]  /*1e760*/  HMMA.16816.F32 R20, R28, R6, R20 ;  /* 0x000000061c14723c */ /* 0x008fe20000001814 */
[----:B------:R-:W-:Y:S02]  /*1e770*/  F2FP.F16.E4M3.UNPACK_B R9, R53 ;  /* 0x00000035ff09723e */ /* 0x000fe400020006ff */
[----:B-1----:R-:W-:Y:S02]  /*1e780*/  F2FP.F16.E4M3.UNPACK_B R10, R54 ;  /* 0x00000036ff0a723e */ /* 0x002fe400020006ff */
[----:B------:R-:W-:Y:S01]  /*1e790*/  F2FP.F16.E4M3.UNPACK_B R11, R55 ;  /* 0x00000037ff0b723e */ /* 0x000fe200020006ff */
[----:B------:R-:W-:Y:S04]  /*1e7a0*/  STL [R1+0x1860], R51 ;  /* 0x0018603301007387 */ /* 0x000fe80000100800 */
[----:B------:R-:W-:Y:S04]  /*1e7b0*/  STL [R1+0x1844], R52 ;  /* 0x0018443401007387 */ /* 0x000fe80000100800 */
[----:B------:R-:W-:Y:S05]  /*1e7c0*/  STL [R1+0x1840], R53 ;  /* 0x0018403501007387 */ /* 0x000fea0000100800 */
[----:B------:R0:W-:Y:S04]  /*1e7d0*/  STL.64 [R1+0x100], R20 ;  /* 0x0001001401007387 */ /* 0x0001e80000100a00 */
[----:B------:R1:W-:Y:S04]  /*1e7e0*/  STL.64 [R1+0x108], R22 ;  /* 0x0001081601007387 */ /* 0x0003e80000100a00 */
[----:B------:R3:W-:Y:S04]  /*1e7f0*/  STL.64 [R1+0x20], R24 ;  /* 0x0000201801007387 */ /* 0x0007e80000100a00 */
[----:B------:R3:W-:Y:S01]  /*1e800*/  STL.64 [R1+0x28], R26 ;  /* 0x0000281a01007387 */ /* 0x0007e20000100a00 */
[----:B0-----:R-:W-:-:S02]  /*1e810*/  IMAD.MOV.U32 R20, RZ, RZ, R24 ;  /* 0x000000ffff147224 */ /* 0x001fc400078e0018 */
[----:B------:R-:W-:Y:S02]  /*1e820*/  IMAD.MOV.U32 R21, RZ, RZ, R25 ;  /* 0x000000ffff157224 */ /* 0x000fe400078e0019 */
[----:B-1----:R-:W-:Y:S02]  /*1e830*/  IMAD.MOV.U32 R22, RZ, RZ, R26 ;  /* 0x000000ffff167224 */ /* 0x002fe400078e001a */
[----:B------:R-:W-:Y:S01]  /*1e840*/  IMAD.MOV.U32 R23, RZ, RZ, R27 ;  /* 0x000000ffff177224 */ /* 0x000fe200078e001b */
[----:B---3--:R-:W3:Y:S04]  /*1e850*/  LDL.LU.64 R24, [R1+0x160] ;  /* 0x0001600001187983 */ /* 0x008ee80000300a00 */
[----:B------:R-:W3:Y:S04]  /*1e860*/  LDL.LU.64 R26, [R1+0x168] ;  /* 0x00016800011a7983 */ /* 0x000ee80000300a00 */
[----:B------:R-:W-:Y:S01]  /*1e870*/  STL [R1+0x1848], R54 ;  /* 0x0018483601007387 */ /* 0x000fe20000100800 */
[C---:B--2---:R-:W-:Y:S08]  /*1e880*/  HMMA.16816.F32 R44, R28.reuse, R8, R12 ;  /* 0x000000081c2c723c */ /* 0x044ff0000000180c */
[----:B----4-:R-:W-:Y:S11]  /*1e890*/  HMMA.16816.F32 R40, R28, R10, R40 ;  /* 0x0000000a1c28723c */ /* 0x010ff60000001828 */
[----:B------:R0:W-:Y:S04]  /*1e8a0*/  STL.64 [R1+0x120], R44 ;  /* 0x0001202c01007387 */ /* 0x0001e80000100a00 */
[----:B------:R1:W-:Y:S04]  /*1e8b0*/  STL.64 [R1+0x128], R46 ;  /* 0x0001282e01007387 */ /* 0x0003e80000100a00 */
[----:B------:R-:W-:Y:S04]  /*1e8c0*/  STL [R1+0x1864], R56 ;  /* 0x0018643801007387 */ /* 0x000fe80000100800 */
[----:B------:R2:W-:Y:S04]  /*1e8d0*/  STL [R1+0x140], R40 ;  /* 0x0001402801007387 */ /* 0x0005e80000100800 */
[----:B0-----:R-:W4:Y:S04]  /*1e8e0*/  LDL.LU.64 R44, [R1+0x180] ;  /* 0x00018000012c7983 */ /* 0x001f280000300a00 */
[----:B-1----:R-:W4:Y:S01]  /*1e8f0*/  LDL.LU.64 R46, [R1+0x188] ;  /* 0x00018800012e7983 */ /* 0x002f220000300a00 */
[----:B------:R-:W-:-:S02]  /*1e900*/  IMAD.MOV.U32 R54, RZ, RZ, R41 ;  /* 0x000000ffff367224 */ /* 0x000fc400078e0029 */
[----:B------:R-:W-:Y:S02]  /*1e910*/  IMAD.MOV.U32 R52, RZ, RZ, R42 ;  /* 0x000000ffff347224 */ /* 0x000fe400078e002a */
[----:B------:R-:W-:Y:S01]  /*1e920*/  IMAD.MOV.U32 R53, RZ, RZ, R43 ;  /* 0x000000ffff357224 */ /* 0x000fe200078e002b */
[----:B------:R-:W-:Y:S04]  /*1e930*/  STL.64 [R1+0x1858], R54 ;  /* 0x0018583601007387 */ /* 0x000fe80000100a00 */
[----:B------:R-:W-:Y:S04]  /*1e940*/  STL.64 [R1+0x1850], R52 ;  /* 0x0018503401007387 */ /* 0x000fe80000100a00 */
[----:B------:R-:W0:Y:S01]  /*1e950*/  LDSM.16.M88.4 R52, [R60+0xe00] ;  /* 0x000e00003c34783b */ /* 0x000e220000000200 */
[----:B------:R-:W-:-:S02]  /*1e960*/  F2FP.F16.E4M3.UNPACK_B R12, R56 ;  /* 0x00000038ff0c723e */ /* 0x000fc400020006ff */
[----:B------:R-:W-:Y:S02]  /*1e970*/  F2FP.F16.E4M3.UNPACK_B R13, R57 ;  /* 0x00000039ff0d723e */ /* 0x000fe400020006ff */
[----:B------:R-:W-:Y:S02]  /*1e980*/  F2FP.F16.E4M3.UNPACK_B R14, R58 ;  /* 0x0000003aff0e723e */ /* 0x000fe400020006ff */
[----:B------:R-:W-:-:S03]  /*1e990*/  F2FP.F16.E4M3.UNPACK_B R15, R59 ;  /* 0x0000003bff0f723e */ /* 0x000fc600020006ff */
[C---:B---3--:R-:W-:Y:S01]  /*1e9a0*/  HMMA.16816.F32 R24, R28.reuse, R12, R24 ;  /* 0x0000000c1c18723c */ /* 0x048fe20000001818 */
[----:B------:R-:W-:Y:S04]  /*1e9b0*/  STL [R1+0x1868], R57 ;  /* 0x0018683901007387 */ /* 0x000fe80000100800 */
[----:B------:R-:W-:Y:S04]  /*1e9c0*/  STL [R1+0x186c], R58 ;  /* 0x00186c3a01007387 */ /* 0x000fe80000100800 */
[----:B--2---:R-:W2:Y:S04]  /*1e9d0*/  LDL.LU.64 R40, [R1+0x1a0] ;  /* 0x0001a00001287983 */ /* 0x004ea80000300a00 */
[----:B------:R-:W2:Y:S06]  /*1e9e0*/  LDL.LU.64 R42, [R1+0x1a8] ;  /* 0x0001a800012a7983 */ /* 0x000eac0000300a00 */
[----:B------:R-:W-:Y:S04]  /*1e9f0*/  STL.64 [R1+0x160], R24 ;  /* 0x0001601801007387 */ /* 0x000fe80000100a00 */
[----:B------:R-:W-:Y:S04]  /*1ea00*/  STL.64 [R1+0x168], R26 ;  /* 0x0001681a01007387 */ /* 0x000fe80000100a00 */
[----:B------:R-:W-:Y:S04]  /*1ea10*/  STL [R1+0x1878], R59 ;  /* 0x0018783b01007387 */ /* 0x000fe80000100800 */
[----:B0-----:R-:W-:Y:S04]  /*1ea20*/  STL.64 [R1+0x30], R52 ;  /* 0x0000303401007387 */ /* 0x001fe80000100a00 */
[----:B------:R-:W-:Y:S04]  /*1ea30*/  STL.64 [R1+0x38], R54 ;  /* 0x0000383601007387 */ /* 0x000fe80000100a00 */
[----:B------:R-:W-:Y:S01]  /*1ea40*/  STL [R1+0x14a0], R60 ;  /* 0x0014a03c01007387 */ /* 0x000fe20000100800 */
[----:B----4-:R-:W-:-:S15]  /*1ea50*/  HMMA.16816.F32 R44, R28, R14, R44 ;  /* 0x0000000e1c2c723c */ /* 0x010fde000000182c */
[----:B------:R-:W-:-:S04]  /*1ea60*/  NOP ;  /* 0x0000000000007918 */ /* 0x000fc80000000000 */
[----:B------:R-:W-:Y:S04]  /*1ea70*/  STL [R1+0x180], R44 ;  /* 0x0001802c01007387 */ /* 0x000fe80000100800 */
[----:B------:R-:W-:Y:S04]  /*1ea80*/  STL.64 [R1+0x1aa8], R14 ;  /* 0x001aa80e01007387 */ /* 0x000fe80000100a00 */
[----:B------:R0:W-:Y:S04]  /*1ea90*/  STL.64 [R1+0x1aa0], R12 ;  /* 0x001aa00c01007387 */ /* 0x0001e80000100a00 */
[----:B0-----:R-:W3:Y:S04]  /*1eaa0*/  LDL.LU.64 R12, [R1+0x1d0] ;  /* 0x0001d000010c7983 */ /* 0x001ee80000300a00 */
[----:B------:R-:W3:Y:S01]  /*1eab0*/  LDL.LU.64 R14, [R1+0x1d8] ;  /* 0x0001d800010e7983 */ /* 0x000ee20000300a00 */
[----:B------:R-:W-:-:S02]  /*1eac0*/  F2FP.F16.E4M3.UNPACK_B R16, R16 ;  /* 0x00000010ff10723e */ /* 0x000fc400020006ff */
[----:B------:R-:W-:Y:S01]  /*1ead0*/  F2FP.F16.E4M3.UNPACK_B R17, R17 ;  /* 0x00000011ff11723e */ /* 0x000fe200020006ff */
[----:B------:R-:W-:Y:S02]  /*1eae0*/  IMAD.MOV.U32 R59, RZ, RZ, R45 ;  /* 0x000000ffff3b7224 */ /* 0x000fe400078e002d */
[----:B------:R-:W-:Y:S02]  /*1eaf0*/  IMAD.MOV.U32 R50, RZ, RZ, R46 ;  /* 0x000000ffff327224 */ /* 0x000fe400078e002e */
[----:B------:R-:W-:Y:S01]  /*1eb00*/  IMAD.MOV.U32 R49, RZ, RZ, R47 ;  /* 0x000000ffff317224 */ /* 0x000fe200078e002f */
[----:B------:R-:W-:Y:S02]  /*1eb10*/  F2FP.F16.E4M3.UNPACK_B R18, R18 ;  /* 0x00000012ff12723e */ /* 0x000fe400020006ff */
[----:B------:R-:W-:Y:S01]  /*1eb20*/  F2FP.F16.E4M3.UNPACK_B R19, R19 ;  /* 0x00000013ff13723e */ /* 0x000fe200020006ff */
[----:B--2---:R-:W-:Y:S01]  /*1eb30*/  HMMA.16816.F32 R44, R28, R16, R40 ;  /* 0x000000101c2c723c */ /* 0x004fe20000001828 */
[----:B------:R-:W2:Y:S01]  /*1eb40*/  LDL.LU R42, [R1+0x954] ;  /* 0x00095400012a7983 */ /* 0x000ea20000300800 */
[----:B------:R-:W-:-:S15]  /*1eb50*/  IMAD.MOV.U32 R27, RZ, RZ, R55 ;  /* 0x000000ffff1b7224 */ /* 0x000fde00078e0037 */
[----:B------:R-:W-:Y:S02]  /*1eb60*/  NOP ;  /* 0x0000000000007918 */ /* 0x000fe40000000000 */
[----:B------:R0:W-:Y:S04]  /*1eb70*/  STL.64 [R1+0x1a0], R44 ;  /* 0x0001a02c01007387 */ /* 0x0001e80000100a00 */
[----:B------:R1:W-:Y:S04]  /*1eb80*/  STL.64 [R1+0x1a8], R46 ;  /* 0x0001a82e01007387 */ /* 0x0003e80000100a00 */
[----:B------:R-:W2:Y:S04]  /*1eb90*/  LDL.LU R43, [R1+0x950] ;  /* 0x00095000012b7983 */ /* 0x000ea80000300800 */
[----:B------:R-:W4:Y:S04]  /*1eba0*/  LDL.LU R55, [R1+0x95c] ;  /* 0x00095c0001377983 */ /* 0x000f280000300800 */
[----:B0-----:R-:W4:Y:S04]  /*1ebb0*/  LDL.LU R44, [R1+0x958] ;  /* 0x00095800012c7983 */ /* 0x001f280000300800 */
[----:B------:R-:W2:Y:S04]  /*1ebc0*/  LDL.LU R45, [R1+0x964] ;  /* 0x00096400012d7983 */ /* 0x000ea80000300800 */
[----:B-1----:R-:W2:Y:S04]  /*1ebd0*/  LDL.LU R46, [R1+0x960] ;  /* 0x00096000012e7983 */ /* 0x002ea80000300800 */
[----:B------:R-:W2:Y:S04]  /*1ebe0*/  LDL.LU R47, [R1+0x96c] ;  /* 0x00096c00012f7983 */ /* 0x000ea80000300800 */
[----:B------:R-:W2:Y:S01]  /*1ebf0*/  LDL.LU R39, [R1+0x968] ;  /* 0x0009680001277983 */ /* 0x000ea20000300800 */
[----:B---3--:R-:W-:-:S15]  /*1ec00*/  HMMA.16816.F32 R12, R28, R18, R12 ;  /* 0x000000121c0c723c */ /* 0x008fde000000180c */
[----:B------:R-:W-:-:S04]  /*1ec10*/  NOP ;  /* 0x0000000000007918 */ /* 0x000fc80000000000 */
[----:B------:R-:W-:Y:S02]  /*1ec20*/  IMAD.MOV.U32 R58, RZ, RZ, R12 ;  /* 0x000000ffff3a7224 */ /* 0x000fe400078e000c */
[----:B------:R-:W-:Y:S02]  /*1ec30*/  IMAD.MOV.U32 R57, RZ, RZ, R13 ;  /* 0x000000ffff397224 */ /* 0x000fe400078e000d */
[----:B------:R-:W-:Y:S02]  /*1ec40*/  IMAD.MOV.U32 R56, RZ, RZ, R14 ;  /* 0x000000ffff387224 */ /* 0x000fe400078e000e */
[----:B------:R-:W-:Y:S01]  /*1ec50*/  IMAD.MOV.U32 R51, RZ, RZ, R15 ;  /* 0x000000ffff337224 */ /* 0x000fe200078e000f */
[----:B------:R-:W3:Y:S04]  /*1ec60*/  LDL.LU.64 R12, [R1+0x270] ;  /* 0x00027000010c7983 */ /* 0x000ee80000300a00 */
[----:B------:R-:W3:Y:S04]  /*1ec70*/  LDL.LU.64 R14, [R1+0x278] ;  /* 0x00027800010e7983 */ /* 0x000ee80000300a00 */
[----:B------:R-:W-:Y:S04]  /*1ec80*/  STL.64 [R1+0x1a98], R18 ;  /* 0x001a981201007387 */ /* 0x000fe80000100a00 */
[----:B------:R0:W-:Y:S04]  /*1ec90*/  STL.64 [R1+0x1a90], R16 ;  /* 0x001a901001007387 */ /* 0x0001e80000100a00 */
[----:B0-----:R-:W2:Y:S04]  /*1eca0*/  LDL.LU.64 R16, [R1+0x280] ;  /* 0x0002800001107983 */ /* 0x001ea80000300a00 */
[----:B------:R-:W2:Y:S04]  /*1ecb0*/  LDL.LU.64 R18, [R1+0x288] ;  /* 0x0002880001127983 */ /* 0x000ea80000300a00 */
[----:B------:R-:W-:Y:S04]  /*1ecc0*/  STL.64 [R1+0x18c8], R50 ;  /* 0x0018c83201007387 */ /* 0x000fe80000100a00 */
[----:B------:R0:W-:Y:S04]  /*1ecd0*/  STL.64 [R1+0x18c0], R48 ;  /* 0x0018c03001007387 */ /* 0x0001e80000100a00 */
[----:B0-----:R-:W4:Y:S04]  /*1ece0*/  LDL.LU.64 R48, [R1+0x1f0] ;  /* 0x0001f00001307983 */ /* 0x001f280000300a00 */
[----:B------:R-:W4:Y:S04]  /*1ecf0*/  LDL.LU.64 R50, [R1+0x1f8] ;  /* 0x0001f80001327983 */ /* 0x000f280000300a00 */
[----:B------:R-:W-:Y:S04]  /*1ed00*/  STL.64 [R1+0x18b8], R58 ;  /* 0x0018b83a01007387 */ /* 0x000fe80000100a00 */
[----:B------:R0:W-:Y:S04]  /*1ed10*/  STL.64 [R1+0x18b0], R56 ;  /* 0x0018b03801007387 */ /* 0x0001e80000100a00 */
[----:B0-----:R-:W4:Y:S04]  /*1ed20*/  LDL.LU.64 R56, [R1+0x1c0] ;  /* 0x0001c00001387983 */ /* 0x001f280000300a00 */
[----:B------:R-:W4:Y:S01]  /*1ed30*/  LDL.LU.64 R58, [R1+0x1c8] ;  /* 0x0001c800013a7983 */ /* 0x000f220000300a00 */
[----:B------:R-:W-:-:S02]  /*1ed40*/  F2FP.F16.E4M3.UNPACK_B R20, R20 ;  /* 0x00000014ff14723e */ /* 0x000fc400020006ff */
[----:B------:R-:W-:Y:S01]  /*1ed50*/  F2FP.F16.E4M3.UNPACK_B R21, R21 ;  /* 0x00000015ff15723e */ /* 0x000fe200020006ff */
[----:B------:R-:W-:Y:S02]  /*1ed60*/  IMAD.MOV.U32 R24, RZ, RZ, R52 ;  /* 0x000000ffff187224 */ /* 0x000fe400078e0034 */
[----:B------:R-:W-:Y:S01]  /*1ed70*/  IMAD.MOV.U32 R25, RZ, RZ, R53 ;  /* 0x000000ffff197224 */ /* 0x000fe200078e0035 */
[----:B------:R-:W-:Y:S02]  /*1ed80*/  F2FP.F16.E4M3.UNPACK_B R22, R22 ;  /* 0x00000016ff16723e */ /* 0x000fe400020006ff */
[----:B------:R-:W-:Y:S01]  /*1ed90*/  F2FP.F16.E4M3.UNPACK_B R23, R23 ;  /* 0x00000017ff17723e */ /* 0x000fe200020006ff */
[----:B------:R-:W-:Y:S01]  /*1eda0*/  IMAD.MOV.U32 R26, RZ, RZ, R54 ;  /* 0x000000ffff1a7224 */ /* 0x000fe200078e0036 */
[----:B------:R-:W-:Y:S02]  /*1edb0*/  F2FP.F16.E4M3.UNPACK_B R24, R24 ;  /* 0x00000018ff18723e */ /* 0x000fe400020006ff */
[----:B------:R-:W-:-:S02]  /*1edc0*/  F2FP.F16.E4M3.UNPACK_B R25, R25 ;  /* 0x00000019ff19723e */ /* 0x000fc400020006ff */
[----:B------:R-:W-:Y:S02]  /*1edd0*/  F2FP.F16.E4M3.UNPACK_B R27, R27 ;  /* 0x0000001bff1b723e */ /* 0x000fe400020006ff */
[----:B------:R-:W-:-:S07]  /*1ede0*/  F2FP.F16.E4M3.UNPACK_B R26, R26 ;  /* 0x0000001aff1a723e */ /* 0x000fce00020006ff */
[C---:B---3--:R-:W-:Y:S08]  /*1edf0*/  HMMA.16816.F32 R12, R28.reuse, R26, R12 ;  /* 0x0000001a1c0c723c */ /* 0x048ff0000000180c */
[C---:B--2---:R-:W-:Y:S08]  /*1ee00*/  HMMA.16816.F32 R16, R28.reuse, R24, R16 ;  /* 0x000000181c10723c */ /* 0x044ff00000001810 */
[C---:B----4-:R-:W-:Y:S08]  /*1ee10*/  HMMA.16816.F32 R48, R28.reuse, R22, R48 ;  /* 0x000000161c30723c */ /* 0x050ff00000001830 */
[----:B------:R-:W-:Y:S01]  /*1ee20*/  HMMA.16816.F32 R56, R28, R20, R56 ;  /* 0x000000141c38723c */ /* 0x000fe20000001838 */
[----:B------:R-:W-:-:S15]  /*1ee30*/  IMAD R28, R43, 0x100, R42 ;  /* 0x000001002b1c7824 */ /* 0x000fde00078e022a */
[----:B------:R-:W-:-:S03]  /*1ee40*/  NOP ;  /* 0x0000000000007918 */ /* 0x000fc60000000000 */
[----:B------:R-:W-:Y:S04]  /*1ee50*/  STL.64 [R1+0x1c0], R56 ;  /* 0x0001c03801007387 */ /* 0x000fe80000100a00 */
        /* <DEDUP_REMOVED lines=9> */
[----:B------:R0:W-:Y:S04]  /*1eef0*/  STL.64 [R1+0x270], R12 ;  /* 0x0002700c01007387 */ /* 0x0001e80000100a00 */
[----:B------:R1:W-:Y:S04]  /*1ef00*/  STL.64 [R1+0x278], R14 ;  /* 0x0002780e01007387 */ /* 0x0003e80000100a00 */
[----:B------:R-:W2:Y:S04]  /*1ef10*/  LDL.LU.64 R40, [R1+0x820] ;  /* 0x0008200001287983 */ /* 0x000ea80000300a00 */
[----:B------:R-:W2:Y:S04]  /*1ef20*/  LDL.LU.64 R42, [R1+0x828] ;  /* 0x00082800012a7983 */ /* 0x000ea80000300a00 */
[----:B0-----:R-:W3:Y:S04]  /*1ef30*/  LDL.LU.64 R12, [R1+0x810] ;  /* 0x00081000010c7983 */ /* 0x001ee80000300a00 */
[----:B-1----:R-:W3:Y:S04]  /*1ef40*/  LDL.LU.64 R14, [R1+0x818] ;  /* 0x00081800010e7983 */ /* 0x002ee80000300a00 */
[----:B------:R-:W4:Y:S04]  /*1ef50*/  LDL.LU.64 R16, [R1+0x800] ;  /* 0x0008000001107983 */ /* 0x000f280000300a00 */
[----:B------:R-:W4:Y:S04]  /*1ef60*/  LDL.LU.64 R18, [R1+0x808] ;  /* 0x0008080001127983 */ /* 0x000f280000300a00 */
[----:B------:R-:W4:Y:S04]  /*1ef70*/  LDL.LU.64 R24, [R1+0x7f0] ;  /* 0x0007f00001187983 */ /* 0x000f280000300a00 */
[----:B------:R-:W4:Y:S04]  /*1ef80*/  LDL.LU.64 R26, [R1+0x7f8] ;  /* 0x0007f800011a7983 */ /* 0x000f280000300a00 */
[----:B------:R-:W4:Y:S04]  /*1ef90*/  LDL.LU.64 R20, [R1+0x7e0] ;  /* 0x0007e00001147983 */ /* 0x000f280000300a00 */
[----:B------:R-:W4:Y:S04]  /*1efa0*/  LDL.LU.64 R22, [R1+0x7e8] ;  /* 0x0007e80001167983 */ /* 0x000f280000300a00 */
[----:B------:R-:W4:Y:S01]  /*1efb0*/  LDL.LU R53, [R1+0x994] ;  /* 0x0009940001357983 */ /* 0x000f220000300800 */
[----:B------:R-:W-:-:S03]  /*1efc0*/  IMAD R29, R44, 0x100, R55 ;  /* 0x000001002c1d7824 */ /* 0x000fc600078e0237 */
[----:B------:R-:W4:Y:S04]  /*1efd0*/  LDL.LU R54, [R1+0x990] ;  /* 0x0009900001367983 */ /* 0x000f280000300800 */
[----:B------:R-:W4:Y:S01]  /*1efe0*/  LDL.LU R55, [R1+0x99c] ;  /* 0x00099c0001377983 */ /* 0x000f220000300800 */
[----:B------:R-:W-:Y:S02]  /*1eff0*/  IMAD R30, R46, 0x100, R45 ;  /* 0x000001002e1e7824 */ /* 0x000fe400078e022d */
[----:B------:R-:W-:Y:S01]  /*1f000*/  IMAD R31, R39, 0x100, R47 ;  /* 0x00000100271f7824 */ /* 0x000fe200078e022f */
[----:B------:R-:W-:Y:S02]  /*1f010*/  F2FP.F16.E4M3.UNPACK_B R28, R28 ;  /* 0x0000001cff1c723e */ /* 0x000fe400020006ff */
[----:B------:R-:W-:-:S02]  /*1f020*/  F2FP.F16.E4M3.UNPACK_B R29, R29 ;  /* 0x0000001dff1d723e */ /* 0x000fc400020006ff */
[----:B------:R-:W-:Y:S02]  /*1f030*/  F2FP.F16.E4M3.UNPACK_B R30, R30 ;  /* 0x0000001eff1e723e */ /* 0x000fe400020006ff */
[----:B------:R-:W-:-:S07]  /*1f040*/  F2FP.F16.E4M3.UNPACK_B R31, R31 ;  /* 0x0000001fff1f723e */ /* 0x000fce00020006ff */
[C---:B--2---:R-:W-:Y:S08]  /*1f050*/  HMMA.16816.F32 R40, R28.reuse, R36, R40 ;  /* 0x000000241c28723c */ /* 0x044ff00000001828 */
[C---:B---3--:R-:W-:Y:S01]  /*1f060*/  HMMA.16816.F32 R12, R28.reuse, R34, R12 ;  /* 0x000000221c0c723c */ /* 0x048fe2000000180c */
[----:B----4-:R-:W-:Y:S04]  /*1f070*/  STL.64 [R1+0x1ab8], R54 ;  /* 0x001ab83601007387 */ /* 0x010fe80000100a00 */
[----:B------:R0:W-:Y:S04]  /*1f080*/  STL [R1+0x1ab0], R53 ;  /* 0x001ab03501007387 */ /* 0x0001e80000100800 */
[----:B------:R-:W2:Y:S04]  /*1f090*/  LDL.LU R44, [R1+0x998] ;  /* 0x00099800012c7983 */ /* 0x000ea80000300800 */
[----:B------:R-:W3:Y:S04]  /*1f0a0*/  LDL.LU R45, [R1+0x9a4] ;  /* 0x0009a400012d7983 */ /* 0x000ee80000300800 */
[----:B------:R-:W3:Y:S04]  /*1f0b0*/  LDL.LU R46, [R1+0x9a0] ;  /* 0x0009a000012e7983 */ /* 0x000ee80000300800 */
[----:B------:R-:W4:Y:S04]  /*1f0c0*/  LDL.LU R47, [R1+0x9ac] ;  /* 0x0009ac00012f7983 */ /* 0x000f280000300800 */
[----:B------:R-:W4:Y:S04]  /*1f0d0*/  LDL.LU R39, [R1+0x9a8] ;  /* 0x0009a80001277983 */ /* 0x000f280000300800 */
[----:B------:R-:W2:Y:S04]  /*1f0e0*/  LDL.LU.64 R48, [R1+0x7d0] ;  /* 0x0007d00001307983 */ /* 0x000ea80000300a00 */
[----:B------:R-:W-:Y:S04]  /*1f0f0*/  STL.64 [R1+0x820], R40 ;  /* 0x0008202801007387 */ /* 0x000fe80000100a00 */
[----:B------:R-:W-:Y:S04]  /*1f100*/  STL.64 [R1+0x828], R42 ;  /* 0x0008282a01007387 */ /* 0x000fe80000100a00 */
[----:B------:R-:W2:Y:S04]  /*1f110*/  LDL.LU.64 R50, [R1+0x7d8] ;  /* 0x0007d80001327983 */ /* 0x000ea80000300a00 */
[----:B------:R1:W-:Y:S04]  /*1f120*/  STL.64 [R1+0x810], R12 ;  /* 0x0008100c01007387 */ /* 0x0003e80000100a00 */
[----:B------:R1:W-:Y:S04]  /*1f130*/  STL.64 [R1+0x818], R14 ;  /* 0x0008180e01007387 */ /* 0x0003e80000100a00 */
[----:B0-----:R-:W3:Y:S04]  /*1f140*/  LDL.LU.64 R52, [R1+0x7c0] ;  /* 0x0007c00001347983 */ /* 0x001ee80000300a00 */
[----:B------:R-:W3:Y:S04]  /*1f150*/  LDL.LU.64 R54, [R1+0x7c8] ;  /* 0x0007c80001367983 */ /* 0x000ee80000300a00 */
[----:B-1----:R-:W4:Y:S04]  /*1f160*/  LDL.LU.64 R12, [R1+0x7b0] ;  /* 0x0007b000010c7983 */ /* 0x002f280000300a00 */
[----:B------:R-:W4:Y:S01]  /*1f170*/  LDL.LU.64 R14, [R1+0x7b8] ;  /* 0x0007b800010e7983 */ /* 0x000f220000300a00 */
[C---:B------:R-:W-:Y:S03]  /*1f180*/  HMMA.16816.F32 R56, R28.reuse, R32, R16 ;  /* 0x000000201c38723c */ /* 0x040fe60000001810 */
[----:B------:R-:W4:Y:S04]  /*1f190*/  LDL.LU.64 R40, [R1+0x7a0] ;  /* 0x0007a00001287983 */ /* 0x000f280000300a00 */
[----:B------:R-:W4:Y:S04]  /*1f1a0*/  LDL.LU.64 R42, [R1+0x7a8] ;  /* 0x0007a800012a7983 */ /* 0x000f280000300a00 */
[----:B------:R-:W4:Y:S04]  /*1f1b0*/  LDL.LU.64 R16, [R1+0x790] ;  /* 0x0007900001107983 */ /* 0x000f280000300a00 */
[----:B------:R-:W4:Y:S01]  /*1f1c0*/  LDL.LU.64 R18, [R1+0x798] ;  /* 0x0007980001127983 */ /* 0x000f220000300a00 */
[C---:B------:R-:W-:Y:S03]  /*1f1d0*/  HMMA.16816.F32 R20, R28.reuse, R4, R20 ;  /* 0x000000041c14723c */ /* 0x040fe60000001814 */
[----:B------:R-:W-:Y:S04]  /*1f1e0*/  STL.64 [R1+0x800], R56 ;  /* 0x0008003801007387 */ /* 0x000fe80000100a00 */
[----:B------:R0:W-:Y:S02]  /*1f1f0*/  STL.64 [R1+0x808], R58 ;  /* 0x0008083a01007387 */ /* 0x0001e40000100a00 */
[----:B0-----:R-:W-:Y:S02]  /*1f200*/  HMMA.16816.F32 R56, R28, R2, R24 ;  /* 0x000000021c38723c */ /* 0x001fe40000001818 */
[----:B------:R-:W4:-:S15]  /*1f210*/  LDL.LU.64 R24, [R1+0x780] ;  /* 0x0007800001187983 */ /* 0x000f1e0000300a00 */
[----:B------:R-:W-:Y:S02]  /*1f220*/  NOP ;  /* 0x0000000000007918 */ /* 0x000fe40000000000 */
[----:B------:R-:W-:Y:S04]  /*1f230*/  STL.64 [R1+0x7f0], R56 ;  /* 0x0007f03801007387 */ /* 0x000fe80000100a00 */
[----:B------:R-:W-:Y:S04]  /*1f240*/  STL.64 [R1+0x7f8], R58 ;  /* 0x0007f83a01007387 */ /* 0x000fe80000100a00 */
[----:B------:R-:W4:Y:S04]  /*1f250*/  LDL.LU.64 R26, [R1+0x788] ;  /* 0x00078800011a7983 */ /* 0x000f280000300a00 */
[----:B------:R0:W-:Y:S04]  /*1f260*/  STL.64 [R1+0x7e0], R20 ;  /* 0x0007e01401007387 */ /* 0x0001e80000100a00 */
[----:B------:R1:W-:Y:S04]  /*1f270*/  STL.64 [R1+0x7e8], R22 ;  /* 0x0007e81601007387 */ /* 0x0003e80000100a00 */
[----:B0-----:R-:W4:Y:S04]  /*1f280*/  LDL.LU.64 R20, [R1+0x770] ;  /* 0x0007700001147983 */ /* 0x001f280000300a00 */
[----:B-1----:R-:W4:Y:S04]  /*1f290*/  LDL.LU.64 R22, [R1+0x778] ;  /* 0x0007780001167983 */ /* 0x002f280000300a00 */
[----:B------:R-:W4:Y:S04]  /*1f2a0*/  LDL.LU.64 R56, [R1+0x750] ;  /* 0x0007500001387983 */ /* 0x000f280000300a00 */
[----:B------:R-:W4:Y:S01]  /*1f2b0*/  LDL.LU.64 R58, [R1+0x758] ;  /* 0x00075800013a7983 */ /* 0x000f220000300a00 */
[C---:B--2---:R-:W-:Y:S08]  /*1f2c0*/  HMMA.16816.F32 R48, R28.reuse, R6, R48 ;  /* 0x000000061c30723c */ /* 0x044ff00000001830 */
[C---:B---3--:R-:W-:Y:S08]  /*1f2d0*/  HMMA.16816.F32 R52, R28.reuse, R8, R52 ;  /* 0x000000081c34723c */ /* 0x048ff00000001834 */
[C---:B----4-:R-:W-:Y:S03]  /*1f2e0*/  HMMA.16816.F32 R12, R28.reuse, R10, R12 ;  /* 0x0000000a1c0c723c */ /* 0x050fe6000000180c */
[----:B------:R0:W-:Y:S04]  /*1f2f0*/  STL.64 [R1+0x7d0], R48 ;  /* 0x0007d03001007387 */ /* 0x0001e80000100a00 */
[----:B------:R1:W-:Y:S04]  /*1f300*/  STL.64 [R1+0x7d8], R50 ;  /* 0x0007d83201007387 */ /* 0x0003e80000100a00 */
[----:B0-----:R-:W2:Y:S04]  /*1f310*/  LDL.LU.64 R48, [R1+0x740] ;  /* 0x0007400001307983 */ /* 0x001ea80000300a00 */
[----:B-1----:R-:W2:Y:S04]  /*1f320*/  LDL.LU.64 R50, [R1+0x748] ;  /* 0x0007480001327983 */ /* 0x002ea80000300a00 */
[----:B------:R-:W-:Y:S04]  /*1f330*/  STL.64 [R1+0x7c0], R52 ;  /* 0x0007c03401007387 */ /* 0x000fe80000100a00 */
[----:B------:R0:W-:Y:S04]  /*1f340*/  STL.64 [R1+0x7c8], R54 ;  /* 0x0007c83601007387 */ /* 0x0001e80000100a00 */
[----:B0-----:R-:W3:Y:S04]  /*1f350*/  LDL.LU.64 R54, [R1+0x1ab8] ;  /* 0x001ab80001367983 */ /* 0x001ee80000300a00 */
[----:B------:R-:W3:Y:S04]  /*1f360*/  LDL.LU R53, [R1+0x1ab0] ;  /* 0x001ab00001357983 */ /* 0x000ee80000300800 */
[----:B------:R-:W-:Y:S04]  /*1f370*/  STL.64 [R1+0x7b0], R12 ;  /* 0x0007b00c01007387 */ /* 0x000fe80000100a00 */
[----:B------:R0:W-:Y:S04]  /*1f380*/  STL.64 [R1+0x7b8], R14 ;  /* 0x0007b80e01007387 */ /* 0x0001e80000100a00 */
[----:B0-----:R-:W4:Y:S04]  /*1f390*/  LDL.LU.64 R14, [R1+0x1aa8] ;  /* 0x001aa800010e7983 */ /* 0x001f280000300a00 */
[----:B------:R-:W2:Y:S02]  /*1f3a0*/  LDL.LU.64 R12, [R1+0x1aa0] ;  /* 0x001aa000010c7983 */ /* 0x000ea40000300a00 */
[C---:B--2---:R-:W-:Y:S08]  /*1f3b0*/  HMMA.16816.F32 R40, R28.reuse, R12, R40 ;  /* 0x0000000c1c28723c */ /* 0x044ff00000001828 */
[C---:B----4-:R-:W-:Y:S11]  /*1f3c0*/  HMMA.16816.F32 R16, R28.reuse, R14, R16 ;  /* 0x0000000e1c10723c */ /* 0x050ff60000001810 */
[----:B------:R0:W-:Y:S04]  /*1f3d0*/  STL.64 [R1+0x7a0], R40 ;  /* 0x0007a02801007387 */ /* 0x0001e80000100a00 */
[----:B------:R1:W-:Y:S04]  /*1f3e0*/  STL.64 [R1+0x7a8], R42 ;  /* 0x0007a82a01007387 */ /* 0x0003e80000100a00 */
[----:B0-----:R-:W2:Y:S04]  /*1f3f0*/  LDL.LU.64 R40, [R1+0x260] ;  /* 0x0002600001287983 */ /* 0x001ea80000300a00 */
[----:B-1----:R-:W2:Y:S04]  /*1f400*/  LDL.LU.64 R42, [R1+0x268] ;  /* 0x00026800012a7983 */ /* 0x002ea80000300a00 */
[----:B------:R-:W-:Y:S04]  /*1f410*/  STL.64 [R1+0x790], R16 ;  /* 0x0007901001007387 */ /* 0x000fe80000100a00 */
[----:B------:R0:W-:Y:S04]  /*1f420*/  STL.64 [R1+0x798], R18 ;  /* 0x0007981201007387 */ /* 0x0001e80000100a00 */
[----:B0-----:R-:W4:Y:S04]  /*1f430*/  LDL.LU.64 R18, [R1+0x1a98] ;  /* 0x001a980001127983 */ /* 0x001f280000300a00 */
[----:B------:R-:W2:Y:S04]  /*1f440*/  LDL.LU.64 R16, [R1+0x1a90] ;  /* 0x001a900001107983 */ /* 0x000ea80000300a00 */
[----:B------:R-:W-:Y:S04]  /*1f450*/  STL.64 [R1+0x1a58], R14 ;  /* 0x001a580e01007387 */ /* 0x000fe80000100a00 */
[----:B------:R0:W-:Y:S04]  /*1f460*/  STL.64 [R1+0x1a50], R12 ;  /* 0x001a500c01007387 */ /* 0x0001e80000100a00 */
[----:B0-----:R-:W3:Y:S04]  /*1f470*/  LDL.LU.64 R12, [R1+0x760] ;  /* 0x00076000010c7983 */ /* 0x001ee80000300a00 */
[----:B------:R-:W3:Y:S01]  /*1f480*/  LDL.LU.64 R14, [R1+0x768] ;  /* 0x00076800010e7983 */ /* 0x000ee20000300a00 */
[C---:B--2---:R-:W-:Y:S08]  /*1f490*/  HMMA.16816.F32 R24, R28.reuse, R16, R24 ;  /* 0x000000101c18723c */ /* 0x044ff00000001818 */
[C---:B----4-:R-:W-:Y:S11]  /*1f4a0*/  HMMA.16816.F32 R20, R28.reuse, R18, R20 ;  /* 0x000000121c14723c */ /* 0x050ff60000001814 */
[----:B------:R-:W-:Y:S04]  /*1f4b0*/  STL.64 [R1+0x780], R24 ;  /* 0x0007801801007387 */ /* 0x000fe80000100a00 */
[----:B------:R0:W-:Y:S04]  /*1f4c0*/  STL.64 [R1+0x788], R26 ;  /* 0x0007881a01007387 */ /* 0x0001e80000100a00 */
[----:B0-----:R-:W2:Y:S04]  /*1f4d0*/  LDL.LU.64 R26, [R1+0x1a88] ;  /* 0x001a8800011a7983 */ /* 0x001ea80000300a00 */
[----:B------:R-:W4:Y:S04]  /*1f4e0*/  LDL.LU.64 R24, [R1+0x1a80] ;  /* 0x001a800001187983 */ /* 0x000f280000300a00 */
[----:B------:R-:W-:Y:S04]  /*1f4f0*/  STL.64 [R1+0x770], R20 ;  /* 0x0007701401007387 */ /* 0x000fe80000100a00 */
[----:B------:R0:W-:Y:S04]  /*1f500*/  STL.64 [R1+0x778], R22 ;  /* 0x0007781601007387 */ /* 0x0001e80000100a00 */
[----:B0-----:R-:W2:Y:S04]  /*1f510*/  LDL.LU.64 R22, [R1+0x1a78] ;  /* 0x001a780001167983 */ /* 0x001ea80000300a00 */
[----:B------:R-:W3:Y:S04]  /*1f520*/  LDL.LU.64 R20, [R1+0x1a70] ;  /* 0x001a700001147983 */ /* 0x000ee80000300a00 */
[----:B------:R-:W-:Y:S04]  /*1f530*/  STL.64 [R1+0x1a48], R18 ;  /* 0x001a481201007387 */ /* 0x000fe80000100a00 */
[----:B------:R3:W-:Y:S02]  /*1f540*/  STL.64 [R1+0x1a40], R16 ;  /* 0x001a401001007387 */ /* 0x0007e40000100a00 */
[C---:B---3--:R-:W-:Y:S08]  /*1f550*/  HMMA.16816.F32 R16, R28.reuse, R20, R12 ;  /* 0x000000141c10723c */ /* 0x048ff0000000180c */
[C---:B--2---:R-:W-:Y:S01]  /*1f560*/  HMMA.16816.F32 R12, R28.reuse, R22, R56 ;  /* 0x000000161c0c723c */ /* 0x044fe20000001838 */
[----:B------:R-:W-:Y:S10]  /*1f570*/  STL.64 [R1+0x1a28], R22 ;  /* 0x001a281601007387 */ /* 0x000ff40000100a00 */
[----:B------:R-:W-:Y:S04]  /*1f580*/  STL.64 [R1+0x760], R16 ;  /* 0x0007601001007387 */ /* 0x000fe80000100a00 */
[----:B------:R-:W-:Y:S04]  /*1f590*/  STL.64 [R1+0x768], R18 ;  /* 0x0007681201007387 */ /* 0x000fe80000100a00 */
[----:B------:R-:W-:Y:S04]  /*1f5a0*/  STL.64 [R1+0x1a20], R20 ;  /* 0x001a201401007387 */ /* 0x000fe80000100a00 */
[----:B------:R-:W-:Y:S04]  /*1f5b0*/  STL.64 [R1+0x750], R12 ;  /* 0x0007500c01007387 */ /* 0x000fe80000100a00 */
[----:B------:R4:W-:Y:S02]  /*1f5c0*/  STL.64 [R1+0x758], R14 ;  /* 0x0007580e01007387 */ /* 0x0009e40000100a00 */
[----:B----4-:R-:W-:-:S15]  /*1f5d0*/  HMMA.16816.F32 R12, R28, R24, R48 ;  /* 0x000000181c0c723c */ /* 0x010fde0000001830 */
[----:B------:R-:W-:-:S04]  /*1f5e0*/  NOP ;  /* 0x0000000000007918 */ /* 0x000fc80000000000 */
[----:B------:R-:W-:Y:S04]  /*1f5f0*/  STL.64 [R1+0x740], R12 ;  /* 0x0007400c01007387 */ /* 0x000fe80000100a00 */
[----:B------:R0:W-:Y:S02]  /*1f600*/  STL.64 [R1+0x748], R14 ;  /* 0x0007480e01007387 */ /* 0x0001e40000100a00 */
[----:B0-----:R-:W-:Y:S02]  /*1f610*/  HMMA.16816.F32 R12, R28, R26, R40 ;  /* 0x0000001a1c0c723c */ /* 0x001fe40000001828 */
[----:B------:R-:W2:Y:S04]  /*1f620*/  LDL.LU.64 R40, [R1+0x730] ;  /* 0x0007300001287983 */ /* 0x000ea80000300a00 */
[----:B------:R-:W2:Y:S01]  /*1f630*/  LDL.LU.64 R42, [R1+0x738] ;  /* 0x00073800012a7983 */ /* 0x000ea20000300a00 */
[----:B------:R-:W-:-:S02]  /*1f640*/  IMAD R17, R54, 0x100, R53 ;  /* 0x0000010036117824 */ /* 0x000fc400078e0235 */
[----:B------:R-:W-:-:S10]  /*1f650*/  IMAD R16, R44, 0x100, R55 ;  /* 0x000001002c107824 */ /* 0x000fd400078e0237 */
[----:B------:R0:W-:Y:S04]  /*1f660*/  STL.64 [R1+0x260], R12 ;  /* 0x0002600c01007387 */ /* 0x0001e80000100a00 */
[----:B------:R1:W-:Y:S04]  /*1f670*/  STL.64 [R1+0x268], R14 ;  /* 0x0002680e01007387 */ /* 0x0003e80000100a00 */
[----:B0-----:R-:W3:Y:S04]  /*1f680*/  LDL.LU.64 R12, [R1+0x720] ;  /* 0x00072000010c7983 */ /* 0x001ee80000300a00 */
[----:B-1----:R-:W3:Y:S04]  /*1f690*/  LDL.LU.64 R14, [R1+0x728] ;  /* 0x00072800010e7983 */ /* 0x002ee80000300a00 */
[----:B------:R-:W-:Y:S04]  /*1f6a0*/  STL.64 [R1+0x1a38], R26 ;  /* 0x001a381a01007387 */ /* 0x000fe80000100a00 */
[----:B------:R0:W-:Y:S04]  /*1f6b0*/  STL.64 [R1+0x1a30], R24 ;  /* 0x001a301801007387 */ /* 0x0001e80000100a00 */
[----:B------:R-:W4:Y:S04]  /*1f6c0*/  LDL.LU R53, [R1+0x9b4] ;  /* 0x0009b40001357983 */ /* 0x000f280000300800 */
[----:B------:R-:W3:Y:S04]  /*1f6d0*/  LDL.LU R54, [R1+0x9b0] ;  /* 0x0009b00001367983 */ /* 0x000ee80000300800 */
[----:B------:R-:W3:Y:S01]  /*1f6e0*/  LDL.LU R55, [R1+0x9bc] ;  /* 0x0009bc0001377983 */ /* 0x000ee20000300800 */
[----:B------:R-:W-:-:S02]  /*1f6f0*/  IMAD R49, R46, 0x100, R45 ;  /* 0x000001002e317824 */ /* 0x000fc400078e022d */
[----:B------:R-:W-:Y:S01]  /*1f700*/  IMAD R48, R39, 0x100, R47 ;  /* 0x0000010027307824 */ /* 0x000fe200078e022f */
[----:B------:R-:W-:Y:S02]  /*1f710*/  F2FP.F16.E4M3.UNPACK_B R28, R17 ;  /* 0x00000011ff1c723e */ /* 0x000fe400020006ff */
[----:B------:R-:W-:Y:S02]  /*1f720*/  F2FP.F16.E4M3.UNPACK_B R29, R16 ;  /* 0x00000010ff1d723e */ /* 0x000fe400020006ff */
[----:B------:R-:W-:Y:S02]  /*1f730*/  F2FP.F16.E4M3.UNPACK_B R30, R49 ;  /* 0x00000031ff1e723e */ /* 0x000fe400020006ff */
[----:B------:R-:W-:-:S07]  /*1f740*/  F2FP.F16.E4M3.UNPACK_B R31, R48 ;  /* 0x00000030ff1f723e */ /* 0x000fce00020006ff */
[C---:B--2---:R-:W-:Y:S01]  /*1f750*/  HMMA.16816.F32 R40, R28.reuse, R36, R40 ;  /* 0x000000241c28723c */ /* 0x044fe20000001828 */
[----:B---3--:R-:W-:Y:S04]  /*1f760*/  STL.64 [R1+0x1a68], R54 ;  /* 0x001a683601007387 */ /* 0x008fe80000100a00 */
[----:B----4-:R1:W-:Y:S04]  /*1f770*/  STL [R1+0x1a60], R53 ;  /* 0x001a603501007387 */ /* 0x0103e80000100800 */
[----:B------:R-:W2:Y:S04]  /*1f780*/  LDL.LU R44, [R1+0x9b8] ;  /* 0x0009b800012c7983 */ /* 0x000ea80000300800 */
[----:B------:R-:W3:Y:S04]  /*1f790*/  LDL.LU R45, [R1+0x9c4] ;  /* 0x0009c400012d7983 */ /* 0x000ee80000300800 */
[----:B------:R-:W3:Y:S04]  /*1f7a0*/  LDL.LU R46, [R1+0x9c0] ;  /* 0x0009c000012e7983 */ /* 0x000ee80000300800 */
[----:B------:R-:W4:Y:S04]  /*1f7b0*/  LDL.LU R47, [R1+0x9cc] ;  /* 0x0009cc00012f7983 */ /* 0x000f280000300800 */
[----:B------:R-:W4:Y:S04]  /*1f7c0*/  LDL.LU R39, [R1+0x9c8] ;  /* 0x0009c80001277983 */ /* 0x000f280000300800 */
[----:B------:R-:W2:Y:S04]  /*1f7d0*/  LDL.LU.64 R16, [R1+0x710] ;  /* 0x0007100001107983 */ /* 0x000ea80000300a00 */
[----:B------:R-:W2:Y:S01]  /*1f7e0*/  LDL.LU.64 R18, [R1+0x718] ;  /* 0x0007180001127983 */ /* 0x000ea20000300a00 */
[C---:B------:R-:W-:Y:S03]  /*1f7f0*/  HMMA.16816.F32 R12, R28.reuse, R34, R12 ;  /* 0x000000221c0c723c */ /* 0x040fe6000000180c */
[----:B0-----:R-:W3:Y:S04]  /*1f800*/  LDL.LU.64 R24, [R1+0x700] ;  /* 0x0007000001187983 */ /* 0x001ee80000300a00 */
[----:B------:R-:W3:Y:S04]  /*1f810*/  LDL.LU.64 R26, [R1+0x708] ;  /* 0x00070800011a7983 */ /* 0x000ee80000300a00 */
[----:B------:R-:W3:Y:S04]  /*1f820*/  LDL.LU.64 R20, [R1+0x6f0] ;  /* 0x0006f00001147983 */ /* 0x000ee80000300a00 */
[----:B------:R-:W3:Y:S04]  /*1f830*/  LDL.LU.64 R22, [R1+0x6f8] ;  /* 0x0006f80001167983 */ /* 0x000ee80000300a00 */
[----:B------:R-:W4:Y:S04]  /*1f840*/  LDL.LU.64 R48, [R1+0x6e0] ;  /* 0x0006e00001307983 */ /* 0x000f280000300a00 */
[----:B------:R-:W-:Y:S04]  /*1f850*/  STL.64 [R1+0x730], R40 ;  /* 0x0007302801007387 */ /* 0x000fe80000100a00 */
[----:B------:R-:W-:Y:S04]  /*1f860*/  STL.64 [R1+0x738], R42 ;  /* 0x0007382a01007387 */ /* 0x000fe80000100a00 */
[----:B------:R-:W4:Y:S04]  /*1f870*/  LDL.LU.64 R50, [R1+0x6e8] ;  /* 0x0006e80001327983 */ /* 0x000f280000300a00 */
[----:B------:R0:W-:Y:S04]  /*1f880*/  STL.64 [R1+0x720], R12 ;  /* 0x0007200c01007387 */ /* 0x0001e80000100a00 */
[----:B------:R0:W-:Y:S04]  /*1f890*/  STL.64 [R1+0x728], R14 ;  /* 0x0007280e01007387 */ /* 0x0001e80000100a00 */
[----:B-1----:R-:W4:Y:S04]  /*1f8a0*/  LDL.LU.64 R52, [R1+0x6d0] ;  /* 0x0006d00001347983 */ /* 0x002f280000300a00 */
[----:B------:R-:W4:Y:S04]  /*1f8b0*/  LDL.LU.64 R54, [R1+0x6d8] ;  /* 0x0006d80001367983 */ /* 0x000f280000300a00 */
[----:B0-----:R-:W4:Y:S04]  /*1f8c0*/  LDL.LU.64 R12, [R1+0x6c0] ;  /* 0x0006c000010c7983 */ /* 0x001f280000300a00 */
[----:B------:R-:W4:Y:S04]  /*1f8d0*/  LDL.LU.64 R14, [R1+0x6c8] ;  /* 0x0006c800010e7983 */ /* 0x000f280000300a00 */
[----:B------:R-:W4:Y:S04]  /*1f8e0*/  LDL.LU.64 R40, [R1+0x6b0] ;  /* 0x0006b00001287983 */ /* 0x000f280000300a00 */
[----:B------:R-:W4:Y:S01]  /*1f8f0*/  LDL.LU.64 R42, [R1+0x6b8] ;  /* 0x0006b800012a7983 */ /* 0x000f220000300a00 */
[C---:B--2---:R-:W-:Y:S03]  /*1f900*/  HMMA.16816.F32 R56, R28.reuse, R32, R16 ;  /* 0x000000201c38723c */ /* 0x044fe60000001810 */
[----:B------:R-:W2:Y:S04]  /*1f910*/  LDL.LU.64 R16, [R1+0x6a0] ;  /* 0x0006a00001107983 */ /* 0x000ea80000300a00 */
[----:B------:R-:W2:Y:S01]  /*1f920*/  LDL.LU.64 R18, [R1+0x6a8] ;  /* 0x0006a80001127983 */ /* 0x000ea20000300a00 */
[C---:B---3--:R-:W-:Y:S08]  /*1f930*/  HMMA.16816.F32 R20, R28.reuse, R4, R20 ;  /* 0x000000041c14723c */ /* 0x048ff00000001814 */
[C---:B----4-:R-:W-:Y:S03]  /*1f940*/  HMMA.16816.F32 R48, R28.reuse, R6, R48 ;  /* 0x000000061c30723c */ /* 0x050fe60000001830 */
[----:B------:R-:W-:Y:S04]  /*1f950*/  STL.64 [R1+0x710], R56 ;  /* 0x0007103801007387 */ /* 0x000fe80000100a00 */
[----:B------:R0:W-:Y:S02]  /*1f960*/  STL.64 [R1+0x718], R58 ;  /* 0x0007183a01007387 */ /* 0x0001e40000100a00 */
[C---:B0-----:R-:W-:Y:S08]  /*1f970*/  HMMA.16816.F32 R56, R28.reuse, R2, R24 ;  /* 0x000000021c38723c */ /* 0x041ff00000001818 */
[C---:B------:R-:W-:Y:S08]  /*1f980*/  HMMA.16816.F32 R52, R28.reuse, R8, R52 ;  /* 0x000000081c34723c */ /* 0x040ff00000001834 */
[C---:B------:R-:W-:Y:S01]  /*1f990*/  HMMA.16816.F32 R12, R28.reuse, R10, R12 ;  /* 0x0000000a1c0c723c */ /* 0x040fe2000000180c */
[----:B------:R-:W3:Y:S04]  /*1f9a0*/  LDL.LU.64 R24, [R1+0x690] ;  /* 0x0006900001187983 */ /* 0x000ee80000300a00 */
[----:B------:R-:W-:Y:S04]  /*1f9b0*/  STL.64 [R1+0x700], R56 ;  /* 0x0007003801007387 */ /* 0x000fe80000100a00 */
[----:B------:R-:W-:Y:S04]  /*1f9c0*/  STL.64 [R1+0x708], R58 ;  /* 0x0007083a01007387 */ /* 0x000fe80000100a00 */
[----:B------:R-:W3:Y:S04]  /*1f9d0*/  LDL.LU.64 R26, [R1+0x698] ;  /* 0x00069800011a7983 */ /* 0x000ee80000300a00 */
[----:B------:R0:W-:Y:S04]  /*1f9e0*/  STL.64 [R1+0x6f0], R20 ;  /* 0x0006f01401007387 */ /* 0x0001e80000100a00 */
[----:B------:R1:W-:Y:S04]  /*1f9f0*/  STL.64 [R1+0x6f8], R22 ;  /* 0x0006f81601007387 */ /* 0x0003e80000100a00 */
[----:B0-----:R-:W4:Y:S04]  /*1fa00*/  LDL.LU.64 R20, [R1+0x680] ;  /* 0x0006800001147983 */ /* 0x001f280000300a00 */
[----:B-1----:R-:W4:Y:S04]  /*1fa10*/  LDL.LU.64 R22, [R1+0x688] ;  /* 0x0006880001167983 */ /* 0x002f280000300a00 */
[----:B------:R-:W2:Y:S04]  /*1fa20*/  LDL.LU.64 R56, [R1+0x660] ;  /* 0x0006600001387983 */ /* 0x000ea80000300a00 */
[----:B------:R-:W2:Y:S04]  /*1fa30*/  LDL.LU.64 R58, [R1+0x668] ;  /* 0x00066800013a7983 */ /* 0x000ea80000300a00 */
[----:B------:R0:W-:Y:S04]  /*1fa40*/  STL.64 [R1+0x6e0], R48 ;  /* 0x0006e03001007387 */ /* 0x0001e80000100a00 */
[----:B------:R1:W-:Y:S04]  /*1fa50*/  STL.64 [R1+0x6e8], R50 ;  /* 0x0006e83201007387 */ /* 0x0003e80000100a00 */
[----:B0-----:R-:W2:Y:S04]  /*1fa60*/  LDL.LU.64 R48, [R1+0x650] ;  /* 0x0006500001307983 */ /* 0x001ea80000300a00 */
[----:B-1----:R-:W2:Y:S04]  /*1fa70*/  LDL.LU.64 R50, [R1+0x658] ;  /* 0x0006580001327983 */ /* 0x002ea80000300a00 */
[----:B------:R-:W-:Y:S04]  /*1fa80*/  STL.64 [R1+0x6d0], R52 ;  /* 0x0006d03401007387 */ /* 0x000fe80000100a00 */
[----:B------:R0:W-:Y:S04]  /*1fa90*/  STL.64 [R1+0x6d8], R54 ;  /* 0x0006d83601007387 */ /* 0x0001e80000100a00 */
[----:B0-----:R-:W2:Y:S04]  /*1faa0*/  LDL.LU.64 R54, [R1+0x1a68] ;  /* 0x001a680001367983 */ /* 0x001ea80000300a00 */
[----:B------:R-:W2:Y:S04]  /*1fab0*/  LDL.LU R53, [R1+0x1a60] ;  /* 0x001a600001357983 */ /* 0x000ea80000300800 */
[----:B------:R-:W-:Y:S04]  /*1fac0*/  STL.64 [R1+0x6c0], R12 ;  /* 0x0006c00c01007387 */ /* 0x000fe80000100a00 */
[----:B------:R0:W-:Y:S04]  /*1fad0*/  STL.64 [R1+0x6c8], R14 ;  /* 0x0006c80e01007387 */ /* 0x0001e80000100a00 */
[----:B0-----:R-:W2:Y:S04]  /*1fae0*/  LDL.LU.64 R14, [R1+0x1a58] ;  /* 0x001a5800010e7983 */ /* 0x001ea80000300a00 */
[----:B------:R-:W2:Y:S02]  /*1faf0*/  LDL.LU.64 R12, [R1+0x1a50] ;  /* 0x001a5000010c7983 */ /* 0x000ea40000300a00 */
[C---:B--2---:R-:W-:Y:S08]  /*1fb00*/  HMMA.16816.F32 R40, R28.reuse, R12, R40 ;  /* 0x0000000c1c28723c */ /* 0x044ff00000001828 */
[C---:B------:R-:W-:Y:S11]  /*1fb10*/  HMMA.16816.F32 R16, R28.reuse, R14, R16 ;  /* 0x0000000e1c10723c */ /* 0x040ff60000001810 */
[----:B------:R0:W-:Y:S04]  /*1fb20*/  STL.64 [R1+0x6b0], R40 ;  /* 0x0006b02801007387 */ /* 0x0001e80000100a00 */
[----:B------:R1:W-:Y:S04]  /*1fb30*/  STL.64 [R1+0x6b8], R42 ;  /* 0x0006b82a01007387 */ /* 0x0003e80000100a00 */
[----:B0-----:R-:W2:Y:S04]  /*1fb40*/  LDL.LU.64 R40, [R1+0x250] ;  /* 0x0002500001287983 */ /* 0x001ea80000300a00 */
[----:B-1----:R-:W2:Y:S04]  /*1fb50*/  LDL.LU.64 R42, [R1+0x258] ;  /* 0x00025800012a7983 */ /* 0x002ea80000300a00 */
[----:B------:R-:W-:Y:S04]  /*1fb60*/  STL.64 [R1+0x6a0], R16 ;  /* 0x0006a01001007387 */ /* 0x000fe80000100a00 */
[----:B------:R0:W-:Y:S04]  /*1fb70*/  STL.64 [R1+0x6a8], R18 ;  /* 0x0006a81201007387 */ /* 0x0001e80000100a00 */
[----:B0-----:R-:W4:Y:S04]  /*1fb80*/  LDL.LU.64 R18, [R1+0x1a48] ;  /* 0x001a480001127983 */ /* 0x001f280000300a00 */
[----:B------:R-:W3:Y:S04]  /*1fb90*/  LDL.LU.64 R16, [R1+0x1a40] ;  /* 0x001a400001107983 */ /* 0x000ee80000300a00 */
[----:B------:R-:W-:Y:S04]  /*1fba0*/  STL.64 [R1+0x1a08], R14 ;  /* 0x001a080e01007387 */ /* 0x000fe80000100a00 */
[----:B------:R0:W-:Y:S04]  /*1fbb0*/  STL.64 [R1+0x1a00], R12 ;  /* 0x001a000c01007387 */ /* 0x0001e80000100a00 */
[----:B0-----:R-:W2:Y:S04]  /*1fbc0*/  LDL.LU.64 R12, [R1+0x670] ;  /* 0x00067000010c7983 */ /* 0x001ea80000300a00 */
[----:B------:R-:W2:Y:S01]  /*1fbd0*/  LDL.LU.64 R14, [R1+0x678] ;  /* 0x00067800010e7983 */ /* 0x000ea20000300a00 */
[C---:B---3--:R-:W-:Y:S08]  /*1fbe0*/  HMMA.16816.F32 R24, R28.reuse, R16, R24 ;  /* 0x000000101c18723c */ /* 0x048ff00000001818 */
[C---:B----4-:R-:W-:Y:S11]  /*1fbf0*/  HMMA.16816.F32 R20, R28.reuse, R18, R20 ;  /* 0x000000121c14723c */ /* 0x050ff60000001814 */
[----:B------:R-:W-:Y:S04]  /*1fc00*/  STL.64 [R1+0x690], R24 ;  /* 0x0006901801007387 */ /* 0x000fe80000100a00 */
[----:B------:R0:W-:Y:S04]  /*1fc10*/  STL.64 [R1+0x698], R26 ;  /* 0x0006981a01007387 */ /* 0x0001e80000100a00 */
[----:B0-----:R-:W3:Y:S04]  /*1fc20*/  LDL.LU.64 R26, [R1+0x1a38] ;  /* 0x001a3800011a7983 */ /* 0x001ee80000300a00 */
[----:B------:R-:W4:Y:S04]  /*1fc30*/  LDL.LU.64 R24, [R1+0x1a30] ;  /* 0x001a300001187983 */ /* 0x000f280000300a00 */
[----:B------:R-:W-:Y:S04]  /*1fc40*/  STL.64 [R1+0x680], R20 ;  /* 0x0006801401007387 */ /* 0x000fe80000100a00 */
[----:B------:R0:W-:Y:S04]  /*1fc50*/  STL.64 [R1+0x688], R22 ;  /* 0x0006881601007387 */ /* 0x0001e80000100a00 */
[----:B0-----:R-:W2:Y:S04]  /*1fc60*/  LDL.LU.64 R22, [R1+0x1a28] ;  /* 0x001a280001167983 */ /* 0x001ea80000300a00 */
[----:B------:R-:W2:Y:S04]  /*1fc70*/  LDL.LU.64 R20, [R1+0x1a20] ;  /* 0x001a200001147983 */ /* 0x000ea80000300a00 */
[----:B------:R-:W-:Y:S04]  /*1fc80*/  STL.64 [R1+0x19f8], R18 ;  /* 0x0019f81201007387 */ /* 0x000fe80000100a00 */
[----:B------:R2:W-:Y:S02]  /*1fc90*/  STL.64 [R1+0x19f0], R16 ;  /* 0x0019f01001007387 */ /* 0x0005e40000100a00 */
[C---:B--2---:R-:W-:Y:S02]  /*1fca0*/  HMMA.16816.F32 R16, R28.reuse, R20, R12 ;  /* 0x000000141c10723c */ /* 0x044fe4000000180c */
[----:B------:R-:W-:Y:S06]  /*1fcb0*/  STL.64 [R1+0x19e8], R22 ;  /* 0x0019e81601007387 */ /* 0x000fec0000100a00 */
[C---:B------:R-:W-:Y:S11]  /*1fcc0*/  HMMA.16816.F32 R12, R28.reuse, R22, R56 ;  /* 0x000000161c0c723c */ /* 0x040ff60000001838 */
[----:B------:R-:W-:Y:S04]  /*1fcd0*/  STL.64 [R1+0x670], R16 ;  /* 0x0006701001007387 */ /* 0x000fe80000100a00 */
[----:B------:R4:W-:Y:S02]  /*1fce0*/  STL.64 [R1+0x678], R18 ;  /* 0x0006781201007387 */ /* 0x0009e40000100a00 */
[C---:B----4-:R-:W-:Y:S02]  /*1fcf0*/  HMMA.16816.F32 R16, R28.reuse, R24, R48 ;  /* 0x000000181c10723c */ /* 0x050fe40000001830 */
[----:B------:R-:W-:Y:S04]  /*1fd00*/  STL.64 [R1+0x19e0], R20 ;  /* 0x0019e01401007387 */ /* 0x000fe80000100a00 */
[----:B------:R-:W-:Y:S04]  /*1fd10*/  STL.64 [R1+0x660], R12 ;  /* 0x0006600c01007387 */ /* 0x000fe80000100a00 */
[----:B------:R-:W-:Y:S09]  /*1fd20*/  STL.64 [R1+0x668], R14 ;  /* 0x0006680e01007387 */ /* 0x000ff20000100a00 */
[----:B------:R-:W-:Y:S04]  /*1fd30*/  STL.64 [R1+0x650], R16 ;  /* 0x0006501001007387 */ /* 0x000fe80000100a00 */
[----:B------:R3:W-:Y:S04]  /*1fd40*/  STL.64 [R1+0x658], R18 ;  /* 0x0006581201007387 */ /* 0x0007e80000100a00 */
[----:B------:R-:W2:Y:S04]  /*1fd50*/  LDL.LU.64 R48, [R1+0x640] ;  /* 0x0006400001307983 */ /* 0x000ea80000300a00 */
[----:B------:R-:W2:Y:S01]  /*1fd60*/  LDL.LU.64 R50, [R1+0x648] ;  /* 0x0006480001327983 */ /* 0x000ea20000300a00 */
[----:B---3--:R-:W-:Y:S01]  /*1fd70*/  HMMA.16816.F32 R16, R28, R26, R40 ;  /* 0x0000001a1c10723c */ /* 0x008fe20000001828 */
[----:B------:R-:W-:-:S02]  /*1fd80*/  IMAD R13, R54, 0x100, R53 ;  /* 0x00000100360d7824 */ /* 0x000fc400078e0235 */
[----:B------:R-:W-:-:S03]  /*1fd90*/  IMAD R12, R44, 0x100, R55 ;  /* 0x000001002c0c7824 */ /* 0x000fc600078e0237 */
[----:B------:R-:W-:Y:S02]  /*1fda0*/  F2FP.F16.E4M3.UNPACK_B R28, R13 ;  /* 0x0000000dff1c723e */ /* 0x000fe400020006ff */
[----:B------:R-:W-:-:S11]  /*1fdb0*/  F2FP.F16.E4M3.UNPACK_B R29, R12 ;  /* 0x0000000cff1d723e */ /* 0x000fd600020006ff */
[----:B------:R-:W-:Y:S04]  /*1fdc0*/  STL.64 [R1+0x250], R16 ;  /* 0x0002501001007387 */ /* 0x000fe80000100a00 */
[----:B------:R-:W-:Y:S04]  /*1fdd0*/  STL.64 [R1+0x258], R18 ;  /* 0x0002581201007387 */ /* 0x000fe80000100a00 */
[----:B------:R-:W3:Y:S04]  /*1fde0*/  LDL.LU.64 R40, [R1+0x630] ;  /* 0x0006300001287983 */ /* 0x000ee80000300a00 */
[----:B------:R-:W3:Y:S04]  /*1fdf0*/  LDL.LU.64 R42, [R1+0x638] ;  /* 0x00063800012a7983 */ /* 0x000ee80000300a00 */
[----:B------:R-:W-:Y:S04]  /*1fe00*/  STL.64 [R1+0x1a18], R26 ;  /* 0x001a181a01007387 */ /* 0x000fe80000100a00 */
[----:B------:R0:W-:Y:S04]  /*1fe10*/  STL.64 [R1+0x1a10], R24 ;  /* 0x001a101801007387 */ /* 0x0001e80000100a00 */
[----:B0-----:R-:W4:Y:S04]  /*1fe20*/  LDL.LU.64 R24, [R1+0x620] ;  /* 0x0006200001187983 */ /* 0x001f280000300a00 */
[----:B------:R-:W4:Y:S04]  /*1fe30*/  LDL.LU.64 R26, [R1+0x628] ;  /* 0x00062800011a7983 */ /* 0x000f280000300a00 */
[----:B------:R-:W4:Y:S04]  /*1fe40*/  LDL.LU.64 R12, [R1+0x610] ;  /* 0x00061000010c7983 */ /* 0x000f280000300a00 */
[----:B------:R-:W4:Y:S01]  /*1fe50*/  LDL.LU.64 R14, [R1+0x618] ;  /* 0x00061800010e7983 */ /* 0x000f220000300a00 */
[----:B------:R-:W-:-:S02]  /*1fe60*/  IMAD R56, R46, 0x100, R45 ;  /* 0x000001002e387824 */ /* 0x000fc400078e022d */
[----:B------:R-:W-:Y:S01]  /*1fe70*/  IMAD R52, R39, 0x100, R47 ;  /* 0x0000010027347824 */ /* 0x000fe200078e022f */
[----:B------:R-:W4:Y:S04]  /*1fe80*/  LDL.LU.64 R16, [R1+0x600] ;  /* 0x0006000001107983 */ /* 0x000f280000300a00 */
[----:B------:R-:W4:Y:S04]  /*1fe90*/  LDL.LU.64 R18, [R1+0x608] ;  /* 0x0006080001127983 */ /* 0x000f280000300a00 */
[----:B------:R-:W4:Y:S01]  /*1fea0*/  LDL.LU.64 R20, [R1+0x5f0] ;  /* 0x0005f00001147983 */ /* 0x000f220000300a00 */
[----:B------:R-:W-:-:S02]  /*1feb0*/  F2FP.F16.E4M3.UNPACK_B R30, R56 ;  /* 0x00000038ff1e723e */ /* 0x000fc400020006ff */
[----:B------:R-:W-:Y:S01]  /*1fec0*/  F2FP.F16.E4M3.UNPACK_B R31, R52 ;  /* 0x00000034ff1f723e */ /* 0x000fe200020006ff */
[----:B------:R-:W4:Y:S04]  /*1fed0*/  LDL.LU.64 R22, [R1+0x5f8] ;  /* 0x0005f80001167983 */ /* 0x000f280000300a00 */
        /* <DEDUP_REMOVED lines=8> */
[C---:B--2---:R-:W-:Y:S08]  /*1ff60*/  HMMA.16816.F32 R56, R28.reuse, R36, R48 ;  /* 0x000000241c38723c */ /* 0x044ff00000001830 */
[C---:B---3--:R-:W-:Y:S11]  /*1ff70*/  HMMA.16816.F32 R48, R28.reuse, R34, R40 ;  /* 0x000000221c30723c */ /* 0x048ff60000001828 */
[----:B------:R-:W-:Y:S01]  /*1ff80*/  STL.64 [R1+0x640], R56 ;  /* 0x0006403801007387 */ /* 0x000fe20000100a00 */
[C---:B----4-:R-:W-:Y:S08]  /*1ff90*/  HMMA.16816.F32 R40, R28.reuse, R32, R24 ;  /* 0x000000201c28723c */ /* 0x050ff00000001818 */
[C---:B------:R-:W-:Y:S01]  /*1ffa0*/  HMMA.16816.F32 R12, R28.reuse, R2, R12 ;  /* 0x000000021c0c723c */ /* 0x040fe2000000180c */
[----:B------:R-:W-:Y:S04]  /*1ffb0*/  STL.64 [R1+0x648], R58 ;  /* 0x0006483a01007387 */ /* 0x000fe80000100a00 */
[----:B------:R-:W-:Y:S04]  /*1ffc0*/  STL.64 [R1+0x630], R48 ;  /* 0x0006303001007387 */ /* 0x000fe80000100a00 */
[----:B------:R-:W-:Y:S04]  /*1ffd0*/  STL.64 [R1+0x638], R50 ;  /* 0x0006383201007387 */ /* 0x000fe80000100a00 */
[----:B------:R-:W2:Y:S04]  /*1ffe0*/  LDL.LU.64 R24, [R1+0x5e0] ;  /* 0x0005e00001187983 */ /* 0x000ea80000300a00 */
[----:B------:R-:W-:Y:S04]  /*1fff0*/  STL.64 [R1+0x620], R40 ;  /* 0x0006202801007387 */ /* 0x000fe80000100a00 */
[----:B------:R-:W-:Y:S04]  /*20000*/  STL.64 [R1+0x628], R42 ;  /* 0x0006282a01007387 */ /* 0x000fe80000100a00 */
[----:B------:R-:W2:Y:S04]  /*20010*/  LDL.LU.64 R26, [R1+0x5e8] ;  /* 0x0005e800011a7983 */ /* 0x000ea80000300a00 */
[----:B------:R0:W-:Y:S04]  /*20020*/  STL.64 [R1+0x610], R12 ;  /* 0x0006100c01007387 */ /* 0x0001e80000100a00 */
[----:B------:R1:W-:Y:S04]  /*20030*/  STL.64 [R1+0x618], R14 ;  /* 0x0006180e01007387 */ /* 0x0003e80000100a00 */
[----:B0-----:R-:W3:Y:S04]  /*20040*/  LDL.LU.64 R12, [R1+0x5d0] ;  /* 0x0005d000010c7983 */ /* 0x001ee80000300a00 */
[----:B-1----:R-:W3:Y:S01]  /*20050*/  LDL.LU.64 R14, [R1+0x5d8] ;  /* 0x0005d800010e7983 */ /* 0x002ee20000300a00 */
[C---:B------:R-:W-:Y:S03]  /*20060*/  HMMA.16816.F32 R48, R28.reuse, R4, R16 ;  /* 0x000000041c30723c */ /* 0x040fe60000001810 */
[----:B------:R-:W4:Y:S04]  /*20070*/  LDL.LU.64 R40, [R1+0x5c0] ;  /* 0x0005c00001287983 */ /* 0x000f280000300a00 */
[----:B------:R-:W4:Y:S04]  /*20080*/  LDL.LU.64 R42, [R1+0x5c8] ;  /* 0x0005c800012a7983 */ /* 0x000f280000300a00 */
[----:B------:R-:W4:Y:S04]  /*20090*/  LDL.LU.64 R16, [R1+0x5b0] ;  /* 0x0005b00001107983 */ /* 0x000f280000300a00 */
[----:B------:R-:W4:Y:S04]  /*200a0*/  LDL.LU.64 R18, [R1+0x5b8] ;  /* 0x0005b80001127983 */ /* 0x000f280000300a00 */
[----:B------:R-:W-:Y:S04]  /*200b0*/  STL.64 [R1+0x600], R48 ;  /* 0x0006003001007387 */ /* 0x000fe80000100a00 */
[----:B------:R0:W-:Y:S02]  /*200c0*/  STL.64 [R1+0x608], R50 ;  /* 0x0006083201007387 */ /* 0x0001e40000100a00 */
[----:B0-----:R-:W-:Y:S02]  /*200d0*/  HMMA.16816.F32 R48, R28, R6, R20 ;  /* 0x000000061c30723c */ /* 0x001fe40000001814 */
[----:B------:R-:W4:Y:S04]  /*200e0*/  LDL.LU.64 R20, [R1+0x5a0] ;  /* 0x0005a00001147983 */ /* 0x000f280000300a00 */
[----:B------:R-:W4:-:S13]  /*200f0*/  LDL.LU.64 R22, [R1+0x5a8] ;  /* 0x0005a80001167983 */ /* 0x000f1a0000300a00 */
[----:B------:R0:W-:Y:S04]  /*20100*/  STL.64 [R1+0x5f0], R48 ;  /* 0x0005f03001007387 */ /* 0x0001e80000100a00 */
[----:B------:R1:W-:Y:S04]  /*20110*/  STL.64 [R1+0x5f8], R50 ;  /* 0x0005f83201007387 */ /* 0x0003e80000100a00 */
[----:B------:R-:W4:Y:S04]  /*20120*/  LDL.LU.64 R56, [R1+0x570] ;  /* 0x0005700001387983 */ /* 0x000f280000300a00 */
[----:B------:R-:W4:Y:S04]  /*20130*/  LDL.LU.64 R58, [R1+0x578] ;  /* 0x00057800013a7983 */ /* 0x000f280000300a00 */
[----:B0-----:R-:W4:Y:S04]  /*20140*/  LDL.LU.64 R48, [R1+0x560] ;  /* 0x0005600001307983 */ /* 0x001f280000300a00 */
[----:B-1----:R-:W4:Y:S04]  /*20150*/  LDL.LU.64 R50, [R1+0x568] ;  /* 0x0005680001327983 */ /* 0x002f280000300a00 */
[----:B------:R-:W-:Y:S04]  /*20160*/  STL.64 [R1+0x19d8], R6 ;  /* 0x0019d80601007387 */ /* 0x000fe80000100a00 */
[----:B------:R0:W-:Y:S04]  /*20170*/  STL.64 [R1+0x19d0], R4 ;  /* 0x0019d00401007387 */ /* 0x0001e80000100a00 */
[----:B0-----:R-:W4:Y:S04]  /*20180*/  LDL.LU.64 R4, [R1+0x580] ;  /* 0x0005800001047983 */ /* 0x001f280000300a00 */
[----:B------:R-:W4:Y:S01]  /*20190*/  LDL.LU.64 R6, [R1+0x588] ;  /* 0x0005880001067983 */ /* 0x000f220000300a00 */
[C---:B--2---:R-:W-:Y:S08]  /*201a0*/  HMMA.16816.F32 R24, R28.reuse, R8, R24 ;  /* 0x000000081c18723c */ /* 0x044ff00000001818 */
[C---:B---3--:R-:W-:Y:S11]  /*201b0*/  HMMA.16816.F32 R12, R28.reuse, R10, R12 ;  /* 0x0000000a1c0c723c */ /* 0x048ff6000000180c */
[----:B------:R-:W-:Y:S04]  /*201c0*/  STL.64 [R1+0x5e0], R24 ;  /* 0x0005e01801007387 */ /* 0x000fe80000100a00 */
[----:B------:R0:W-:Y:S04]  /*201d0*/  STL.64 [R1+0x5e8], R26 ;  /* 0x0005e81a01007387 */ /* 0x0001e80000100a00 */
[----:B0-----:R-:W2:Y:S04]  /*201e0*/  LDL.LU.64 R26, [R1+0x1a18] ;  /* 0x001a1800011a7983 */ /* 0x001ea80000300a00 */
[----:B------:R-:W3:Y:S04]  /*201f0*/  LDL.LU.64 R24, [R1+0x1a10] ;  /* 0x001a100001187983 */ /* 0x000ee80000300a00 */
[----:B------:R-:W-:Y:S04]  /*20200*/  STL.64 [R1+0x5d0], R12 ;  /* 0x0005d00c01007387 */ /* 0x000fe80000100a00 */
[----:B------:R0:W-:Y:S04]  /*20210*/  STL.64 [R1+0x5d8], R14 ;  /* 0x0005d80e01007387 */ /* 0x0001e80000100a00 */
[----:B0-----:R-:W2:Y:S04]  /*20220*/  LDL.LU.64 R14, [R1+0x1a08] ;  /* 0x001a0800010e7983 */ /* 0x001ea80000300a00 */
[----:B------:R-:W4:Y:S02]  /*20230*/  LDL.LU.64 R12, [R1+0x1a00] ;  /* 0x001a0000010c7983 */ /* 0x000f240000300a00 */
[C---:B----4-:R-:W-:Y:S08]  /*20240*/  HMMA.16816.F32 R40, R28.reuse, R12, R40 ;  /* 0x0000000c1c28723c */ /* 0x050ff00000001828 */
[C---:B--2---:R-:W-:Y:S11]  /*20250*/  HMMA.16816.F32 R16, R28.reuse, R14, R16 ;  /* 0x0000000e1c10723c */ /* 0x044ff60000001810 */
        /* <DEDUP_REMOVED lines=10> */
[----:B0-----:R-:W4:Y:S04]  /*20300*/  LDL.LU.64 R12, [R1+0x590] ;  /* 0x00059000010c7983 */ /* 0x001f280000300a00 */
[----:B------:R-:W4:Y:S01]  /*20310*/  LDL.LU.64 R14, [R1+0x598] ;  /* 0x00059800010e7983 */ /* 0x000f220000300a00 */
[----:B--2---:R-:W-:-:S15]  /*20320*/  HMMA.16816.F32 R20, R28, R16, R20 ;  /* 0x000000101c14723c */ /* 0x004fde0000001814 */
[----:B------:R-:W-:-:S04]  /*20330*/  NOP ;  /* 0x0000000000007918 */ /* 0x000fc80000000000 */
[----:B------:R-:W-:Y:S04]  /*20340*/  STL.64 [R1+0x5a0], R20 ;  /* 0x0005a01401007387 */ /* 0x000fe80000100a00 */
[----:B------:R0:W-:Y:S04]  /*20350*/  STL.64 [R1+0x5a8], R22 ;  /* 0x0005a81601007387 */ /* 0x0001e80000100a00 */
[----:B0-----:R-:W2:Y:S04]  /*20360*/  LDL.LU.64 R22, [R1+0x19e8] ;  /* 0x0019e80001167983 */ /* 0x001ea80000300a00 */
[----:B------:R-:W2:Y:S01]  /*20370*/  LDL.LU.64 R20, [R1+0x19e0] ;  /* 0x0019e00001147983 */ /* 0x000ea20000300a00 */
[----:B----4-:R-:W-:Y:S03]  /*20380*/  HMMA.16816.F32 R12, R28, R18, R12 ;  /* 0x000000121c0c723c */ /* 0x010fe6000000180c */
[----:B------:R-:W-:Y:S04]  /*20390*/  STL.64 [R1+0x1998], R18 ;  /* 0x0019981201007387 */ /* 0x000fe80000100a00 */
[----:B------:R-:W-:-:S12]  /*203a0*/  STL.64 [R1+0x1990], R16 ;  /* 0x0019901001007387 */ /* 0x000fd80000100a00 */
[----:B------:R-:W-:Y:S04]  /*203b0*/  STL.64 [R1+0x590], R12 ;  /* 0x0005900c01007387 */ /* 0x000fe80000100a00 */
[----:B------:R2:W-:Y:S02]  /*203c0*/  STL.64 [R1+0x598], R14 ;  /* 0x0005980e01007387 */ /* 0x0005e40000100a00 */
[C---:B--2---:R-:W-:Y:S02]  /*203d0*/  HMMA.16816.F32 R12, R28.reuse, R20, R4 ;  /* 0x000000141c0c723c */ /* 0x044fe40000001804 */
[----:B------:R-:W-:Y:S06]  /*203e0*/  STL.64 [R1+0x1988], R22 ;  /* 0x0019881601007387 */ /* 0x000fec0000100a00 */
[C---:B------:R-:W-:Y:S11]  /*203f0*/  HMMA.16816.F32 R4, R28.reuse, R22, R56 ;  /* 0x000000161c04723c */ /* 0x040ff60000001838 */
[----:B------:R-:W-:Y:S04]  /*20400*/  STL.64 [R1+0x580], R12 ;  /* 0x0005800c01007387 */ /* 0x000fe80000100a00 */
[----:B------:R3:W-:Y:S04]  /*20410*/  STL.64 [R1+0x588], R14 ;  /* 0x0005880e01007387 */ /* 0x0007e80000100a00 */
[----:B------:R0:W-:Y:S01]  /*20420*/  STL.64 [R1+0x1980], R20 ;  /* 0x0019801401007387 */ /* 0x0001e20000100a00 */
[C---:B---3--:R-:W-:Y:S08]  /*20430*/  HMMA.16816.F32 R12, R28.reuse, R24, R48 ;  /* 0x000000181c0c723c */ /* 0x048ff00000001830 */
[----:B0-----:R-:W-:Y:S01]  /*20440*/  HMMA.16816.F32 R20, R28, R26, R40 ;  /* 0x0000001a1c14723c */ /* 0x001fe20000001828 */
[----:B------:R-:W-:Y:S04]  /*20450*/  STL.64 [R1+0x570], R4 ;  /* 0x0005700401007387 */ /* 0x000fe80000100a00 */
[----:B------:R0:W-:Y:S06]  /*20460*/  STL.64 [R1+0x578], R6 ;  /* 0x0005780601007387 */ /* 0x0001ec0000100a00 */
[----:B------:R1:W-:Y:S04]  /*20470*/  STL.64 [R1+0x560], R12 ;  /* 0x0005600c01007387 */ /* 0x0003e80000100a00 */
[----:B------:R2:W-:Y:S01]  /*20480*/  STL.64 [R1+0x568], R14 ;  /* 0x0005680e01007387 */ /* 0x0005e20000100a00 */
[----:B0-----:R-:W-:-:S02]  /*20490*/  IMAD R6, R54, 0x100, R53 ;  /* 0x0000010036067824 */ /* 0x001fc400078e0235 */
[----:B------:R-:W-:Y:S01]  /*204a0*/  IMAD R5, R44, 0x100, R55 ;  /* 0x000001002c057824 */ /* 0x000fe200078e0237 */
[----:B-1----:R-:W3:Y:S04]  /*204b0*/  LDL.LU.64 R12, [R1+0x550] ;  /* 0x00055000010c7983 */ /* 0x002ee80000300a00 */
[----:B--2---:R-:W3:Y:S04]  /*204c0*/  LDL.LU.64 R14, [R1+0x558] ;  /* 0x00055800010e7983 */ /* 0x004ee80000300a00 */
[----:B------:R0:W-:Y:S04]  /*204d0*/  STL.64 [R1+0x240], R20 ;  /* 0x0002401401007387 */ /* 0x0001e80000100a00 */
[----:B------:R1:W-:Y:S04]  /*204e0*/  STL.64 [R1+0x248], R22 ;  /* 0x0002481601007387 */ /* 0x0003e80000100a00 */
[----:B------:R-:W-:Y:S04]  /*204f0*/  STL.64 [R1+0x19a8], R26 ;  /* 0x0019a81a01007387 */ /* 0x000fe80000100a00 */
[----:B------:R-:W-:Y:S04]  /*20500*/  STL.64 [R1+0x19a0], R24 ;  /* 0x0019a01801007387 */ /* 0x000fe80000100a00 */
[----:B------:R-:W2:Y:S04]  /*20510*/  LDL.LU R53, [R1+0x9f8] ;  /* 0x0009f80001357983 */ /* 0x000ea80000300800 */
[----:B------:R-:W4:Y:S04]  /*20520*/  LDL.LU R42, [R1+0x9f4] ;  /* 0x0009f400012a7983 */ /* 0x000f280000300800 */
[----:B------:R-:W2:Y:S04]  /*20530*/  LDL.LU R54, [R1+0xa00] ;  /* 0x000a000001367983 */ /* 0x000ea80000300800 */
[----:B------:R-:W2:Y:S04]  /*20540*/  LDL.LU R41, [R1+0x9fc] ;  /* 0x0009fc0001297983 */ /* 0x000ea80000300800 */
[----:B------:R-:W2:Y:S01]  /*20550*/  LDL.LU R55, [R1+0xa08] ;  /* 0x000a080001377983 */ /* 0x000ea20000300800 */
[----:B------:R-:W-:-:S02]  /*20560*/  IMAD R4, R46, 0x100, R45 ;  /* 0x000001002e047824 */ /* 0x000fc400078e022d */
[----:B------:R-:W-:Y:S01]  /*20570*/  IMAD R16, R39, 0x100, R47 ;  /* 0x0000010027107824 */ /* 0x000fe200078e022f */
[----:B------:R-:W-:Y:S02]  /*20580*/  F2FP.F16.E4M3.UNPACK_B R29, R5 ;  /* 0x00000005ff1d723e */ /* 0x000fe400020006ff */
[----:B------:R-:W-:Y:S02]  /*20590*/  F2FP.F16.E4M3.UNPACK_B R28, R6 ;  /* 0x00000006ff1c723e */ /* 0x000fe400020006ff */
[----:B------:R-:W-:Y:S02]  /*205a0*/  F2FP.F16.E4M3.UNPACK_B R30, R4 ;  /* 0x00000004ff1e723e */ /* 0x000fe400020006ff */
[----:B------:R-:W-:Y:S01]  /*205b0*/  F2FP.F16.E4M3.UNPACK_B R31, R16 ;  /* 0x00000010ff1f723e */ /* 0x000fe200020006ff */
[----:B--2---:R-:W-:Y:S04]  /*205c0*/  STL.64 [R1+0x19c8], R54 ;  /* 0x0019c83601007387 */ /* 0x004fe80000100a00 */
[----:B------:R2:W-:Y:S04]  /*205d0*/  STL [R1+0x19c0], R53 ;  /* 0x0019c03501007387 */ /* 0x0005e80000100800 */
[----:B------:R-:W4:Y:S04]  /*205e0*/  LDL.LU R40, [R1+0xa04] ;  /* 0x000a040001287983 */ /* 0x000f280000300800 */
[----:B------:R-:W4:Y:S04]  /*205f0*/  LDL.LU R43, [R1+0xa10] ;  /* 0x000a1000012b7983 */ /* 0x000f280000300800 */
[----:B------:R-:W4:Y:S04]  /*20600*/  LDL.LU R39, [R1+0xa0c] ;  /* 0x000a0c0001277983 */ /* 0x000f280000300800 */
[----:B------:R-:W4:Y:S04]  /*20610*/  LDL.LU.64 R4, [R1+0x540] ;  /* 0x0005400001047983 */ /* 0x000f280000300a00 */
[----:B------:R-:W4:Y:S01]  /*20620*/  LDL.LU.64 R6, [R1+0x548] ;  /* 0x0005480001067983 */ /* 0x000f220000300a00 */
[C---:B---3--:R-:W-:Y:S03]  /*20630*/  HMMA.16816.F32 R12, R28.reuse, R36, R12 ;  /* 0x000000241c0c723c */ /* 0x048fe6000000180c */
[----:B------:R-:W3:Y:S04]  /*20640*/  LDL.LU.64 R44, [R1+0x530] ;  /* 0x00053000012c7983 */ /* 0x000ee80000300a00 */
[----:B------:R-:W3:Y:S04]  /*20650*/  LDL.LU.64 R46, [R1+0x538] ;  /* 0x00053800012e7983 */ /* 0x000ee80000300a00 */
[----:B0-----:R-:W3:Y:S04]  /*20660*/  LDL.LU.64 R20, [R1+0x520] ;  /* 0x0005200001147983 */ /* 0x001ee80000300a00 */
[----:B-1----:R-:W3:Y:S04]  /*20670*/  LDL.LU.64 R22, [R1+0x528] ;  /* 0x0005280001167983 */ /* 0x002ee80000300a00 */
[----:B------:R-:W3:Y:S04]  /*20680*/  LDL.LU.64 R56, [R1+0x510] ;  /* 0x0005100001387983 */ /* 0x000ee80000300a00 */
[----:B------:R-:W3:Y:S04]  /*20690*/  LDL.LU.64 R58, [R1+0x518] ;  /* 0x00051800013a7983 */ /* 0x000ee80000300a00 */
[----:B------:R0:W-:Y:S04]  /*206a0*/  STL.64 [R1+0x550], R12 ;  /* 0x0005500c01007387 */ /* 0x0001e80000100a00 */
[----:B------:R1:W-:Y:S04]  /*206b0*/  STL.64 [R1+0x558], R14 ;  /* 0x0005580e01007387 */ /* 0x0003e80000100a00 */
[----:B------:R-:W3:Y:S04]  /*206c0*/  LDL.LU.64 R48, [R1+0x500] ;  /* 0x0005000001307983 */ /* 0x000ee80000300a00 */
[----:B------:R-:W3:Y:S04]  /*206d0*/  LDL.LU.64 R50, [R1+0x508] ;  /* 0x0005080001327983 */ /* 0x000ee80000300a00 */
[----:B--2---:R-:W2:Y:S04]  /*206e0*/  LDL.LU.64 R52, [R1+0x4f0] ;  /* 0x0004f00001347983 */ /* 0x004ea80000300a00 */
[----:B------:R-:W2:Y:S04]  /*206f0*/  LDL.LU.64 R54, [R1+0x4f8] ;  /* 0x0004f80001367983 */ /* 0x000ea80000300a00 */
[----:B0-----:R-:W2:Y:S04]  /*20700*/  LDL.LU.64 R12, [R1+0x4e0] ;  /* 0x0004e000010c7983 */ /* 0x001ea80000300a00 */
[----:B-1----:R-:W2:Y:S04]  /*20710*/  LDL.LU.64 R14, [R1+0x4e8] ;  /* 0x0004e800010e7983 */ /* 0x002ea80000300a00 */
[----:B------:R-:W2:Y:S04]  /*20720*/  LDL.LU.64 R24, [R1+0x4d0] ;  /* 0x0004d00001187983 */ /* 0x000ea80000300a00 */
[----:B------:R-:W2:Y:S04]  /*20730*/  LDL.LU.64 R26, [R1+0x4d8] ;  /* 0x0004d800011a7983 */ /* 0x000ea80000300a00 */
[----:B------:R-:W2:Y:S04]  /*20740*/  LDL.LU.64 R16, [R1+0x4c0] ;  /* 0x0004c00001107983 */ /* 0x000ea80000300a00 */
[----:B------:R-:W2:Y:S01]  /*20750*/  LDL.LU.64 R18, [R1+0x4c8] ;  /* 0x0004c80001127983 */ /* 0x000ea20000300a00 */
[----:B----4-:R-:W-:-:S15]  /*20760*/  HMMA.16816.F32 R4, R28, R34, R4 ;  /* 0x000000221c04723c */ /* 0x010fde0000001804 */
[----:B------:R-:W-:-:S04]  /*20770*/  NOP ;  /* 0x0000000000007918 */ /* 0x000fc80000000000 */
[----:B------:R-:W-:Y:S04]  /*20780*/  STL.64 [R1+0x540], R4 ;  /* 0x0005400401007387 */ /* 0x000fe80000100a00 */
[----:B------:R0:W-:Y:S04]  /*20790*/  STL.64 [R1+0x548], R6 ;  /* 0x0005480601007387 */ /* 0x0001e80000100a00 */
[----:B0-----:R-:W4:Y:S04]  /*207a0*/  LDL.LU.64 R6, [R1+0x19d8] ;  /* 0x0019d80001067983 */ /* 0x001f280000300a00 */
[----:B------:R-:W4:Y:S01]  /*207b0*/  LDL.LU.64 R4, [R1+0x19d0] ;  /* 0x0019d00001047983 */ /* 0x000f220000300a00 */
[C---:B---3--:R-:W-:Y:S08]  /*207c0*/  HMMA.16816.F32 R44, R28.reuse, R32, R44 ;  /* 0x000000201c2c723c */ /* 0x048ff0000000182c */
[C---:B--2---:R-:W-:Y:S11]  /*207d0*/  HMMA.16816.F32 R52, R28.reuse, R8, R52 ;  /* 0x000000081c34723c */ /* 0x044ff60000001834 */
[----:B------:R-:W-:Y:S04]  /*207e0*/  STL.64 [R1+0x530], R44 ;  /* 0x0005302c01007387 */ /* 0x000fe80000100a00 */
[----:B------:R0:W-:Y:S02]  /*207f0*/  STL.64 [R1+0x538], R46 ;  /* 0x0005382e01007387 */ /* 0x0001e40000100a00 */
[C---:B0-----:R-:W-:Y:S08]  /*20800*/  HMMA.16816.F32 R44, R28.reuse, R2, R20 ;  /* 0x000000021c2c723c */ /* 0x041ff00000001814 */
[C---:B------:R-:W-:Y:S01]  /*20810*/  HMMA.16816.F32 R12, R28.reuse, R10, R12 ;  /* 0x0000000a1c0c723c */ /* 0x040fe2000000180c */
[----:B------:R-:W2:Y:S04]  /*20820*/  LDL.LU.64 R20, [R1+0x4b0] ;  /* 0x0004b00001147983 */ /* 0x000ea80000300a00 */
[----:B------:R-:W2:Y:S06]  /*20830*/  LDL.LU.64 R22, [R1+0x4b8] ;  /* 0x0004b80001167983 */ /* 0x000eac0000300a00 */
[----:B------:R0:W-:Y:S04]  /*20840*/  STL.64 [R1+0x520], R44 ;  /* 0x0005202c01007387 */ /* 0x0001e80000100a00 */
[----:B------:R1:W-:Y:S04]  /*20850*/  STL.64 [R1+0x528], R46 ;  /* 0x0005282e01007387 */ /* 0x0003e80000100a00 */
[----:B0-----:R-:W3:Y:S04]  /*20860*/  LDL.LU.64 R44, [R1+0x490] ;  /* 0x00049000012c7983 */ /* 0x001ee80000300a00 */
[----:B-1----:R-:W3:Y:S01]  /*20870*/  LDL.LU.64 R46, [R1+0x498] ;  /* 0x00049800012e7983 */ /* 0x002ee20000300a00 */
[C---:B----4-:R-:W-:Y:S08]  /*20880*/  HMMA.16816.F32 R56, R28.reuse, R4, R56 ;  /* 0x000000041c38723c */ /* 0x050ff00000001838 */
[C---:B------:R-:W-:Y:S11]  /*20890*/  HMMA.16816.F32 R48, R28.reuse, R6, R48 ;  /* 0x000000061c30723c */ /* 0x040ff60000001830 */
[----:B------:R0:W-:Y:S04]  /*208a0*/  STL.64 [R1+0x510], R56 ;  /* 0x0005103801007387 */ /* 0x0001e80000100a00 */
[----:B------:R1:W-:Y:S04]  /*208b0*/  STL.64 [R1+0x518], R58 ;  /* 0x0005183a01007387 */ /* 0x0003e80000100a00 */
[----:B0-----:R-:W4:Y:S04]  /*208c0*/  LDL.LU.64 R56, [R1+0x480] ;  /* 0x0004800001387983 */ /* 0x001f280000300a00 */
[----:B-1----:R-:W4:Y:S04]  /*208d0*/  LDL.LU.64 R58, [R1+0x488] ;  /* 0x00048800013a7983 */ /* 0x002f280000300a00 */
        /* <DEDUP_REMOVED lines=14> */
[----:B------:R-:W-:Y:S04]  /*209c0*/  STL.64 [R1+0x4d0], R24 ;  /* 0x0004d01801007387 */ /* 0x000fe80000100a00 */
[----:B------:R0:W-:Y:S04]  /*209d0*/  STL.64 [R1+0x4d8], R26 ;  /* 0x0004d81a01007387 */ /* 0x0001e80000100a00 */
[----:B0-----:R-:W2:Y:S04]  /*209e0*/  LDL.LU.64 R26, [R1+0x19a8] ;  /* 0x0019a800011a7983 */ /* 0x001ea80000300a00 */
[----:B------:R-:W2:Y:S04]  /*209f0*/  LDL.LU.64 R24, [R1+0x19a0] ;  /* 0x0019a00001187983 */ /* 0x000ea80000300a00 */
[----:B------:R-:W-:Y:S04]  /*20a00*/  STL.64 [R1+0x4c0], R16 ;  /* 0x0004c01001007387 */ /* 0x000fe80000100a00 */
[----:B------:R0:W-:Y:S04]  /*20a10*/  STL.64 [R1+0x4c8], R18 ;  /* 0x0004c81201007387 */ /* 0x0001e80000100a00 */
[----:B0-----:R-:W2:Y:S04]  /*20a20*/  LDL.LU.64 R18, [R1+0x1998] ;  /* 0x0019980001127983 */ /* 0x001ea80000300a00 */
[----:B------:R-:W2:Y:S04]  /*20a30*/  LDL.LU.64 R16, [R1+0x1990] ;  /* 0x0019900001107983 */ /* 0x000ea80000300a00 */
[----:B------:R-:W-:Y:S04]  /*20a40*/  STL.64 [R1+0x1968], R14 ;  /* 0x0019680e01007387 */ /* 0x000fe80000100a00 */
[----:B------:R0:W-:Y:S04]  /*20a50*/  STL.64 [R1+0x1960], R12 ;  /* 0x0019600c01007387 */ /* 0x0001e80000100a00 */
[----:B0-----:R-:W3:Y:S04]  /*20a60*/  LDL.LU.64 R12, [R1+0x4a0] ;  /* 0x0004a000010c7983 */ /* 0x001ee80000300a00 */
[----:B------:R-:W3:Y:S01]  /*20a70*/  LDL.LU.64 R14, [R1+0x4a8] ;  /* 0x0004a800010e7983 */ /* 0x000ee20000300a00 */
[----:B--2---:R-:W-:-:S15]  /*20a80*/  HMMA.16816.F32 R20, R28, R16, R20 ;  /* 0x000000101c14723c */ /* 0x004fde0000001814 */
[----:B------:R-:W-:-:S04]  /*20a90*/  NOP ;  /* 0x0000000000007918 */ /* 0x000fc80000000000 */
[----:B------:R-:W-:Y:S04]  /*20aa0*/  STL.64 [R1+0x4b0], R20 ;  /* 0x0004b01401007387 */ /* 0x000fe80000100a00 */
[----:B------:R0:W-:Y:S04]  /*20ab0*/  STL.64 [R1+0x4b8], R22 ;  /* 0x0004b81601007387 */ /* 0x0001e80000100a00 */
[----:B0-----:R-:W4:Y:S04]  /*20ac0*/  LDL.LU.64 R22, [R1+0x1988] ;  /* 0x0019880001167983 */ /* 0x001f280000300a00 */
[----:B------:R-:W2:Y:S01]  /*20ad0*/  LDL.LU.64 R20, [R1+0x1980] ;  /* 0x0019800001147983 */ /* 0x000ea20000300a00 */
[----:B---3--:R-:W-:Y:S03]  /*20ae0*/  HMMA.16816.F32 R12, R28, R18, R12 ;  /* 0x000000121c0c723c */ /* 0x008fe6000000180c */
[----:B------:R-:W-:Y:S04]  /*20af0*/  STL.64 [R1+0x1948], R18 ;  /* 0x0019481201007387 */ /* 0x000fe80000100a00 */
[----:B------:R-:W-:-:S12]  /*20b00*/  STL.64 [R1+0x1940], R16 ;  /* 0x0019401001007387 */ /* 0x000fd80000100a00 */
[----:B------:R-:W-:Y:S04]  /*20b10*/  STL.64 [R1+0x4a0], R12 ;  /* 0x0004a00c01007387 */ /* 0x000fe80000100a00 */
[----:B------:R2:W-:Y:S02]  /*20b20*/  STL.64 [R1+0x4a8], R14 ;  /* 0x0004a80e01007387 */ /* 0x0005e40000100a00 */
[----:B--2---:R-:W-:Y:S02]  /*20b30*/  HMMA.16816.F32 R12, R28, R20, R44 ;  /* 0x000000141c0c723c */ /* 0x004fe4000000182c */
[----:B------:R-:W2:Y:S04]  /*20b40*/  LDL.LU.64 R44, [R1+0x230] ;  /* 0x00023000012c7983 */ /* 0x000ea80000300a00 */
[----:B------:R-:W2:-:S13]  /*20b50*/  LDL.LU.64 R46, [R1+0x238] ;  /* 0x00023800012e7983 */ /* 0x000e9a0000300a00 */
[----:B------:R-:W-:Y:S04]  /*20b60*/  STL.64 [R1+0x490], R12 ;  /* 0x0004900c01007387 */ /* 0x000fe80000100a00 */
[----:B------:R4:W-:Y:S02]  /*20b70*/  STL.64 [R1+0x498], R14 ;  /* 0x0004980e01007387 */ /* 0x0009e40000100a00 */
[----:B----4-:R-:W-:Y:S02]  /*20b80*/  HMMA.16816.F32 R12, R28, R22, R56 ;  /* 0x000000161c0c723c */ /* 0x010fe40000001838 */
[----:B------:R-:W-:Y:S04]  /*20b90*/  STL.64 [R1+0x1958], R22 ;  /* 0x0019581601007387 */ /* 0x000fe80000100a00 */
[----:B------:R-:W-:-:S13]  /*20ba0*/  STL.64 [R1+0x1950], R20 ;  /* 0x0019501401007387 */ /* 0x000fda0000100a00 */
[----:B------:R-:W-:Y:S04]  /*20bb0*/  STL.64 [R1+0x480], R12 ;  /* 0x0004800c01007387 */ /* 0x000fe80000100a00 */
[----:B------:R0:W-:Y:S02]  /*20bc0*/  STL.64 [R1+0x488], R14 ;  /* 0x0004880e01007387 */ /* 0x0001e40000100a00 */
[----:B0-----:R-:W-:-:S15]  /*20bd0*/  HMMA.16816.F32 R12, R28, R24, R48 ;  /* 0x000000181c0c723c */ /* 0x001fde0000001830 */
[----:B------:R-:W-:-:S04]  /*20be0*/  NOP ;  /* 0x0000000000007918 */ /* 0x000fc80000000000 */
[----:B------:R0:W-:Y:S04]  /*20bf0*/  STL.64 [R1+0x470], R12 ;  /* 0x0004700c01007387 */ /* 0x0001e80000100a00 */
[----:B------:R1:W-:Y:S04]  /*20c00*/  STL.64 [R1+0x478], R14 ;  /* 0x0004780e01007387 */ /* 0x0003e80000100a00 */
[----:B------:R-:W3:Y:S04]  /*20c10*/  LDL.LU.64 R48, [R1+0x460] ;  /* 0x0004600001307983 */ /* 0x000ee80000300a00 */
[----:B------:R-:W3:Y:S04]  /*20c20*/  LDL.LU.64 R50, [R1+0x468] ;  /* 0x0004680001327983 */ /* 0x000ee80000300a00 */
[----:B------:R-:W4:Y:S04]  /*20c30*/  LDL.LU.64 R20, [R1+0x450] ;  /* 0x0004500001147983 */ /* 0x000f280000300a00 */
[----:B------:R-:W4:Y:S04]  /*20c40*/  LDL.LU.64 R22, [R1+0x458] ;  /* 0x0004580001167983 */ /* 0x000f280000300a00 */
[----:B------:R-:W4:Y:S04]  /*20c50*/  LDL.LU.64 R16, [R1+0x440] ;  /* 0x0004400001107983 */ /* 0x000f280000300a00 */
[----:B------:R-:W4:Y:S04]  /*20c60*/  LDL.LU.64 R18, [R1+0x448] ;  /* 0x0004480001127983 */ /* 0x000f280000300a00 */
[----:B0-----:R-:W4:Y:S04]  /*20c70*/  LDL.LU.64 R12, [R1+0x430] ;  /* 0x00043000010c7983 */ /* 0x001f280000300a00 */
[----:B-1----:R-:W4:Y:S01]  /*20c80*/  LDL.LU.64 R14, [R1+0x438] ;  /* 0x00043800010e7983 */ /* 0x002f220000300a00 */
[----:B------:R-:W-:-:S02]  /*20c90*/  IMAD R42, R42, 0x100, R53 ;  /* 0x000001002a2a7824 */ /* 0x000fc400078e0235 */
[----:B------:R-:W-:Y:S02]  /*20ca0*/  IMAD R41, R41, 0x100, R54 ;  /* 0x0000010029297824 */ /* 0x000fe400078e0236 */
[----:B------:R-:W-:Y:S02]  /*20cb0*/  IMAD R40, R40, 0x100, R55 ;  /* 0x0000010028287824 */ /* 0x000fe400078e0237 */
[----:B------:R-:W-:Y:S01]  /*20cc0*/  IMAD R39, R39, 0x100, R43 ;  /* 0x0000010027277824 */ /* 0x000fe200078e022b */
[----:B------:R-:W-:Y:S04]  /*20cd0*/  STL.64 [R1+0x1978], R26 ;  /* 0x0019781a01007387 */ /* 0x000fe80000100a00 */
[----:B------:R-:W-:Y:S01]  /*20ce0*/  STL.64 [R1+0x1970], R24 ;  /* 0x0019701801007387 */ /* 0x000fe20000100a00 */
[----:B--2---:R-:W-:-:S15]  /*20cf0*/  HMMA.16816.F32 R28, R28, R26, R44 ;  /* 0x0000001a1c1c723c */ /* 0x004fde000000182c */
[----:B------:R-:W-:-:S04]  /*20d00*/  NOP ;  /* 0x0000000000007918 */ /* 0x000fc80000000000 */
[----:B------:R0:W-:Y:S04]  /*20d10*/  STL.64 [R1+0x230], R28 ;  /* 0x0002301c01007387 */ /* 0x0001e80000100a00 */
[----:B------:R1:W-:Y:S01]  /*20d20*/  STL.64 [R1+0x238], R30 ;  /* 0x0002381e01007387 */ /* 0x0003e20000100a00 */
[----:B0-----:R-:W-:Y:S02]  /*20d30*/  F2FP.F16.E4M3.UNPACK_B R28, R42 ;  /* 0x0000002aff1c723e */ /* 0x001fe400020006ff */
[----:B------:R-:W-:Y:S02]  /*20d40*/  F2FP.F16.E4M3.UNPACK_B R29, R41 ;  /* 0x00000029ff1d723e */ /* 0x000fe400020006ff */
[----:B-1----:R-:W-:Y:S02]  /*20d50*/  F2FP.F16.E4M3.UNPACK_B R30, R40 ;  /* 0x00000028ff1e723e */ /* 0x002fe400020006ff */
[----:B------:R-:W-:Y:S01]  /*20d60*/  F2FP.F16.E4M3.UNPACK_B R31, R39 ;  /* 0x00000027ff1f723e */ /* 0x000fe200020006ff */
[----:B------:R-:W2:Y:S04]  /*20d70*/  LDL.LU R41, [R1+0x1200] ;  /* 0x0012000001297983 */ /* 0x000ea80000300800 */
[----:B------:R-:W2:Y:S04]  /*20d80*/  LDL.LU R43, [R1+0x11fc] ;  /* 0x0011fc00012b7983 */ /* 0x000ea80000300800 */
[----:B------:R-:W2:Y:S04]  /*20d90*/  LDL.LU R42, [R1+0x1208] ;  /* 0x00120800012a7983 */ /* 0x000ea80000300800 */
[----:B------:R-:W2:Y:S04]  /*20da0*/  LDL.LU R44, [R1+0x1204] ;  /* 0x00120400012c7983 */ /* 0x000ea80000300800 */
[----:B------:R-:W2:Y:S01]  /*20db0*/  LDL.LU.64 R52, [R1+0x420] ;  /* 0x0004200001347983 */ /* 0x000ea20000300a00 */
[C---:B---3--:R-:W-:Y:S08]  /*20dc0*/  HMMA.16816.F32 R24, R28.reuse, R36, R48 ;  /* 0x000000241c18723c */ /* 0x048ff00000001830 */
[C---:B----4-:R-:W-:Y:S08]  /*20dd0*/  HMMA.16816.F32 R20, R28.reuse, R34, R20 ;  /* 0x000000221c14723c */ /* 0x050ff00000001814 */
[C---:B------:R-:W-:Y:S08]  /*20de0*/  HMMA.16816.F32 R16, R28.reuse, R32, R16 ;  /* 0x000000201c10723c */ /* 0x040ff00000001810 */
[C---:B------:R-:W-:Y:S01]  /*20df0*/  HMMA.16816.F32 R12, R28.reuse, R2, R12 ;  /* 0x000000021c0c723c */ /* 0x040fe2000000180c */
[----:B------:R0:W-:Y:S04]  /*20e00*/  STL.64 [R1+0x460], R24 ;  /* 0x0004601801007387 */ /* 0x0001e80000100a00 */
[----:B------:R1:W-:Y:S04]  /*20e10*/  STL.64 [R1+0x468], R26 ;  /* 0x0004681a01007387 */ /* 0x0003e80000100a00 */
[----:B------:R-:W2:Y:S04]  /*20e20*/  LDL.LU.64 R54, [R1+0x428] ;  /* 0x0004280001367983 */ /* 0x000ea80000300a00 */
[----:B------:R-:W-:Y:S04]  /*20e30*/  STL.64 [R1+0x450], R20 ;  /* 0x0004501401007387 */ /* 0x000fe80000100a00 */
[----:B------:R-:W-:Y:S04]  /*20e40*/  STL.64 [R1+0x458], R22 ;  /* 0x0004581601007387 */ /* 0x000fe80000100a00 */
[----:B------:R-:W3:Y:S04]  /*20e50*/  LDL.LU.64 R48, [R1+0x410] ;  /* 0x0004100001307983 */ /* 0x000ee80000300a00 */
[----:B------:R-:W-:Y:S04]  /*20e60*/  STL.64 [R1+0x440], R16 ;  /* 0x0004401001007387 */ /* 0x000fe80000100a00 */
[----:B------:R-:W-:Y:S04]  /*20e70*/  STL.64 [R1+0x448], R18 ;  /* 0x0004481201007387 */ /* 0x000fe80000100a00 */
[----:B------:R-:W3:Y:S04]  /*20e80*/  LDL.LU.64 R50, [R1+0x418] ;  /* 0x0004180001327983 */ /* 0x000ee80000300a00 */
[----:B------:R4:W-:Y:S04]  /*20e90*/  STL.64 [R1+0x430], R12 ;  /* 0x0004300c01007387 */ /* 0x0009e80000100a00 */
[----:B------:R4:W-:Y:S04]  /*20ea0*/  STL.64 [R1+0x438], R14 ;  /* 0x0004380e01007387 */ /* 0x0009e80000100a00 */
[----:B0-----:R-:W3:Y:S04]  /*20eb0*/  LDL.LU.64 R24, [R1+0x400] ;  /* 0x0004000001187983 */ /* 0x001ee80000300a00 */
[----:B-1----:R-:W3:Y:S04]  /*20ec0*/  LDL.LU.64 R26, [R1+0x408] ;  /* 0x00040800011a7983 */ /* 0x002ee80000300a00 */
[----:B----4-:R-:W4:Y:S04]  /*20ed0*/  LDL.LU.64 R12, [R1+0x3f0] ;  /* 0x0003f000010c7983 */ /* 0x010f280000300a00 */
[----:B------:R-:W4:Y:S04]  /*20ee0*/  LDL.LU.64 R14, [R1+0x3f8] ;  /* 0x0003f800010e7983 */ /* 0x000f280000300a00 */
[----:B------:R-:W4:Y:S04]  /*20ef0*/  LDL.LU.64 R20, [R1+0x3e0] ;  /* 0x0003e00001147983 */ /* 0x000f280000300a00 */
[----:B------:R-:W4:Y:S04]  /*20f00*/  LDL.LU.64 R22, [R1+0x3e8] ;  /* 0x0003e80001167983 */ /* 0x000f280000300a00 */
[----:B------:R-:W4:Y:S04]  /*20f10*/  LDL.LU.64 R16, [R1+0x3d0] ;  /* 0x0003d00001107983 */ /* 0x000f280000300a00 */
[----:B------:R-:W4:Y:S04]  /*20f20*/  LDL.LU.64 R18, [R1+0x3d8] ;  /* 0x0003d80001127983 */ /* 0x000f280000300a00 */
[----:B------:R-:W4:Y:S04]  /*20f30*/  LDL.LU R45, [R1+0x1210] ;  /* 0x00121000012d7983 */ /* 0x000f280000300800 */
[----:B------:R-:W4:Y:S04]  /*20f40*/  LDL.LU R46, [R1+0x120c] ;  /* 0x00120c00012e7983 */ /* 0x000f280000300800 */
[----:B------:R-:W4:Y:S04]  /*20f50*/  LDL.LU R47, [R1+0x1218] ;  /* 0x00121800012f7983 */ /* 0x000f280000300800 */
[----:B------:R-:W4:Y:S04]  /*20f60*/  LDL.LU R39, [R1+0x1214] ;  /* 0x0012140001277983 */ /* 0x000f280000300800 */
[----:B------:R-:W4:Y:S04]  /*20f70*/  LDL.LU.64 R56, [R1+0x3a0] ;  /* 0x0003a00001387983 */ /* 0x000f280000300a00 */
[----:B------:R-:W4:Y:S01]  /*20f80*/  LDL.LU.64 R58, [R1+0x3a8] ;  /* 0x0003a800013a7983 */ /* 0x000f220000300a00 */
[C---:B--2---:R-:W-:Y:S08]  /*20f90*/  HMMA.16816.F32 R52, R28.reuse, R4, R52 ;  /* 0x000000041c34723c */ /* 0x044ff00000001834 */
[C---:B---3--:R-:W-:Y:S08]  /*20fa0*/  HMMA.16816.F32 R48, R28.reuse, R6, R48 ;  /* 0x000000061c30723c */ /* 0x048ff00000001830 */
[C---:B------:R-:W-:Y:S08]  /*20fb0*/  HMMA.16816.F32 R24, R28.reuse, R8, R24 ;  /* 0x000000081c18723c */ /* 0x040ff00000001818 */
[C---:B----4-:R-:W-:Y:S01]  /*20fc0*/  HMMA.16816.F32 R12, R28.reuse, R10, R12 ;  /* 0x0000000a1c0c723c */ /* 0x050fe2000000180c */
[----:B------:R0:W-:Y:S04]  /*20fd0*/  STL.64 [R1+0x420], R52 ;  /* 0x0004203401007387 */ /* 0x0001e80000100a00 */
[----:B------:R1:W-:Y:S04]  /*20fe0*/  STL.64 [R1+0x428], R54 ;  /* 0x0004283601007387 */ /* 0x0003e80000100a00 */
[----:B0-----:R-:W2:Y:S04]  /*20ff0*/  LDL.LU.64 R52, [R1+0x390] ;  /* 0x0003900001347983 */ /* 0x001ea80000300a00 */
[----:B-1----:R-:W2:Y:S04]  /*21000*/  LDL.LU.64 R54, [R1+0x398] ;  /* 0x0003980001367983 */ /* 0x002ea80000300a00 */
[----:B------:R0:W-:Y:S04]  /*21010*/  STL.64 [R1+0x410], R48 ;  /* 0x0004103001007387 */ /* 0x0001e80000100a00 */
[----:B------:R1:W-:Y:S04]  /*21020*/  STL.64 [R1+0x418], R50 ;  /* 0x0004183201007387 */ /* 0x0003e80000100a00 */
[----:B0-----:R-:W3:Y:S04]  /*21030*/  LDL.LU.64 R48, [R1+0x380] ;  /* 0x0003800001307983 */ /* 0x001ee80000300a00 */
[----:B-1----:R-:W3:Y:S04]  /*21040*/  LDL.LU.64 R50, [R1+0x388] ;  /* 0x0003880001327983 */ /* 0x002ee80000300a00 */
[----:B------:R-:W-:Y:S04]  /*21050*/  STL.64 [R1+0x400], R24 ;  /* 0x0004001801007387 */ /* 0x000fe80000100a00 */
[----:B------:R0:W-:Y:S04]  /*21060*/  STL.64 [R1+0x408], R26 ;  /* 0x0004081a01007387 */ /* 0x0001e80000100a00 */
[----:B0-----:R-:W4:Y:S04]  /*21070*/  LDL.LU.64 R26, [R1+0x1978] ;  /* 0x00197800011a7983 */ /* 0x001f280000300a00 */
[----:B------:R-:W3:Y:S04]  /*21080*/  LDL.LU.64 R24, [R1+0x1970] ;  /* 0x0019700001187983 */ /* 0x000ee80000300a00 */
        /* <DEDUP_REMOVED lines=16> */
[----:B0-----:R-:W3:Y:S04]  /*21190*/  LDL.LU.64 R18, [R1+0x1948] ;  /* 0x0019480001127983 */ /* 0x001ee80000300a00 */
[----:B------:R-:W2:Y:S04]  /*211a0*/  LDL.LU.64 R16, [R1+0x1940] ;  /* 0x0019400001107983 */ /* 0x000ea80000300a00 */
[----:B------:R-:W-:Y:S04]  /*211b0*/  STL.64 [R1+0x1918], R14 ;  /* 0x0019180e01007387 */ /* 0x000fe80000100a00 */
[----:B------:R0:W-:Y:S04]  /*211c0*/  STL.64 [R1+0x1910], R12 ;  /* 0x0019100c01007387 */ /* 0x0001e80000100a00 */
[----:B0-----:R-:W2:Y:S04]  /*211d0*/  LDL.LU.64 R12, [R1+0x3c0] ;  /* 0x0003c000010c7983 */ /* 0x001ea80000300a00 */
[----:B------:R-:W2:Y:S01]  /*211e0*/  LDL.LU.64 R14, [R1+0x3c8] ;  /* 0x0003c800010e7983 */ /* 0x000ea20000300a00 */
[C---:B---3--:R-:W-:Y:S08]  /*211f0*/  HMMA.16816.F32 R8, R28.reuse, R18, R8 ;  /* 0x000000121c08723c */ /* 0x048ff00000001808 */
[----:B--2---:R-:W-:Y:S01]  /*21200*/  HMMA.16816.F32 R12, R28, R16, R12 ;  /* 0x000000101c0c723c */ /* 0x004fe2000000180c */
[----:B------:R-:W-:-:S15]  /*21210*/  STL.64 [R1+0x1908], R18 ;  /* 0x0019081201007387 */ /* 0x000fde0000100a00 */
[----:B------:R-:W-:-:S03]  /*21220*/  NOP ;  /* 0x0000000000007918 */ /* 0x000fc60000000000 */
[----:B------:R-:W-:Y:S04]  /*21230*/  STL.64 [R1+0x3c0], R12 ;  /* 0x0003c00c01007387 */ /* 0x000fe80000100a00 */
[----:B------:R0:W-:Y:S04]  /*21240*/  STL.64 [R1+0x3c8], R14 ;  /* 0x0003c80e01007387 */ /* 0x0001e80000100a00 */
[----:B------:R-:W-:Y:S04]  /*21250*/  STL.64 [R1+0x1900], R16 ;  /* 0x0019001001007387 */ /* 0x000fe80000100a00 */
[----:B------:R-:W-:Y:S04]  /*21260*/  STL.64 [R1+0x3b0], R8 ;  /* 0x0003b00801007387 */ /* 0x000fe80000100a00 */
[----:B------:R1:W-:Y:S01]  /*21270*/  STL.64 [R1+0x3b8], R10 ;  /* 0x0003b80a01007387 */ /* 0x0003e20000100a00 */
[C---:B0-----:R-:W-:Y:S08]  /*21280*/  HMMA.16816.F32 R12, R28.reuse, R20, R56 ;  /* 0x000000141c0c723c */ /* 0x041ff00000001838 */
[C---:B-1----:R-:W-:Y:S01]  /*21290*/  HMMA.16816.F32 R8, R28.reuse, R22, R52 ;  /* 0x000000161c08723c */ /* 0x042fe20000001834 */
[----:B------:R-:W-:Y:S10]  /*212a0*/  STL.64 [R1+0x1928], R22 ;  /* 0x0019281601007387 */ /* 0x000ff40000100a00 */
[----:B------:R-:W-:Y:S04]  /*212b0*/  STL.64 [R1+0x3a0], R12 ;  /* 0x0003a00c01007387 */ /* 0x000fe80000100a00 */
[----:B------:R-:W-:Y:S04]  /*212c0*/  STL.64 [R1+0x3a8], R14 ;  /* 0x0003a80e01007387 */ /* 0x000fe80000100a00 */
[----:B------:R-:W-:Y:S04]  /*212d0*/  STL.64 [R1+0x1920], R20 ;  /* 0x0019201401007387 */ /* 0x000fe80000100a00 */
[----:B------:R-:W-:Y:S04]  /*212e0*/  STL.64 [R1+0x390], R8 ;  /* 0x0003900801007387 */ /* 0x000fe80000100a00 */
[----:B------:R0:W-:Y:S02]  /*212f0*/  STL.64 [R1+0x398], R10 ;  /* 0x0003980a01007387 */ /* 0x0001e40000100a00 */
[----:B0-----:R-:W-:Y:S02]  /*21300*/  HMMA.16816.F32 R8, R28, R24, R48 ;  /* 0x000000181c08723c */ /* 0x001fe40000001830 */
[----:B------:R-:W4:-:S15]  /*21310*/  LDL.LU.64 R48, [R1+0x220] ;  /* 0x0002200001307983 */ /* 0x000f1e0000300a00 */
[----:B------:R-:W-:Y:S02]  /*21320*/  NOP ;  /* 0x0000000000007918 */ /* 0x000fe40000000000 */
[----:B------:R0:W-:Y:S04]  /*21330*/  STL.64 [R1+0x380], R8 ;  /* 0x0003800801007387 */ /* 0x0001e80000100a00 */
[----:B------:R1:W-:Y:S04]  /*21340*/  STL.64 [R1+0x388], R10 ;  /* 0x0003880a01007387 */ /* 0x0003e80000100a00 */
[----:B------:R-:W4:Y:S04]  /*21350*/  LDL.LU.64 R50, [R1+0x228] ;  /* 0x0002280001327983 */ /* 0x000f280000300a00 */
[----:B------:R-:W2:Y:S04]  /*21360*/  LDL.LU.64 R20, [R1+0x370] ;  /* 0x0003700001147983 */ /* 0x000ea80000300a00 */
[----:B------:R-:W2:Y:S04]  /*21370*/  LDL.LU.64 R22, [R1+0x378] ;  /* 0x0003780001167983 */ /* 0x000ea80000300a00 */
[----:B------:R-:W3:Y:S04]  /*21380*/  LDL.LU.64 R16, [R1+0x360] ;  /* 0x0003600001107983 */ /* 0x000ee80000300a00 */
[----:B------:R-:W3:Y:S04]  /*21390*/  LDL.LU.64 R18, [R1+0x368] ;  /* 0x0003680001127983 */ /* 0x000ee80000300a00 */
[----:B0-----:R-:W3:Y:S04]  /*213a0*/  LDL.LU.64 R8, [R1+0x350] ;  /* 0x0003500001087983 */ /* 0x001ee80000300a00 */
[----:B-1----:R-:W3:Y:S01]  /*213b0*/  LDL.LU.64 R10, [R1+0x358] ;  /* 0x00035800010a7983 */ /* 0x002ee20000300a00 */
[----:B------:R-:W-:-:S02]  /*213c0*/  IMAD R43, R43, 0x100, R41 ;  /* 0x000001002b2b7824 */ /* 0x000fc400078e0229 */
[----:B------:R-:W-:Y:S02]  /*213d0*/  IMAD R42, R44, 0x100, R42 ;  /* 0x000001002c2a7824 */ /* 0x000fe400078e022a */
[----:B------:R-:W-:Y:S02]  /*213e0*/  IMAD R41, R46, 0x100, R45 ;  /* 0x000001002e297824 */ /* 0x000fe400078e022d */
[----:B------:R-:W-:Y:S01]  /*213f0*/  IMAD R40, R39, 0x100, R47 ;  /* 0x0000010027287824 */ /* 0x000fe200078e022f */
[----:B------:R-:W3:Y:S04]  /*21400*/  LDL.LU.64 R12, [R1+0x340] ;  /* 0x00034000010c7983 */ /* 0x000ee80000300a00 */
[----:B------:R-:W3:Y:S04]  /*21410*/  LDL.LU.64 R14, [R1+0x348] ;  /* 0x00034800010e7983 */ /* 0x000ee80000300a00 */
[----:B------:R-:W3:Y:S04]  /*21420*/  LDL.LU R44, [R1+0x1220] ;  /* 0x00122000012c7983 */ /* 0x000ee80000300800 */
[----:B------:R-:W3:Y:S04]  /*21430*/  LDL.LU R45, [R1+0x121c] ;  /* 0x00121c00012d7983 */ /* 0x000ee80000300800 */
[----:B------:R-:W3:Y:S04]  /*21440*/  LDL.LU R46, [R1+0x1228] ;  /* 0x00122800012e7983 */ /* 0x000ee80000300800 */
[----:B------:R-:W3:Y:S04]  /*21450*/  LDL.LU R39, [R1+0x1224] ;  /* 0x0012240001277983 */ /* 0x000ee80000300800 */
[----:B------:R-:W3:Y:S01]  /*21460*/  LDL.LU R47, [R1+0x1230] ;  /* 0x00123000012f7983 */ /* 0x000ee20000300800 */
[----:B----4-:R-:W-:Y:S01]  /*21470*/  HMMA.16816.F32 R48, R28, R26, R48 ;  /* 0x0000001a1c30723c */ /* 0x010fe20000001830 */
[----:B------:R-:W-:-:S02]  /*21480*/  F2FP.F16.E4M3.UNPACK_B R28, R43 ;  /* 0x0000002bff1c723e */ /* 0x000fc400020006ff */
[----:B------:R-:W-:Y:S02]  /*21490*/  F2FP.F16.E4M3.UNPACK_B R29, R42 ;  /* 0x0000002aff1d723e */ /* 0x000fe400020006ff */
[----:B------:R-:W-:Y:S02]  /*214a0*/  F2FP.F16.E4M3.UNPACK_B R30, R41 ;  /* 0x00000029ff1e723e */ /* 0x000fe400020006ff */
[----:B------:R-:W-:-:S07]  /*214b0*/  F2FP.F16.E4M3.UNPACK_B R31, R40 ;  /* 0x00000028ff1f723e */ /* 0x000fce00020006ff */
[C---:B--2---:R-:W-:Y:S08]  /*214c0*/  HMMA.16816.F32 R40, R28.reuse, R36, R20 ;  /* 0x000000241c28723c */ /* 0x044ff00000001814 */
[C---:B---3--:R-:W-:Y:S08]  /*214d0*/  HMMA.16816.F32 R20, R28.reuse, R34, R16 ;  /* 0x000000221c14723c */ /* 0x048ff00000001810 */
[C---:B------:R-:W-:Y:S01]  /*214e0*/  HMMA.16816.F32 R16, R28.reuse, R32, R8 ;  /* 0x000000201c10723c */ /* 0x040fe20000001808 */
[----:B------:R-:W-:Y:S04]  /*214f0*/  STL.64 [R1+0x220], R48 ;  /* 0x0002203001007387 */ /* 0x000fe80000100a00 */
[----:B------:R-:W-:Y:S04]  /*21500*/  STL.64 [R1+0x228], R50 ;  /* 0x0002283201007387 */ /* 0x000fe80000100a00 */
[----:B------:R-:W-:Y:S04]  /*21510*/  STL.64 [R1+0x370], R40 ;  /* 0x0003702801007387 */ /* 0x000fe80000100a00 */
[----:B------:R-:W-:Y:S04]  /*21520*/  STL.64 [R1+0x378], R42 ;  /* 0x0003782a01007387 */ /* 0x000fe80000100a00 */
[----:B------:R-:W2:Y:S04]  /*21530*/  LDL.LU.64 R8, [R1+0x330] ;  /* 0x0003300001087983 */ /* 0x000ea80000300a00 */
[----:B------:R-:W-:Y:S04]  /*21540*/  STL.64 [R1+0x360], R20 ;  /* 0x0003601401007387 */ /* 0x000fe80000100a00 */
[----:B------:R-:W-:Y:S04]  /*21550*/  STL.64 [R1+0x368], R22 ;  /* 0x0003681601007387 */ /* 0x000fe80000100a00 */
[----:B------:R-:W2:Y:S01]  /*21560*/  LDL.LU.64 R10, [R1+0x338] ;  /* 0x00033800010a7983 */ /* 0x000ea20000300a00 */
[C---:B------:R-:W-:Y:S03]  /*21570*/  HMMA.16816.F32 R12, R28.reuse, R2, R12 ;  /* 0x000000021c0c723c */ /* 0x040fe6000000180c */
[----:B------:R-:W-:Y:S04]  /*21580*/  STL.64 [R1+0x350], R16 ;  /* 0x0003501001007387 */ /* 0x000fe80000100a00 */
[----:B------:R-:W-:Y:S04]  /*21590*/  STL.64 [R1+0x358], R18 ;  /* 0x0003581201007387 */ /* 0x000fe80000100a00 */
[----:B------:R-:W-:Y:S04]  /*215a0*/  STL.64 [R1+0x18f8], R34 ;  /* 0x0018f82201007387 */ /* 0x000fe80000100a00 */
[----:B------:R0:W-:Y:S04]  /*215b0*/  STL.64 [R1+0x18f0], R32 ;  /* 0x0018f02001007387 */ /* 0x0001e80000100a00 */
[----:B0-----:R-:W3:Y:S04]  /*215c0*/  LDL.LU.64 R32, [R1+0x320] ;  /* 0x0003200001207983 */ /* 0x001ee80000300a00 */
[----:B------:R-:W3:Y:S04]  /*215d0*/  LDL.LU.64 R34, [R1+0x328] ;  /* 0x0003280001227983 */ /* 0x000ee80000300a00 */
[----:B------:R-:W4:Y:S04]  /*215e0*/  LDL.LU.64 R20, [R1+0x310] ;  /* 0x0003100001147983 */ /* 0x000f280000300a00 */
[----:B------:R-:W4:Y:S04]  /*215f0*/  LDL.LU.64 R22, [R1+0x318] ;  /* 0x0003180001167983 */ /* 0x000f280000300a00 */
[----:B------:R0:W-:Y:S04]  /*21600*/  STL.64 [R1+0x340], R12 ;  /* 0x0003400c01007387 */ /* 0x0001e80000100a00 */
[----:B------:R1:W-:Y:S04]  /*21610*/  STL.64 [R1+0x348], R14 ;  /* 0x0003480e01007387 */ /* 0x0003e80000100a00 */
[----:B0-----:R-:W4:Y:S04]  /*21620*/  LDL.LU.64 R12, [R1+0x300] ;  /* 0x00030000010c7983 */ /* 0x001f280000300a00 */
[----:B-1----:R-:W4:Y:S04]  /*21630*/  LDL.LU.64 R14, [R1+0x308] ;  /* 0x00030800010e7983 */ /* 0x002f280000300a00 */
[----:B------:R-:W4:Y:S04]  /*21640*/  LDL.LU.64 R16, [R1+0x2f0] ;  /* 0x0002f00001107983 */ /* 0x000f280000300a00 */
        /* <DEDUP_REMOVED lines=8> */
[----:B------:R-:W4:Y:S01]  /*216d0*/  LDL.LU.64 R42, [R1+0x298] ;  /* 0x00029800012a7983 */ /* 0x000f220000300a00 */
[----:B--2---:R-:W-:-:S15]  /*216e0*/  HMMA.16816.F32 R8, R28, R4, R8 ;  /* 0x000000041c08723c */ /* 0x004fde0000001808 */
[----:B------:R-:W-:-:S04]  /*216f0*/  NOP ;  /* 0x0000000000007918 */ /* 0x000fc80000000000 */
[----:B------:R-:W-:Y:S04]  /*21700*/  STL.64 [R1+0x330], R8 ;  /* 0x0003300801007387 */ /* 0x000fe80000100a00 */
[----:B------:R0:W-:Y:S04]  /*21710*/  STL.64 [R1+0x338], R10 ;  /* 0x0003380a01007387 */ /* 0x0001e80000100a00 */
[----:B0-----:R-:W2:Y:S04]  /*21720*/  LDL.LU.64 R10, [R1+0x1938] ;  /* 0x00193800010a7983 */ /* 0x001ea80000300a00 */
[----:B------:R-:W4:Y:S01]  /*21730*/  LDL.LU.64 R8, [R1+0x1930] ;  /* 0x0019300001087983 */ /* 0x000f220000300a00 */
[----:B---3--:R-:W-:-:S15]  /*21740*/  HMMA.16816.F32 R32, R28, R6, R32 ;  /* 0x000000061c20723c */ /* 0x008fde0000001820 */
[----:B------:R-:W-:-:S04]  /*21750*/  NOP ;  /* 0x0000000000007918 */ /* 0x000fc80000000000 */
[----:B------:R0:W-:Y:S04]  /*21760*/  STL.64 [R1+0x320], R32 ;  /* 0x0003202001007387 */ /* 0x0001e80000100a00 */
[----:B------:R1:W-:Y:S04]  /*21770*/  STL.64 [R1+0x328], R34 ;  /* 0x0003282201007387 */ /* 0x0003e80000100a00 */
[----:B0-----:R-:W3:Y:S04]  /*21780*/  LDL.LU.64 R32, [R1+0x210] ;  /* 0x0002100001207983 */ /* 0x001ee80000300a00 */
[----:B-1----:R-:W3:Y:S04]  /*21790*/  LDL.LU.64 R34, [R1+0x218] ;  /* 0x0002180001227983 */ /* 0x002ee80000300a00 */
[----:B------:R-:W-:Y:S04]  /*217a0*/  STL.64 [R1+0x18d8], R6 ;  /* 0x0018d80601007387 */ /* 0x000fe80000100a00 */
[----:B------:R0:W-:Y:S04]  /*217b0*/  STL.64 [R1+0x18d0], R4 ;  /* 0x0018d00401007387 */ /* 0x0001e80000100a00 */
[----:B0-----:R-:W3:Y:S04]  /*217c0*/  LDL.LU.64 R4, [R1+0x2d0] ;  /* 0x0002d00001047983 */ /* 0x001ee80000300a00 */
[----:B------:R-:W3:Y:S01]  /*217d0*/  LDL.LU.64 R6, [R1+0x2d8] ;  /* 0x0002d80001067983 */ /* 0x000ee20000300a00 */
[C---:B----4-:R-:W-:Y:S08]  /*217e0*/  HMMA.16816.F32 R20, R28.reuse, R8, R20 ;  /* 0x000000081c14723c */ /* 0x050ff00000001814 */
[C---:B--2---:R-:W-:Y:S11]  /*217f0*/  HMMA.16816.F32 R12, R28.reuse, R10, R12 ;  /* 0x0000000a1c0c723c */ /* 0x044ff6000000180c */
[----:B------:R-:W-:Y:S04]  /*21800*/  STL.64 [R1+0x310], R20 ;  /* 0x0003101401007387 */ /* 0x000fe80000100a00 */
[----:B------:R0:W-:Y:S04]  /*21810*/  STL.64 [R1+0x318], R22 ;  /* 0x0003181601007387 */ /* 0x0001e80000100a00 */
[----:B0-----:R-:W2:Y:S04]  /*21820*/  LDL.LU.64 R22, [R1+0x1928] ;  /* 0x0019280001167983 */ /* 0x001ea80000300a00 */
[----:B------:R-:W4:Y:S04]  /*21830*/  LDL.LU.64 R20, [R1+0x1920] ;  /* 0x0019200001147983 */ /* 0x000f280000300a00 */
        /* <DEDUP_REMOVED lines=12> */
[----:B0-----:R-:W2:Y:S04]  /*21900*/  LDL.LU.64 R18, [R1+0x1908] ;  /* 0x0019080001127983 */ /* 0x001ea80000300a00 */
[----:B------:R-:W2:Y:S01]  /*21910*/  LDL.LU.64 R16, [R1+0x1900] ;  /* 0x0019000001107983 */ /* 0x000ea20000300a00 */
[----:B---3--:R-:W-:-:S15]  /*21920*/  HMMA.16816.F32 R8, R28, R14, R8 ;  /* 0x0000000e1c08723c */ /* 0x008fde0000001808 */
[----:B------:R-:W-:-:S04]  /*21930*/  NOP ;  /* 0x0000000000007918 */ /* 0x000fc80000000000 */
[----:B------:R-:W-:Y:S04]  /*21940*/  STL.64 [R1+0x2e0], R8 ;  /* 0x0002e00801007387 */ /* 0x000fe80000100a00 */
[----:B------:R0:W-:Y:S01]  /*21950*/  STL.64 [R1+0x2e8], R10 ;  /* 0x0002e80a01007387 */ /* 0x0001e20000100a00 */
[C---:B------:R-:W-:Y:S08]  /*21960*/  HMMA.16816.F32 R48, R28.reuse, R22, R48 ;  /* 0x000000161c30723c */ /* 0x040ff00000001830 */
[C---:B--2---:R-:W-:Y:S08]  /*21970*/  HMMA.16816.F32 R4, R28.reuse, R16, R4 ;  /* 0x000000101c04723c */ /* 0x044ff00000001804 */
[C---:B0-----:R-:W-:Y:S11]  /*21980*/  HMMA.16816.F32 R8, R28.reuse, R18, R56 ;  /* 0x000000121c08723c */ /* 0x041ff60000001838 */
[----:B------:R-:W-:Y:S04]  /*21990*/  STL.64 [R1+0x2d0], R4 ;  /* 0x0002d00401007387 */ /* 0x000fe80000100a00 */
[----:B------:R4:W-:Y:S04]  /*219a0*/  STL.64 [R1+0x2d8], R6 ;  /* 0x0002d80601007387 */ /* 0x0009e80000100a00 */
[----:B------:R-:W-:Y:S04]  /*219b0*/  STL.64 [R1+0x2c0], R8 ;  /* 0x0002c00801007387 */ /* 0x000fe80000100a00 */
[----:B------:R0:W-:Y:S01]  /*219c0*/  STL.64 [R1+0x2c8], R10 ;  /* 0x0002c80a01007387 */ /* 0x0001e20000100a00 */
[C---:B----4-:R-:W-:Y:S08]  /*219d0*/  HMMA.16816.F32 R4, R28.reuse, R20, R52 ;  /* 0x000000141c04723c */ /* 0x050ff00000001834 */
[C---:B0-----:R-:W-:Y:S11]  /*219e0*/  HMMA.16816.F32 R8, R28.reuse, R24, R40 ;  /* 0x000000181c08723c */ /* 0x041ff60000001828 */
[----:B------:R-:W-:Y:S04]  /*219f0*/  STL.64 [R1+0x2b0], R4 ;  /* 0x0002b00401007387 */ /* 0x000fe80000100a00 */
[----:B------:R-:W-:Y:S04]  /*21a00*/  STL.64 [R1+0x2b8], R6 ;  /* 0x0002b80601007387 */ /* 0x000fe80000100a00 */
[----:B------:R-:W-:Y:S04]  /*21a10*/  STL.64 [R1+0x2a0], R48 ;  /* 0x0002a03001007387 */ /* 0x000fe80000100a00 */
[----:B------:R-:W-:Y:S04]  /*21a20*/  STL.64 [R1+0x2a8], R50 ;  /* 0x0002a83201007387 */ /* 0x000fe80000100a00 */
[----:B------:R-:W-:Y:S04]  /*21a30*/  STL.64 [R1+0x290], R8 ;  /* 0x0002900801007387 */ /* 0x000fe80000100a00 */
[----:B------:R0:W-:Y:S02]  /*21a40*/  STL.64 [R1+0x298], R10 ;  /* 0x0002980a01007387 */ /* 0x0001e40000100a00 */
[----:B0-----:R-:W-:Y:S02]  /*21a50*/  HMMA.16816.F32 R8, R28, R26, R32 ;  /* 0x0000001a1c08723c */ /* 0x001fe40000001820 */
[----:B------:R-:W2:Y:S04]  /*21a60*/  LDL.LU.64 R32, [R1+0x200] ;  /* 0x0002000001207983 */ /* 0x000ea80000300a00 */
[----:B------:R-:W2:Y:S01]  /*21a70*/  LDL.LU.64 R34, [R1+0x208] ;  /* 0x0002080001227983 */ /* 0x000ea20000300a00 */
[----:B------:R-:W-:-:S02]  /*21a80*/  IMAD R4, R45, 0x100, R44 ;  /* 0x000001002d047824 */ /* 0x000fc400078e022c */
[----:B------:R-:W-:Y:S02]  /*21a90*/  IMAD R39, R39, 0x100, R46 ;  /* 0x0000010027277824 */ /* 0x000fe400078e022e */
[----:B------:R-:W-:Y:S02]  /*21aa0*/  IMAD R38, R38, 0x100, R47 ;  /* 0x0000010026267824 */ /* 0x000fe400078e022f */
[----:B------:R-:W-:Y:S01]  /*21ab0*/  IMAD R0, R0, 0x100, R61 ;  /* 0x0000010000007824 */ /* 0x000fe200078e023d */
[----:B------:R-:W-:Y:S02]  /*21ac0*/  F2FP.F16.E4M3.UNPACK_B R28, R4 ;  /* 0x00000004ff1c723e */ /* 0x000fe400020006ff */
[----:B------:R-:W-:Y:S02]  /*21ad0*/  F2FP.F16.E4M3.UNPACK_B R29, R39 ;  /* 0x00000027ff1d723e */ /* 0x000fe400020006ff */
[----:B------:R-:W-:Y:S02]  /*21ae0*/  F2FP.F16.E4M3.UNPACK_B R30, R38 ;  /* 0x00000026ff1e723e */ /* 0x000fe400020006ff */
[----:B------:R-:W-:Y:S01]  /*21af0*/  F2FP.F16.E4M3.UNPACK_B R31, R0 ;  /* 0x00000000ff1f723e */ /* 0x000fe200020006ff */
[----:B------:R0:W-:Y:S04]  /*21b00*/  STL.64 [R1+0x210], R8 ;  /* 0x0002100801007387 */ /* 0x0001e80000100a00 */
[----:B------:R1:W-:Y:S04]  /*21b10*/  STL.64 [R1+0x218], R10 ;  /* 0x0002180a01007387 */ /* 0x0003e80000100a00 */
[----:B0-----:R-:W3:Y:S04]  /*21b20*/  LDL.LU.64 R8, [R1+0x1e0] ;  /* 0x0001e00001087983 */ /* 0x001ee80000300a00 */
[----:B-1----:R-:W3:Y:S04]  /*21b30*/  LDL.LU.64 R10, [R1+0x1e8] ;  /* 0x0001e800010a7983 */ /* 0x002ee80000300a00 */
[----:B------:R-:W4:Y:S04]  /*21b40*/  LDL.LU.64 R4, [R1+0x1b0] ;  /* 0x0001b00001047983 */ /* 0x000f280000300a00 */
[----:B------:R-:W4:Y:S04]  /*21b50*/  LDL.LU.64 R6, [R1+0x1b8] ;  /* 0x0001b80001067983 */ /* 0x000f280000300a00 */
[----:B------:R-:W3:Y:S04]  /*21b60*/  LDL.LU.64 R48, [R1+0x190] ;  /* 0x0001900001307983 */ /* 0x000ee80000300a00 */
        /* <DEDUP_REMOVED lines=8> */
[----:B------:R-:W3:Y:S01]  /*21bf0*/  LDL.LU.64 R54, [R1+0x98] ;  /* 0x0000980001367983 */ /* 0x000ee20000300a00 */
[----:B--2---:R-:W-:Y:S03]  /*21c00*/  HMMA.16816.F32 R36, R28, R36, R32 ;  /* 0x000000241c24723c */ /* 0x004fe60000001820 */
[----:B------:R-:W3:Y:S04]  /*21c10*/  LDL.LU.64 R34, [R1+0x18f8] ;  /* 0x0018f80001227983 */ /* 0x000ee80000300a00 */
[----:B------:R-:W4:-:S12]  /*21c20*/  LDL.LU.64 R32, [R1+0x18f0] ;  /* 0x0018f00001207983 */ /* 0x000f180000300a00 */
[----:B------:R0:W-:Y:S04]  /*21c30*/  STL.64 [R1+0x200], R36 ;  /* 0x0002002401007387 */ /* 0x0001e80000100a00 */
[----:B------:R1:W-:Y:S04]  /*21c40*/  STL.64 [R1+0x208], R38 ;  /* 0x0002082601007387 */ /* 0x0003e80000100a00 */
[----:B0-----:R-:W2:Y:S04]  /*21c50*/  LDL.LU.64 R36, [R1+0xb0] ;  /* 0x0000b00001247983 */ /* 0x001ea80000300a00 */
[----:B-1----:R-:W2:Y:S01]  /*21c60*/  LDL.LU.64 R38, [R1+0xb8] ;  /* 0x0000b80001267983 */ /* 0x002ea20000300a00 */
[C---:B---3--:R-:W-:Y:S08]  /*21c70*/  HMMA.16816.F32 R8, R28.reuse, R34, R8 ;  /* 0x000000221c08723c */ /* 0x048ff00000001808 */
[C---:B----4-:R-:W-:Y:S11]  /*21c80*/  HMMA.16816.F32 R32, R28.reuse, R32, R4 ;  /* 0x000000201c20723c */ /* 0x050ff60000001804 */
[----:B------:R-:W-:Y:S04]  /*21c90*/  STL.64 [R1+0x1e0], R8 ;  /* 0x0001e00801007387 */ /* 0x000fe80000100a00 */
[----:B------:R0:W-:Y:S04]  /*21ca0*/  STL.64 [R1+0x1e8], R10 ;  /* 0x0001e80a01007387 */ /* 0x0001e80000100a00 */
[----:B0-----:R-:W3:Y:S04]  /*21cb0*/  LDL.LU.64 R10, [R1+0x18e8] ;  /* 0x0018e800010a7983 */ /* 0x001ee80000300a00 */
[----:B------:R-:W4:Y:S04]  /*21cc0*/  LDL.LU.64 R8, [R1+0x18e0] ;  /* 0x0018e00001087983 */ /* 0x000f280000300a00 */
[----:B------:R-:W2:Y:S04]  /*21cd0*/  LDL.LU.64 R6, [R1+0x18d8] ;  /* 0x0018d80001067983 */ /* 0x000ea80000300a00 */
[----:B------:R-:W2:Y:S04]  /*21ce0*/  LDL.LU.64 R4, [R1+0x18d0] ;  /* 0x0018d00001047983 */ /* 0x000ea80000300a00 */
[----:B------:R0:W-:Y:S04]  /*21cf0*/  STL.64 [R1+0x1b0], R32 ;  /* 0x0001b02001007387 */ /* 0x0001e80000100a00 */
[----:B------:R1:W-:Y:S04]  /*21d00*/  STL.64 [R1+0x1b8], R34 ;  /* 0x0001b82201007387 */ /* 0x0003e80000100a00 */
[----:B0-----:R-:W3:Y:S04]  /*21d10*/  LDL.LU.64 R32, [R1+0x150] ;  /* 0x0001500001207983 */ /* 0x001ee80000300a00 */
[----:B-1----:R-:W3:Y:S01]  /*21d20*/  LDL.LU.64 R34, [R1+0x158] ;  /* 0x0001580001227983 */ /* 0x002ee20000300a00 */
[----:B------:R-:W-:-:S15]  /*21d30*/  HMMA.16816.F32 R48, R28, R2, R48 ;  /* 0x000000021c30723c */ /* 0x000fde0000001830 */
[----:B------:R-:W-:-:S04]  /*21d40*/  NOP ;  /* 0x0000000000007918 */ /* 0x000fc80000000000 */
[----:B------:R-:W-:Y:S04]  /*21d50*/  STL.64 [R1+0x190], R48 ;  /* 0x0001903001007387 */ /* 0x000fe80000100a00 */
[----:B------:R0:W-:Y:S04]  /*21d60*/  STL.64 [R1+0x198], R50 ;  /* 0x0001983201007387 */ /* 0x0001e80000100a00 */
[----:B0-----:R-:W3:Y:S04]  /*21d70*/  LDL.LU.64 R50, [R1+0x18c8] ;  /* 0x0018c80001327983 */ /* 0x001ee80000300a00 */
[----:B------:R-:W3:Y:S01]  /*21d80*/  LDL.LU.64 R48, [R1+0x18c0] ;  /* 0x0018c00001307983 */ /* 0x000ee20000300a00 */
[C---:B--2---:R-:W-:Y:S08]  /*21d90*/  HMMA.16816.F32 R56, R28.reuse, R4, R56 ;  /* 0x000000041c38723c */ /* 0x044ff00000001838 */
[C---:B----4-:R-:W-:Y:S08]  /*21da0*/  HMMA.16816.F32 R40, R28.reuse, R8, R40 ;  /* 0x000000081c28723c */ /* 0x050ff00000001828 */
[C---:B---3--:R-:W-:Y:S08]  /*21db0*/  HMMA.16816.F32 R8, R28.reuse, R10, R44 ;  /* 0x0000000a1c08723c */ /* 0x048ff0000000182c */
[C---:B------:R-:W-:Y:S01]  /*21dc0*/  HMMA.16816.F32 R32, R28.reuse, R6, R32 ;  /* 0x000000061c20723c */ /* 0x040fe20000001820 */
[----:B------:R-:W-:Y:S04]  /*21dd0*/  STL.64 [R1+0x170], R56 ;  /* 0x0001703801007387 */ /* 0x000fe80000100a00 */
[----:B------:R0:W-:Y:S04]  /*21de0*/  STL.64 [R1+0x178], R58 ;  /* 0x0001783a01007387 */ /* 0x0001e80000100a00 */
[----:B0-----:R-:W2:Y:S04]  /*21df0*/  LDL.LU.64 R58, [R1+0x18b8] ;  /* 0x0018b800013a7983 */ /* 0x001ea80000300a00 */
[----:B------:R-:W3:Y:S04]  /*21e00*/  LDL.LU.64 R56, [R1+0x18b0] ;  /* 0x0018b00001387983 */ /* 0x000ee80000300a00 */
[----:B------:R-:W4:Y:S04]  /*21e10*/  LDL.LU.64 R4, [R1+0xd0] ;  /* 0x0000d00001047983 */ /* 0x000f280000300a00 */
[----:B------:R-:W4:Y:S04]  /*21e20*/  LDL.LU.64 R6, [R1+0xd8] ;  /* 0x0000d80001067983 */ /* 0x000f280000300a00 */
[----:B------:R0:W-:Y:S04]  /*21e30*/  STL.64 [R1+0x150], R32 ;  /* 0x0001502001007387 */ /* 0x0001e80000100a00 */
[----:B------:R1:W-:Y:S04]  /*21e40*/  STL.64 [R1+0x158], R34 ;  /* 0x0001582201007387 */ /* 0x0003e80000100a00 */
[----:B0-----:R-:W2:Y:S04]  /*21e50*/  LDL.LU.64 R32, [R1+0x70] ;  /* 0x0000700001207983 */ /* 0x001ea80000300a00 */
[----:B-1----:R-:W2:Y:S04]  /*21e60*/  LDL.LU.64 R34, [R1+0x78] ;  /* 0x0000780001227983 */ /* 0x002ea80000300a00 */
[----:B------:R-:W-:Y:S04]  /*21e70*/  STL.64 [R1+0x130], R40 ;  /* 0x0001302801007387 */ /* 0x000fe80000100a00 */
[----:B------:R0:W-:Y:S04]  /*21e80*/  STL.64 [R1+0x138], R42 ;  /* 0x0001382a01007387 */ /* 0x0001e80000100a00 */
[----:B0-----:R-:W2:Y:S04]  /*21e90*/  LDL.LU.64 R42, [R1+0x18a8] ;  /* 0x0018a800012a7983 */ /* 0x001ea80000300a00 */
[----:B------:R-:W2:Y:S04]  /*21ea0*/  LDL.LU.64 R40, [R1+0x18a0] ;  /* 0x0018a00001287983 */ /* 0x000ea80000300a00 */
[----:B------:R-:W2:Y:S04]  /*21eb0*/  LDL.LU.64 R46, [R1+0x1898] ;  /* 0x00189800012e7983 */ /* 0x000ea80000300a00 */
[----:B------:R-:W2:Y:S04]  /*21ec0*/  LDL.LU.64 R44, [R1+0x1890] ;  /* 0x00189000012c7983 */ /* 0x000ea80000300a00 */
[----:B------:R0:W-:Y:S04]  /*21ed0*/  STL.64 [R1+0x110], R8 ;  /* 0x0001100801007387 */ /* 0x0001e80000100a00 */
[----:B------:R1:W-:Y:S04]  /*21ee0*/  STL.64 [R1+0x118], R10 ;  /* 0x0001180a01007387 */ /* 0x0003e80000100a00 */
[----:B0-----:R-:W2:Y:S04]  /*21ef0*/  LDL.LU.64 R8, [R1+0xf0] ;  /* 0x0000f00001087983 */ /* 0x001ea80000300a00 */
[----:B-1----:R-:W2:Y:S02]  /*21f00*/  LDL.LU.64 R10, [R1+0xf8] ;  /* 0x0000f800010a7983 */ /* 0x002ea40000300a00 */
[C---:B--2---:R-:W-:Y:S08]  /*21f10*/  HMMA.16816.F32 R8, R28.reuse, R12, R8 ;  /* 0x0000000c1c08723c */ /* 0x044ff00000001808 */
[C---:B----4-:R-:W-:Y:S08]  /*21f20*/  HMMA.16816.F32 R12, R28.reuse, R14, R4 ;  /* 0x0000000e1c0c723c */ /* 0x050ff00000001804 */
[C---:B------:R-:W-:Y:S03]  /*21f30*/  HMMA.16816.F32 R4, R28.reuse, R18, R52 ;  /* 0x000000121c04723c */ /* 0x040fe60000001834 */
[----:B------:R-:W-:Y:S04]  /*21f40*/  STL.64 [R1+0xf0], R8 ;  /* 0x0000f00801007387 */ /* 0x000fe80000100a00 */
[----:B------:R0:W-:Y:S02]  /*21f50*/  STL.64 [R1+0xf8], R10 ;  /* 0x0000f80a01007387 */ /* 0x0001e40000100a00 */
[----:B0-----:R-:W-:Y:S02]  /*21f60*/  HMMA.16816.F32 R8, R28, R16, R36 ;  /* 0x000000101c08723c */ /* 0x001fe40000001824 */
[----:B------:R-:W-:Y:S04]  /*21f70*/  STL.64 [R1+0xd0], R12 ;  /* 0x0000d00c01007387 */ /* 0x000fe80000100a00 */
[----:B------:R-:W-:Y:S04]  /*21f80*/  STL.64 [R1+0xd8], R14 ;  /* 0x0000d80e01007387 */ /* 0x000fe80000100a00 */
[----:B------:R-:W-:-:S02]  /*21f90*/  IMAD.MOV.U32 R0, RZ, RZ, R4 ;  /* 0x000000ffff007224 */ /* 0x000fc400078e0004 */
[----:B------:R-:W-:Y:S02]  /*21fa0*/  IMAD.MOV.U32 R38, RZ, RZ, R5 ;  /* 0x000000ffff267224 */ /* 0x000fe400078e0005 */
[----:B------:R-:W-:Y:S02]  /*21fb0*/  IMAD.MOV.U32 R61, RZ, RZ, R6 ;  /* 0x000000ffff3d7224 */ /* 0x000fe400078e0006 */
[----:B------:R-:W-:-:S03]  /*21fc0*/  IMAD.MOV.U32 R39, RZ, RZ, R7 ;  /* 0x000000ffff277224 */ /* 0x000fc600078e0007 */
[----:B------:R-:W-:Y:S04]  /*21fd0*/  STL.64 [R1+0xb0], R8 ;  /* 0x0000b00801007387 */ /* 0x000fe80000100a00 */
[----:B------:R0:W-:Y:S04]  /*21fe0*/  STL.64 [R1+0xb8], R10 ;  /* 0x0000b80a01007387 */ /* 0x0001e80000100a00 */
[----:B------:R-:W2:Y:S04]  /*21ff0*/  LDL.LU.64 R4, [R1+0x50] ;  /* 0x0000500001047983 */ /* 0x000ea80000300a00 */
[----:B------:R-:W2:Y:S01]  /*22000*/  LDL.LU.64 R6, [R1+0x58] ;  /* 0x0000580001067983 */ /* 0x000ea20000300a00 */
[----:B0-----:R-:W-:Y:S03]  /*22010*/  HMMA.16816.F32 R8, R28, R20, R32 ;  /* 0x000000141c08723c */ /* 0x001fe60000001820 */
[----:B------:R0:W-:Y:S04]  /*22020*/  STL [R1+0x14d4], R39 ;  /* 0x0014d42701007387 */ /* 0x0001e80000100800 */
[----:B------:R1:W-:Y:S04]  /*22030*/  STL [R1+0x14d0], R61 ;  /* 0x0014d03d01007387 */ /* 0x0003e80000100800 */
[----:B------:R4:W-:Y:S04]  /*22040*/  STL [R1+0x14cc], R38 ;  /* 0x0014cc2601007387 */ /* 0x0009e80000100800 */
[----:B------:R0:W-:Y:S04]  /*22050*/  STL [R1+0x14c8], R0 ;  /* 0x0014c80001007387 */ /* 0x0001e80000100800 */
[----:B------:R0:W-:Y:S04]  /*22060*/  STL.64 [R1+0x70], R8 ;  /* 0x0000700801007387 */ /* 0x0001e80000100a00 */
[----:B------:R0:W-:Y:S04]  /*22070*/  STL [R1+0x78], R10 ;  /* 0x0000780a01007387 */ /* 0x0001e80000100800 */
[----:B------:R-:W3:Y:S04]  /*22080*/  LDL.LU R2, [R1+0x1240] ;  /* 0x0012400001027983 */ /* 0x000ee80000300800 */
[----:B------:R-:W3:Y:S04]  /*22090*/  LDL.LU R3, [R1+0x123c] ;  /* 0x00123c0001037983 */ /* 0x000ee80000300800 */
[----:B------:R-:W3:Y:S01]  /*220a0*/  LDL.LU R32, [R1+0x1248] ;  /* 0x0012480001207983 */ /* 0x000ee20000300800 */
[----:B------:R-:W-:-:S03]  /*220b0*/  IMAD.MOV.U32 R60, RZ, RZ, R11 ;  /* 0x000000ffff3c7224 */ /* 0x000fc600078e000b */
[----:B------:R-:W3:Y:S04]  /*220c0*/  LDL.LU R33, [R1+0x1244] ;  /* 0x0012440001217983 */ /* 0x000ee80000300800 */
[----:B------:R-:W3:Y:S04]  /*220d0*/  LDL.LU R34, [R1+0x1250] ;  /* 0x0012500001227983 */ /* 0x000ee80000300800 */
[----:B------:R-:W3:Y:S04]  /*220e0*/  LDL.LU R35, [R1+0x124c] ;  /* 0x00124c0001237983 */ /* 0x000ee80000300800 */
[----:B------:R-:W3:Y:S04]  /*220f0*/  LDL.LU R36, [R1+0x1258] ;  /* 0x0012580001247983 */ /* 0x000ee80000300800 */
[----:B------:R-:W3:Y:S04]  /*22100*/  LDL.LU R37, [R1+0x1254] ;  /* 0x0012540001257983 */ /* 0x000ee80000300800 */
[----:B------:R0:W-:Y:S01]  /*22110*/  STL [R1+0x14f0], R60 ;  /* 0x0014f03c01007387 */ /* 0x0001e20000100800 */
[----:B--2---:R-:W-:-:S15]  /*22120*/  HMMA.16816.F32 R4, R28, R22, R4 ;  /* 0x000000161c04723c */ /* 0x004fde0000001804 */
[----:B------:R-:W-:-:S04]  /*22130*/  NOP ;  /* 0x0000000000007918 */ /* 0x000fc80000000000 */
[----:B0-----:R-:W-:Y:S02]  /*22140*/  IMAD.MOV.U32 R39, RZ, RZ, R4 ;  /* 0x000000ffff277224 */ /* 0x001fe400078e0004 */
[----:B-1----:R-:W-:Y:S02]  /*22150*/  IMAD.MOV.U32 R61, RZ, RZ, R5 ;  /* 0x000000ffff3d7224 */ /* 0x002fe400078e0005 */
[----:B----4-:R-:W-:Y:S02]  /*22160*/  IMAD.MOV.U32 R38, RZ, RZ, R6 ;  /* 0x000000ffff267224 */ /* 0x010fe400078e0006 */
[----:B------:R-:W-:Y:S01]  /*22170*/  IMAD.MOV.U32 R0, RZ, RZ, R7 ;  /* 0x000000ffff007224 */ /* 0x000fe200078e0007 */
[----:B------:R-:W2:Y:S04]  /*22180*/  LDL.LU.64 R4, [R1+0x40] ;  /* 0x0000400001047983 */ /* 0x000ea80000300a00 */
[----:B------:R-:W2:Y:S04]  /*22190*/  LDL.LU.64 R6, [R1+0x48] ;  /* 0x0000480001067983 */ /* 0x000ea80000300a00 */
[----:B------:R-:W4:Y:S04]  /*221a0*/  LDL.LU R16, [R1+0x60] ;  /* 0x0000600001107983 */ /* 0x000f280000300800 */
[----:B------:R-:W4:Y:S04]  /*221b0*/  LDL.LU R17, [R1+0x64] ;  /* 0x0000640001117983 */ /* 0x000f280000300800 */
[----:B------:R-:W4:Y:S04]  /*221c0*/  LDL.LU R18, [R1+0x68] ;  /* 0x0000680001127983 */ /* 0x000f280000300800 */
[----:B------:R-:W4:Y:S04]  /*221d0*/  LDL.LU R19, [R1+0x6c] ;  /* 0x00006c0001137983 */ /* 0x000f280000300800 */
[----:B------:R-:W3:Y:S04]  /*221e0*/  LDL.LU R52, [R1+0xa0] ;  /* 0x0000a00001347983 */ /* 0x000ee80000300800 */
[----:B------:R-:W3:Y:S04]  /*221f0*/  LDL.LU R53, [R1+0xa4] ;  /* 0x0000a40001357983 */ /* 0x000ee80000300800 */
[----:B------:R-:W3:Y:S01]  /*22200*/  LDL.LU R54, [R1+0xa8] ;  /* 0x0000a80001367983 */ /* 0x000ee20000300800 */
[----:B------:R-:W-:-:S03]  /*22210*/  IMAD.MOV.U32 R55, RZ, RZ, R44 ;  /* 0x000000ffff377224 */ /* 0x000fc600078e002c */
[----:B------:R-:W3:Y:S04]  /*22220*/  LDL.LU R44, [R1+0x188c] ;  /* 0x00188c00012c7983 */ /* 0x000ee80000300800 */
[----:B------:R-:W3:Y:S04]  /*22230*/  LDL.LU.64 R20, [R1] ;  /* 0x0000000001147983 */ /* 0x000ee80000300a00 */
[----:B------:R-:W3:Y:S04]  /*22240*/  LDL.LU.64 R22, [R1+0x8] ;  /* 0x0000080001167983 */ /* 0x000ee80000300a00 */
[----:B------:R-:W3:Y:S04]  /*22250*/  LDL.LU R12, [R1+0x80] ;  /* 0x00008000010c7983 */ /* 0x000ee80000300800 */
[----:B------:R-:W4:Y:S04]  /*22260*/  LDL.LU R13, [R1+0x84] ;  /* 0x00008400010d7983 */ /* 0x000f280000300800 */
[----:B------:R-:W4:Y:S04]  /*22270*/  LDL.LU R14, [R1+0x88] ;  /* 0x00008800010e7983 */ /* 0x000f280000300800 */
[----:B------:R-:W4:Y:S04]  /*22280*/  LDL.LU R15, [R1+0x8c] ;  /* 0x00008c00010f7983 */ /* 0x000f280000300800 */
[----:B------:R-:W-:Y:S04]  /*22290*/  STL [R1+0x153c], R0 ;  /* 0x00153c0001007387 */ /* 0x000fe80000100800 */
[----:B------:R-:W-:Y:S01]  /*222a0*/  STL [R1+0x1538], R61 ;  /* 0x0015383d01007387 */ /* 0x000fe20000100800 */
[----:B------:R-:W-:-:S02]  /*222b0*/  IMAD.MOV.U32 R8, RZ, RZ, R43 ;  /* 0x000000ffff087224 */ /* 0x000fc400078e002b */
[----:B------:R-:W-:Y:S02]  /*222c0*/  IMAD.MOV.U32 R9, RZ, RZ, R42 ;  /* 0x000000ffff097224 */ /* 0x000fe400078e002a */
[----:B------:R-:W-:Y:S02]  /*222d0*/  IMAD.MOV.U32 R10, RZ, RZ, R41 ;  /* 0x000000ffff0a7224 */ /* 0x000fe400078e0029 */
[----:B------:R-:W-:Y:S01]  /*222e0*/  IMAD.MOV.U32 R11, RZ, RZ, R40 ;  /* 0x000000ffff0b7224 */ /* 0x000fe200078e0028 */
[----:B--2---:R-:W-:-:S15]  /*222f0*/  HMMA.16816.F32 R4, R28, R24, R4 ;  /* 0x000000181c04723c */ /* 0x004fde0000001804 */
[----:B------:R-:W-:-:S04]  /*22300*/  NOP ;  /* 0x0000000000007918 */ /* 0x000fc80000000000 */
[----:B------:R-:W-:Y:S01]  /*22310*/  IMAD.MOV.U32 R60, RZ, RZ, R7 ;  /* 0x000000ffff3c7224 */ /* 0x000fe200078e0007 */
[----:B------:R0:W-:Y:S04]  /*22320*/  STL.64 [R1+0x40], R4 ;  /* 0x0000400401007387 */ /* 0x0001e80000100a00 */
[----:B------:R4:W-:Y:S04]  /*22330*/  STL [R1+0x48], R6 ;  /* 0x0000480601007387 */ /* 0x0009e80000100800 */
[----:B------:R-:W-:Y:S04]  /*22340*/  STL [R1+0x1610], R60 ;  /* 0x0016103c01007387 */ /* 0x000fe80000100800 */
[----:B------:R-:W2:Y:S04]  /*22350*/  LDL.LU R43, [R1+0x1888] ;  /* 0x00188800012b7983 */ /* 0x000ea80000300800 */
[----:B------:R-:W4:Y:S04]  /*22360*/  LDL.LU R42, [R1+0x1884] ;  /* 0x00188400012a7983 */ /* 0x000f280000300800 */
[----:B------:R-:W4:Y:S04]  /*22370*/  LDL.LU R41, [R1+0x1880] ;  /* 0x0018800001297983 */ /* 0x000f280000300800 */
[----:B------:R-:W4:Y:S01]  /*22380*/  LDL.LU R40, [R1+0x187c] ;  /* 0x00187c0001287983 */ /* 0x000f220000300800 */
[----:B---3--:R-:W-:-:S02]  /*22390*/  IMAD R2, R3, 0x100, R2 ;  /* 0x0000010003027824 */ /* 0x008fc400078e0202 */
[----:B------:R-:W-:Y:S02]  /*223a0*/  IMAD R3, R33, 0x100, R32 ;  /* 0x0000010021037824 */ /* 0x000fe400078e0220 */
[----:B0-----:R-:W-:Y:S02]  /*223b0*/  IMAD R4, R35, 0x100, R34 ;  /* 0x0000010023047824 */ /* 0x001fe400078e0222 */
[----:B------:R-:W-:Y:S01]  /*223c0*/  IMAD R5, R37, 0x100, R36 ;  /* 0x0000010025057824 */ /* 0x000fe200078e0224 */
[----:B------:R-:W-:Y:S01]  /*223d0*/  HMMA.16816.F32 R20, R28, R26, R20 ;  /* 0x0000001a1c14723c */ /* 0x000fe20000001814 */
[----:B------:R-:W-:Y:S02]  /*223e0*/  F2FP.F16.E4M3.UNPACK_B R28, R2 ;  /* 0x00000002ff1c723e */ /* 0x000fe400020006ff */
[----:B------:R-:W-:Y:S02]  /*223f0*/  F2FP.F16.E4M3.UNPACK_B R29, R3 ;  /* 0x00000003ff1d723e */ /* 0x000fe400020006ff */
[----:B------:R-:W-:-:S02]  /*22400*/  F2FP.F16.E4M3.UNPACK_B R30, R4 ;  /* 0x00000004ff1e723e */ /* 0x000fc400020006ff */
[----:B------:R-:W-:Y:S02]  /*22410*/  F2FP.F16.E4M3.UNPACK_B R31, R5 ;  /* 0x00000005ff1f723e */ /* 0x000fe400020006ff */
[----:B------:R-:W-:Y:S02]  /*22420*/  F2FP.F16.E4M3.UNPACK_B R2, R44.H1 ;  /* 0x0000002cff02723e */ /* 0x000fe400030006ff */
[----:B------:R-:W-:-:S08]  /*22430*/  F2FP.F16.E4M3.UNPACK_B R3, R45.H1 ;  /* 0x0000002dff03723e */ /* 0x000fd000030006ff */
[----:B------:R-:W-:Y:S02]  /*22440*/  IMAD.MOV.U32 R61, RZ, RZ, R23 ;  /* 0x000000ffff3d7224 */ /* 0x000fe400078e0017 */
[----:B------:R-:W-:Y:S01]  /*22450*/  IMAD.MOV.U32 R0, RZ, RZ, R22 ;  /* 0x000000ffff007224 */ /* 0x000fe200078e0016 */
[----:B------:R-:W-:Y:S04]  /*22460*/  STL.64 [R1], R20 ;  /* 0x0000001401007387 */ /* 0x000fe80000100a00 */
[----:B------:R-:W-:Y:S04]  /*22470*/  STL [R1+0x1618], R61 ;  /* 0x0016183d01007387 */ /* 0x000fe80000100800 */
[----:B------:R-:W-:Y:S04]  /*22480*/  STL [R1+0x1614], R0 ;  /* 0x0016140001007387 */ /* 0x000fe80000100800 */
[----:B------:R-:W-:Y:S01]  /*22490*/  STL.64 [R1+0x1818], R38 ;  /* 0x0018182601007387 */ /* 0x000fe20000100a00 */
[----:B--2---:R-:W-:-:S02]  /*224a0*/  F2FP.F16.E4M3.UNPACK_B R35, R43.H1 ;  /* 0x0000002bff23723e */ /* 0x004fc400030006ff */
[----:B----4-:R-:W-:Y:S02]  /*224b0*/  F2FP.F16.E4M3.UNPACK_B R37, R41.H1 ;  /* 0x00000029ff25723e */ /* 0x010fe400030006ff */
[----:B------:R-:W-:Y:S02]  /*224c0*/  F2FP.F16.E4M3.UNPACK_B R36, R40.H1 ;  /* 0x00000028ff24723e */ /* 0x000fe400030006ff */
[----:B------:R-:W-:-:S05]  /*224d0*/  F2FP.F16.E4M3.UNPACK_B R34, R42.H1 ;  /* 0x0000002aff22723e */ /* 0x000fca00030006ff */
[C---:B------:R-:W-:Y:S08]  /*224e0*/  HMMA.16816.F32 R4, R28.reuse, R36, R16 ;  /* 0x000000241c04723c */ /* 0x040ff00000001810 */
[----:B------:R-:W-:Y:S01]  /*224f0*/  HMMA.16816.F32 R12, R28, R34, R12 ;  /* 0x000000221c0c723c */ /* 0x000fe2000000180c */
[----:B------:R-:W-:Y:S10]  /*22500*/  STL.64 [R1+0x1810], R36 ;  /* 0x0018102401007387 */ /* 0x000ff40000100a00 */
[----:B------:R0:W-:Y:S04]  /*22510*/  STL.64 [R1+0x60], R4 ;  /* 0x0000600401007387 */ /* 0x0001e80000100a00 */
[----:B------:R-:W-:Y:S04]  /*22520*/  STL.64 [R1+0x68], R6 ;  /* 0x0000680601007387 */ /* 0x000fe80000100a00 */
[----:B------:R-:W-:Y:S04]  /*22530*/  STL.64 [R1+0x80], R12 ;  /* 0x0000800c01007387 */ /* 0x000fe80000100a00 */
[----:B------:R1:W-:Y:S01]  /*22540*/  STL.64 [R1+0x88], R14 ;  /* 0x0000880e01007387 */ /* 0x0003e20000100a00 */
[----:B0-----:R-:W-:-:S02]  /*22550*/  F2FP.F16.E4M3.UNPACK_B R4, R46.H1 ;  /* 0x0000002eff04723e */ /* 0x001fc400030006ff */
[----:B------:R-:W-:Y:S01]  /*22560*/  F2FP.F16.E4M3.UNPACK_B R5, R47.H1 ;  /* 0x0000002fff05723e */ /* 0x000fe200030006ff */
[C---:B-1----:R-:W-:Y:S08]  /*22570*/  HMMA.16816.F32 R12, R28.reuse, R2, R52 ;  /* 0x000000021c0c723c */ /* 0x042ff00000001834 */
[----:B------:R-:W-:Y:S01]  /*22580*/  HMMA.16816.F32 R8, R28, R4, R8 ;  /* 0x000000041c08723c */ /* 0x000fe20000001808 */
[----:B------:R-:W2:Y:S10]  /*22590*/  LDL.LU R52, [R1+0xe0] ;  /* 0x0000e00001347983 */ /* 0x000eb40000300800 */
[----:B------:R0:W-:Y:S04]  /*225a0*/  STL.64 [R1+0xa0], R12 ;  /* 0x0000a00c01007387 */ /* 0x0001e80000100a00 */
[----:B------:R1:W-:Y:S04]  /*225b0*/  STL.64 [R1+0xa8], R14 ;  /* 0x0000a80e01007387 */ /* 0x0003e80000100a00 */
[----:B------:R-:W2:Y:S04]  /*225c0*/  LDL.LU R53, [R1+0xe4] ;  /* 0x0000e40001357983 */ /* 0x000ea80000300800 */
[----:B------:R-:W2:Y:S04]  /*225d0*/  LDL.LU R54, [R1+0xe8] ;  /* 0x0000e80001367983 */ /* 0x000ea80000300800 */
[----:B------:R-:W2:Y:S04]  /*225e0*/  LDL.LU R55, [R1+0xec] ;  /* 0x0000ec0001377983 */ /* 0x000ea80000300800 */
[----:B------:R-:W3:Y:S04]  /*225f0*/  LDL.LU R36, [R1+0x1a0] ;  /* 0x0001a00001247983 */ /* 0x000ee80000300800 */
[----:B------:R-:W-:Y:S04]  /*22600*/  STL.64 [R1+0xc0], R8 ;  /* 0x0000c00801007387 */ /* 0x000fe80000100a00 */
[----:B------:R-:W-:Y:S04]  /*22610*/  STL.64 [R1+0xc8], R10 ;  /* 0x0000c80a01007387 */ /* 0x000fe80000100a00 */
[----:B------:R-:W3:Y:S04]  /*22620*/  LDL.LU R37, [R1+0x1a4] ;  /* 0x0001a40001257983 */ /* 0x000ee80000300800 */
[----:B------:R-:W3:Y:S04]  /*22630*/  LDL.LU R38, [R1+0x1a8] ;  /* 0x0001a80001267983 */ /* 0x000ee80000300800 */
[----:B------:R-:W3:Y:S04]  /*22640*/  LDL.LU R39, [R1+0x1ac] ;  /* 0x0001ac0001277983 */ /* 0x000ee80000300800 */
[----:B0-----:R-:W4:Y:S04]  /*22650*/  LDL.LU R12, [R1+0x100] ;  /* 0x00010000010c7983 */ /* 0x001f280000300800 */
[----:B------:R-:W4:Y:S04]  /*22660*/  LDL.LU R13, [R1+0x104] ;  /* 0x00010400010d7983 */ /* 0x000f280000300800 */
[----:B-1----:R-:W4:Y:S04]  /*22670*/  LDL.LU R14, [R1+0x108] ;  /* 0x00010800010e7983 */ /* 0x002f280000300800 */
[----:B------:R-:W4:Y:S04]  /*22680*/  LDL.LU R15, [R1+0x10c] ;  /* 0x00010c00010f7983 */ /* 0x000f280000300800 */
[----:B------:R-:W2:Y:S04]  /*22690*/  LDL.LU R44, [R1+0x160] ;  /* 0x00016000012c7983 */ /* 0x000ea80000300800 */
[----:B------:R-:W2:Y:S04]  /*226a0*/  LDL.LU R45, [R1+0x164] ;  /* 0x00016400012d7983 */ /* 0x000ea80000300800 */
[----:B------:R-:W2:Y:S04]  /*226b0*/  LDL.LU R46, [R1+0x168] ;  /* 0x00016800012e7983 */ /* 0x000ea80000300800 */
[----:B------:R-:W2:Y:S04]  /*226c0*/  LDL.LU R47, [R1+0x16c] ;  /* 0x00016c00012f7983 */ /* 0x000ea80000300800 */
[----:B------:R-:W2:Y:S01]  /*226d0*/  LDL.LU R40, [R1+0x180] ;  /* 0x0001800001287983 */ /* 0x000ea20000300800 */
[----:B------:R-:W-:-:S03]  /*226e0*/  IMAD.MOV.U32 R41, RZ, RZ, R59 ;  /* 0x000000ffff297224 */ /* 0x000fc600078e003b */
[----:B------:R-:W2:Y:S01]  /*226f0*/  LDL.LU R59, [R1+0x1878] ;  /* 0x00187800013b7983 */ /* 0x000ea20000300800 */
[----:B------:R-:W-:Y:S02]  /*22700*/  IMAD.MOV.U32 R42, RZ, RZ, R50 ;  /* 0x000000ffff2a7224 */ /* 0x000fe400078e0032 */
[----:B------:R-:W-:Y:S01]  /*22710*/  IMAD.MOV.U32 R43, RZ, RZ, R49 ;  /* 0x000000ffff2b7224 */ /* 0x000fe200078e0031 */
[----:B------:R-:W2:Y:S04]  /*22720*/  LDL.LU R50, [R1+0x1874] ;  /* 0x0018740001327983 */ /* 0x000ea80000300800 */
[----:B------:R-:W2:Y:S01]  /*22730*/  LDL.LU R49, [R1+0x1870] ;  /* 0x0018700001317983 */ /* 0x000ea20000300800 */
[----:B------:R-:W-:-:S03]  /*22740*/  F2FP.F16.E4M3.UNPACK_B R6, R48.H1 ;  /* 0x00000030ff06723e */ /* 0x000fc600030006ff */
[----:B------:R-:W3:Y:S04]  /*22750*/  LDL.LU R18, [R1+0x10] ;  /* 0x0000100001127983 */ /* 0x000ee80000300800 */
[----:B------:R-:W3:Y:S04]  /*22760*/  LDL.LU R19, [R1+0x14] ;  /* 0x0000140001137983 */ /* 0x000ee80000300800 */
[----:B------:R-:W3:Y:S01]  /*22770*/  LDL.LU R21, [R1+0x18] ;  /* 0x0000180001157983 */ /* 0x000ee20000300800 */
[----:B------:R-:W-:Y:S02]  /*22780*/  IMAD.MOV.U32 R24, RZ, RZ, R58 ;  /* 0x000000ffff187224 */ /* 0x000fe400078e003a */
[----:B------:R-:W-:Y:S01]  /*22790*/  IMAD.MOV.U32 R25, RZ, RZ, R57 ;  /* 0x000000ffff197224 */ /* 0x000fe200078e0039 */
[----:B------:R-:W3:Y:S04]  /*227a0*/  LDL.LU R58, [R1+0x186c] ;  /* 0x00186c00013a7983 */ /* 0x000ee80000300800 */
[----:B------:R-:W3:Y:S01]  /*227b0*/  LDL.LU R57, [R1+0x1868] ;  /* 0x0018680001397983 */ /* 0x000ee20000300800 */
[----:B------:R-:W-:-:S02]  /*227c0*/  IMAD.MOV.U32 R26, RZ, RZ, R56 ;  /* 0x000000ffff1a7224 */ /* 0x000fc400078e0038 */
[----:B------:R-:W-:Y:S01]  /*227d0*/  IMAD.MOV.U32 R27, RZ, RZ, R51 ;  /* 0x000000ffff1b7224 */ /* 0x000fe200078e0033 */
[----:B------:R-:W3:Y:S04]  /*227e0*/  LDL.LU R56, [R1+0x1864] ;  /* 0x0018640001387983 */ /* 0x000ee80000300800 */
[----:B------:R-:W3:Y:S04]  /*227f0*/  LDL.LU R51, [R1+0x1860] ;  /* 0x0018600001337983 */ /* 0x000ee80000300800 */
[----:B------:R-:W3:Y:S04]  /*22800*/  LDL.LU R32, [R1+0x1c] ;  /* 0x00001c0001207983 */ /* 0x000ee80000300800 */
[----:B------:R-:W3:Y:S01]  /*22810*/  LDL.LU R33, [R1+0x20] ;  /* 0x0000200001217983 */ /* 0x000ee20000300800 */
[----:B--2---:R-:W-:-:S07]  /*22820*/  F2FP.F16.E4M3.UNPACK_B R7, R49.H1 ;  /* 0x00000031ff07723e */ /* 0x004fce00030006ff */
[----:B------:R-:W-:-:S15]  /*22830*/  HMMA.16816.F32 R52, R28, R6, R52 ;  /* 0x000000061c34723c */ /* 0x000fde0000001834 */
[----:B------:R-:W-:-:S04]  /*22840*/  NOP ;  /* 0x0000000000007918 */ /* 0x000fc80000000000 */
[----:B------:R-:W-:Y:S04]  /*22850*/  STL.64 [R1+0xe0], R52 ;  /* 0x0000e03401007387 */ /* 0x000fe80000100a00 */
[----:B------:R0:W-:Y:S04]  /*22860*/  STL.64 [R1+0xe8], R54 ;  /* 0x0000e83601007387 */ /* 0x0001e80000100a00 */
[----:B0-----:R-:W2:Y:S04]  /*22870*/  LDL.LU.64 R54, [R1+0x1858] ;  /* 0x0018580001367983 */ /* 0x001ea80000300a00 */
[----:B------:R-:W4:Y:S04]  /*22880*/  LDL.LU.64 R52, [R1+0x1850] ;  /* 0x0018500001347983 */ /* 0x000f280000300a00 */
[----:B------:R-:W-:Y:S04]  /*22890*/  STL.64 [R1+0x1828], R6 ;  /* 0x0018280601007387 */ /* 0x000fe80000100a00 */
[----:B------:R0:W-:Y:S01]  /*228a0*/  STL.64 [R1+0x1820], R4 ;  /* 0x0018200401007387 */ /* 0x0001e20000100a00 */
[----:B------:R-:W-:-:S02]  /*228b0*/  F2FP.F16.E4M3.UNPACK_B R8, R50.H1 ;  /* 0x00000032ff08723e */ /* 0x000fc400030006ff */
[----:B---3--:R-:W-:Y:S01]  /*228c0*/  F2FP.F16.E4M3.UNPACK_B R9, R51.H1 ;  /* 0x00000033ff09723e */ /* 0x008fe200030006ff */
[----:B0-----:R-:W3:Y:S01]  /*228d0*/  LDL.LU R4, [R1+0x140] ;  /* 0x0001400001047983 */ /* 0x001ee20000300800 */
[----:B--2---:R-:W-:Y:S02]  /*228e0*/  IMAD.MOV.U32 R5, RZ, RZ, R54 ;  /* 0x000000ffff057224 */ /* 0x004fe400078e0036 */
[----:B----4-:R-:W-:Y:S01]  /*228f0*/  IMAD.MOV.U32 R6, RZ, RZ, R52 ;  /* 0x000000ffff067224 */ /* 0x010fe200078e0034 */
[----:B------:R-:W2:Y:S04]  /*22900*/  LDL.LU R54, [R1+0x1848] ;  /* 0x0018480001367983 */ /* 0x000ea80000300800 */
[----:B------:R-:W4:Y:S01]  /*22910*/  LDL.LU R52, [R1+0x1844] ;  /* 0x0018440001347983 */ /* 0x000f220000300800 */
[----:B------:R-:W-:-:S03]  /*22920*/  IMAD.MOV.U32 R7, RZ, RZ, R53 ;  /* 0x000000ffff077224 */ /* 0x000fc600078e0035 */
[----:B------:R-:W3:Y:S04]  /*22930*/  LDL.LU R53, [R1+0x1840] ;  /* 0x0018400001357983 */ /* 0x000ee80000300800 */
[----:B------:R-:W3:Y:S04]  /*22940*/  LDL.LU R48, [R1+0x120] ;  /* 0x0001200001307983 */ /* 0x000ee80000300800 */
[----:B------:R-:W3:Y:S04]  /*22950*/  LDL.LU R49, [R1+0x124] ;  /* 0x0001240001317983 */ /* 0x000ee80000300800 */
[----:B------:R-:W3:Y:S04]  /*22960*/  LDL.LU R50, [R1+0x128] ;  /* 0x0001280001327983 */ /* 0x000ee80000300800 */
[----:B------:R-:W3:Y:S01]  /*22970*/  LDL.LU R51, [R1+0x12c] ;  /* 0x00012c0001337983 */ /* 0x000ee20000300800 */
[----:B------:R-:W-:-:S15]  /*22980*/  HMMA.16816.F32 R12, R28, R8, R12 ;  /* 0x000000081c0c723c */ /* 0x000fde000000180c */
[----:B------:R-:W-:-:S04]  /*22990*/  NOP ;  /* 0x0000000000007918 */ /* 0x000fc80000000000 */
[----:B------:R0:W-:Y:S02]  /*229a0*/  STL.64 [R1+0x100], R12 ;  /* 0x0001000c01007387 */ /* 0x0001e40000100a00 */
[----:B0-----:R-:W-:Y:S02]  /*229b0*/  F2FP.F16.E4M3.UNPACK_B R13, R55.H1 ;  /* 0x00000037ff0d723e */ /* 0x001fe400030006ff */
[----:B------:R0:W-:Y:S02]  /*229c0*/  STL.64 [R1+0x108], R14 ;  /* 0x0001080e01007387 */ /* 0x0001e40000100a00 */
[----:B0-----:R-:W-:Y:S02]  /*229d0*/  F2FP.F16.E4M3.UNPACK_B R14, R56.H1 ;  /* 0x00000038ff0e723e */ /* 0x001fe400030006ff */
[----:B------:R-:W-:Y:S02]  /*229e0*/  F2FP.F16.E4M3.UNPACK_B R15, R57.H1 ;  /* 0x00000039ff0f723e */ /* 0x000fe400030006ff */
[----:B------:R-:W-:-:S02]  /*229f0*/  F2FP.F16.E4M3.UNPACK_B R16, R58.H1 ;  /* 0x0000003aff10723e */ /* 0x000fc400030006ff */
[----:B------:R-:W-:Y:S02]  /*22a00*/  F2FP.F16.E4M3.UNPACK_B R17, R59.H1 ;  /* 0x0000003bff11723e */ /* 0x000fe400030006ff */
[----:B------:R-:W-:Y:S02]  /*22a10*/  F2FP.F16.E4M3.UNPACK_B R18, R18.H1 ;  /* 0x00000012ff12723e */ /* 0x000fe400030006ff */
[----:B------:R-:W-:Y:S02]  /*22a20*/  F2FP.F16.E4M3.UNPACK_B R19, R19.H1 ;  /* 0x00000013ff13723e */ /* 0x000fe400030006ff */
[----:B------:R-:W-:Y:S02]  /*22a30*/  F2FP.F16.E4M3.UNPACK_B R20, R21.H1 ;  /* 0x00000015ff14723e */ /* 0x000fe400030006ff */
[----:B------:R-:W-:Y:S02]  /*22a40*/  F2FP.F16.E4M3.UNPACK_B R21, R32.H1 ;  /* 0x00000020ff15723e */ /* 0x000fe400030006ff */
[----:B----4-:R-:W-:-:S02]  /*22a50*/  F2FP.F16.E4M3.UNPACK_B R10, R52.H1 ;  /* 0x00000034ff0a723e */ /* 0x010fc400030006ff */
[----:B--2---:R-:W-:Y:S02]  /*22a60*/  F2FP.F16.E4M3.UNPACK_B R12, R54.H1 ;  /* 0x00000036ff0c723e */ /* 0x004fe400030006ff */
[----:B---3--:R-:W-:-:S05]  /*22a70*/  F2FP.F16.E4M3.UNPACK_B R11, R53.H1 ;  /* 0x00000035ff0b723e */ /* 0x008fca00030006ff */
[C---:B------:R-:W-:Y:S08]  /*22a80*/  HMMA.16816.F32 R4, R28.reuse, R12, R4 ;  /* 0x0000000c1c04723c */ /* 0x040ff00000001804 */
[----:B------:R-:W-:Y:S01]  /*22a90*/  HMMA.16816.F32 R48, R28, R10, R48 ;  /* 0x0000000a1c30723c */ /* 0x000fe20000001830 */
[----:B------:R-:W-:Y:S04]  /*22aa0*/  STL.64 [R1+0x1838], R10 ;  /* 0x0018380a01007387 */ /* 0x000fe80000100a00 */
[----:B------:R-:W-:-:S14]  /*22ab0*/  STL.64 [R1+0x1830], R8 ;  /* 0x0018300801007387 */ /* 0x000fdc0000100a00 */
[----:B------:R-:W-:Y:S04]  /*22ac0*/  STL.64 [R1+0x120], R48 ;  /* 0x0001203001007387 */ /* 0x000fe80000100a00 */
[----:B------:R-:W-:Y:S04]  /*22ad0*/  STL.64 [R1+0x128], R50 ;  /* 0x0001283201007387 */ /* 0x000fe80000100a00 */
[----:B------:R-:W-:Y:S04]  /*22ae0*/  STL.64 [R1+0x140], R4 ;  /* 0x0001400401007387 */ /* 0x000fe80000100a00 */
[----:B------:R0:W-:Y:S02]  /*22af0*/  STL.64 [R1+0x148], R6 ;  /* 0x0001480601007387 */ /* 0x0001e40000100a00 */
[----:B0-----:R-:W-:Y:S02]  /*22b00*/  HMMA.16816.F32 R4, R28, R14, R44 ;  /* 0x0000000e1c04723c */ /* 0x001fe4000000182c */
[----:B------:R-:W-:Y:S04]  /*22b10*/  STL.64 [R1+0x17f8], R14 ;  /* 0x0017f80e01007387 */ /* 0x000fe80000100a00 */
[----:B------:R-:W-:-:S13]  /*22b20*/  STL.64 [R1+0x17f0], R12 ;  /* 0x0017f00c01007387 */ /* 0x000fda0000100a00 */
[----:B------:R-:W-:Y:S04]  /*22b30*/  STL.64 [R1+0x160], R4 ;  /* 0x0001600401007387 */ /* 0x000fe80000100a00 */
[----:B------:R0:W-:Y:S02]  /*22b40*/  STL.64 [R1+0x168], R6 ;  /* 0x0001680601007387 */ /* 0x0001e40000100a00 */
[----:B0-----:R-:W-:-:S15]  /*22b50*/  HMMA.16816.F32 R4, R28, R16, R40 ;  /* 0x000000101c04723c */ /* 0x001fde0000001828 */
[----:B------:R-:W-:-:S04]  /*22b60*/  NOP ;  /* 0x0000000000007918 */ /* 0x000fc80000000000 */
[----:B------:R-:W-:Y:S04]  /*22b70*/  STL.64 [R1+0x180], R4 ;  /* 0x0001800401007387 */ /* 0x000fe80000100a00 */
[----:B------:R0:W-:Y:S02]  /*22b80*/  STL.64 [R1+0x188], R6 ;  /* 0x0001880601007387 */ /* 0x0001e40000100a00 */
[----:B0-----:R-:W-:Y:S02]  /*22b90*/  HMMA.16816.F32 R4, R28, R18, R36 ;  /* 0x000000121c04723c */ /* 0x001fe40000001824 */
[----:B------:R-:W-:Y:S04]  /*22ba0*/  STL.64 [R1+0x17d8], R18 ;  /* 0x0017d81201007387 */ /* 0x000fe80000100a00 */
[----:B------:R-:W-:-:S13]  /*22bb0*/  STL.64 [R1+0x17d0], R16 ;  /* 0x0017d01001007387 */ /* 0x000fda0000100a00 */
[----:B------:R-:W-:Y:S04]  /*22bc0*/  STL.64 [R1+0x1a0], R4 ;  /* 0x0001a00401007387 */ /* 0x000fe80000100a00 */
[----:B------:R0:W-:Y:S04]  /*22bd0*/  STL.64 [R1+0x1a8], R6 ;  /* 0x0001a80601007387 */ /* 0x0001e80000100a00 */
[----:B------:R-:W2:Y:S01]  /*22be0*/  LDL.LU R44, [R1+0x7e0] ;  /* 0x0007e000012c7983 */ /* 0x000ea20000300800 */
[----:B0-----:R-:W-:-:S15]  /*22bf0*/  HMMA.16816.F32 R4, R28, R20, R24 ;  /* 0x000000141c04723c */ /* 0x001fde0000001818 */
[----:B------:R-:W-:-:S04]  /*22c00*/  NOP ;  /* 0x0000000000007918 */ /* 0x000fc80000000000 */
[----:B------:R0:W-:Y:S04]  /*22c10*/  STL.64 [R1+0x1d0], R4 ;  /* 0x0001d00401007387 */ /* 0x0001e80000100a00 */
[----:B------:R1:W-:Y:S04]  /*22c20*/  STL.64 [R1+0x1d8], R6 ;  /* 0x0001d80601007387 */ /* 0x0003e80000100a00 */
[----:B------:R-:W2:Y:S04]  /*22c30*/  LDL.LU R45, [R1+0x7e4] ;  /* 0x0007e400012d7983 */ /* 0x000ea80000300800 */
[----:B------:R-:W2:Y:S04]  /*22c40*/  LDL.LU R46, [R1+0x7e8] ;  /* 0x0007e800012e7983 */ /* 0x000ea80000300800 */
[----:B------:R-:W2:Y:S04]  /*22c50*/  LDL.LU R47, [R1+0x7ec] ;  /* 0x0007ec00012f7983 */ /* 0x000ea80000300800 */
[----:B------:R-:W3:Y:S04]  /*22c60*/  LDL.LU R52, [R1+0x800] ;  /* 0x0008000001347983 */ /* 0x000ee80000300800 */
[----:B------:R-:W3:Y:S04]  /*22c70*/  LDL.LU R53, [R1+0x804] ;  /* 0x0008040001357983 */ /* 0x000ee80000300800 */
[----:B------:R-:W3:Y:S04]  /*22c80*/  LDL.LU R54, [R1+0x808] ;  /* 0x0008080001367983 */ /* 0x000ee80000300800 */
[----:B------:R-:W3:Y:S04]  /*22c90*/  LDL.LU R55, [R1+0x80c] ;  /* 0x00080c0001377983 */ /* 0x000ee80000300800 */
[----:B------:R-:W4:Y:S04]  /*22ca0*/  LDL.LU R36, [R1+0x280] ;  /* 0x0002800001247983 */ /* 0x000f280000300800 */
[----:B------:R-:W4:Y:S04]  /*22cb0*/  LDL.LU R37, [R1+0x284] ;  /* 0x0002840001257983 */ /* 0x000f280000300800 */
[----:B------:R-:W4:Y:S04]  /*22cc0*/  LDL.LU R38, [R1+0x288] ;  /* 0x0002880001267983 */ /* 0x000f280000300800 */
[----:B------:R-:W4:Y:S04]  /*22cd0*/  LDL.LU R39, [R1+0x28c] ;  /* 0x00028c0001277983 */ /* 0x000f280000300800 */
[----:B0-----:R-:W2:Y:S04]  /*22ce0*/  LDL.LU R4, [R1+0x1f0] ;  /* 0x0001f00001047983 */ /* 0x001ea80000300800 */
[----:B------:R-:W2:Y:S04]  /*22cf0*/  LDL.LU R5, [R1+0x1f4] ;  /* 0x0001f40001057983 */ /* 0x000ea80000300800 */
[----:B-1----:R-:W2:Y:S04]  /*22d00*/  LDL.LU R6, [R1+0x1f8] ;  /* 0x0001f80001067983 */ /* 0x002ea80000300800 */
[----:B------:R-:W2:Y:S04]  /*22d10*/  LDL.LU R7, [R1+0x1fc] ;  /* 0x0001fc0001077983 */ /* 0x000ea80000300800 */
[----:B------:R-:W2:Y:S04]  /*22d20*/  LDL.LU R23, [R1+0x24] ;  /* 0x0000240001177983 */ /* 0x000ea80000300800 */
[----:B------:R-:W3:Y:S04]  /*22d30*/  LDL.LU R24, [R1+0x28] ;  /* 0x0000280001187983 */ /* 0x000ee80000300800 */
[----:B------:R-:W4:Y:S04]  /*22d40*/  LDL.LU R8, [R1+0x1c0] ;  /* 0x0001c00001087983 */ /* 0x000f280000300800 */
[----:B------:R-:W4:Y:S04]  /*22d50*/  LDL.LU R9, [R1+0x1c4] ;  /* 0x0001c40001097983 */ /* 0x000f280000300800 */
[----:B------:R-:W4:Y:S04]  /*22d60*/  LDL.LU R10, [R1+0x1c8] ;  /* 0x0001c800010a7983 */ /* 0x000f280000300800 */
[----:B------:R-:W4:Y:S04]  /*22d70*/  LDL.LU R11, [R1+0x1cc] ;  /* 0x0001cc00010b7983 */ /* 0x000f280000300800 */
[----:B------:R-:W4:Y:S04]  /*22d80*/  LDL.LU R25, [R1+0x2c] ;  /* 0x00002c0001197983 */ /* 0x000f280000300800 */
[----:B------:R-:W4:Y:S04]  /*22d90*/  LDL.LU R26, [R1+0x30] ;  /* 0x00003000011a7983 */ /* 0x000f280000300800 */
[----:B------:R-:W4:Y:S01]  /*22da0*/  LDL.LU R27, [R1+0x34] ;  /* 0x00003400011b7983 */ /* 0x000f220000300800 */
[----:B------:R-:W-:-:S03]  /*22db0*/  F2FP.F16.E4M3.UNPACK_B R22, R33.H1 ;  /* 0x00000021ff16723e */ /* 0x000fc600030006ff */
        /* <DEDUP_REMOVED lines=25> */
[----:B--2---:R-:W-:-:S02]  /*22f50*/  F2FP.F16.E4M3.UNPACK_B R23, R23.H1 ;  /* 0x00000017ff17723e */ /* 0x004fc400030006ff */
[----:B---3--:R-:W-:-:S05]  /*22f60*/  F2FP.F16.E4M3.UNPACK_B R24, R24.H1 ;  /* 0x00000018ff18723e */ /* 0x008fca00030006ff */
[----:B----4-:R-:W-:Y:S01]  /*22f70*/  HMMA.16816.F32 R8, R28, R22, R8 ;  /* 0x000000161c08723c */ /* 0x010fe20000001808 */
[----:B------:R-:W-:Y:S02]  /*22f80*/  F2FP.F16.E4M3.UNPACK_B R25, R25.H1 ;  /* 0x00000019ff19723e */ /* 0x000fe400030006ff */
[----:B------:R-:W-:Y:S02]  /*22f90*/  F2FP.F16.E4M3.UNPACK_B R26, R26.H1 ;  /* 0x0000001aff1a723e */ /* 0x000fe400030006ff */
[----:B------:R-:W-:-:S03]  /*22fa0*/  F2FP.F16.E4M3.UNPACK_B R27, R27.H1 ;  /* 0x0000001bff1b723e */ /* 0x000fc600030006ff */
[C---:B------:R-:W-:Y:S08]  /*22fb0*/  HMMA.16816.F32 R4, R28.reuse, R24, R4 ;  /* 0x000000181c04723c */ /* 0x040ff00000001804 */
[----:B------:R-:W-:Y:S03]  /*22fc0*/  HMMA.16816.F32 R36, R28, R26, R36 ;  /* 0x0000001a1c24723c */ /* 0x000fe60000001824 */
[----:B------:R-:W-:Y:S04]  /*22fd0*/  STL.64 [R1+0x1c0], R8 ;  /* 0x0001c00801007387 */ /* 0x000fe80000100a00 */
[----:B------:R0:W-:Y:S04]  /*22fe0*/  STL.64 [R1+0x1c8], R10 ;  /* 0x0001c80a01007387 */ /* 0x0001e80000100a00 */
[----:B0-----:R-:W2:Y:S04]  /*22ff0*/  LDL.LU.64 R10, [R1+0x1838] ;  /* 0x00183800010a7983 */ /* 0x001ea80000300a00 */
[----:B------:R-:W3:Y:S04]  /*23000*/  LDL.LU.64 R8, [R1+0x1830] ;  /* 0x0018300001087983 */ /* 0x000ee80000300a00 */
[----:B------:R0:W-:Y:S04]  /*23010*/  STL.64 [R1+0x17b8], R22 ;  /* 0x0017b81601007387 */ /* 0x0001e80000100a00 */
[----:B0-----:R-:W4:Y:S04]  /*23020*/  LDL.LU R23, [R1+0x1260] ;  /* 0x0012600001177983 */ /* 0x001f280000300800 */
[----:B------:R-:W-:Y:S04]  /*23030*/  STL.64 [R1+0x17b0], R20 ;  /* 0x0017b01401007387 */ /* 0x000fe80000100a00 */
[----:B------:R-:W-:Y:S04]  /*23040*/  STL.64 [R1+0x1f0], R4 ;  /* 0x0001f00401007387 */ /* 0x000fe80000100a00 */
[----:B------:R0:W-:Y:S04]  /*23050*/  STL.64 [R1+0x1f8], R6 ;  /* 0x0001f80601007387 */ /* 0x0001e80000100a00 */
[----:B0-----:R-:W2:Y:S04]  /*23060*/  LDL.LU.64 R6, [R1+0x1828] ;  /* 0x0018280001067983 */ /* 0x001ea80000300a00 */
[----:B------:R-:W2:Y:S04]  /*23070*/  LDL.LU.64 R4, [R1+0x1820] ;  /* 0x0018200001047983 */ /* 0x000ea80000300a00 */
[----:B------:R-:W-:Y:S04]  /*23080*/  STL.64 [R1+0x280], R36 ;  /* 0x0002802401007387 */ /* 0x000fe80000100a00 */
[----:B------:R0:W-:Y:S04]  /*23090*/  STL.64 [R1+0x288], R38 ;  /* 0x0002882601007387 */ /* 0x0001e80000100a00 */
[----:B0-----:R-:W2:Y:S04]  /*230a0*/  LDL.LU.64 R38, [R1+0x1818] ;  /* 0x0018180001267983 */ /* 0x001ea80000300a00 */
[----:B------:R-:W2:Y:S01]  /*230b0*/  LDL.LU.64 R36, [R1+0x1810] ;  /* 0x0018100001247983 */ /* 0x000ea20000300a00 */
[----:B------:R-:W-:-:S02]  /*230c0*/  F2FP.F16.E4M3.UNPACK_B R32, R32.H1 ;  /* 0x00000020ff20723e */ /* 0x000fc400030006ff */
[----:B------:R-:W-:-:S07]  /*230d0*/  F2FP.F16.E4M3.UNPACK_B R33, R33.H1 ;  /* 0x00000021ff21723e */ /* 0x000fce00030006ff */
[----:B------:R-:W-:Y:S01]  /*230e0*/  HMMA.16816.F32 R16, R28, R32, R16 ;  /* 0x000000201c10723c */ /* 0x000fe20000001810 */
[----:B------:R-:W-:Y:S02]  /*230f0*/  IMAD R41, R41, 0x100, R43 ;  /* 0x0000010029297824 */ /* 0x000fe400078e022b */
[----:B------:R-:W-:Y:S02]  /*23100*/  IMAD R42, R0, 0x100, R42 ;  /* 0x00000100002a7824 */ /* 0x000fe400078e022a */
[----:B------:R-:W-:Y:S01]  /*23110*/  IMAD R43, R60, 0x100, R61 ;  /* 0x000001003c2b7824 */ /* 0x000fe200078e023d */
[----:B------:R-:W-:Y:S02]  /*23120*/  F2FP.F16.E4M3.UNPACK_B R29, R41 ;  /* 0x00000029ff1d723e */ /* 0x000fe400020006ff */
[----:B------:R-:W-:Y:S02]  /*23130*/  F2FP.F16.E4M3.UNPACK_B R30, R42 ;  /* 0x0000002aff1e723e */ /* 0x000fe400020006ff */
[----:B------:R-:W-:Y:S01]  /*23140*/  F2FP.F16.E4M3.UNPACK_B R31, R43 ;  /* 0x0000002bff1f723e */ /* 0x000fe200020006ff */
[----:B------:R-:W-:Y:S04]  /*23150*/  STL.64 [R1+0x17c8], R26 ;  /* 0x0017c81a01007387 */ /* 0x000fe80000100a00 */
[----:B------:R-:W-:Y:S04]  /*23160*/  STL.64 [R1+0x17c0], R24 ;  /* 0x0017c01801007387 */ /* 0x000fe80000100a00 */
[----:B------:R-:W-:Y:S04]  /*23170*/  STL.64 [R1+0x270], R16 ;  /* 0x0002701001007387 */ /* 0x000fe80000100a00 */
[----:B------:R2:W-:Y:S01]  /*23180*/  STL.64 [R1+0x278], R18 ;  /* 0x0002781201007387 */ /* 0x0005e20000100a00 */
[----:B----4-:R-:W-:-:S05]  /*23190*/  IMAD R40, R40, 0x100, R23 ;  /* 0x0000010028287824 */ /* 0x010fca00078e0217 */
[----:B------:R-:W-:-:S07]  /*231a0*/  F2FP.F16.E4M3.UNPACK_B R28, R40 ;  /* 0x00000028ff1c723e */ /* 0x000fce00020006ff */
[C---:B------:R-:W-:Y:S08]  /*231b0*/  HMMA.16816.F32 R12, R28.reuse, R34, R12 ;  /* 0x000000221c0c723c */ /* 0x040ff0000000180c */
[C---:B--2---:R-:W-:Y:S01]  /*231c0*/  HMMA.16816.F32 R16, R28.reuse, R36, R56 ;  /* 0x000000241c10723c */ /* 0x044fe20000001838 */
[----:B------:R-:W-:Y:S04]  /*231d0*/  STL.64 [R1+0x17e8], R38 ;  /* 0x0017e82601007387 */ /* 0x000fe80000100a00 */
[----:B------:R-:W-:Y:S03]  /*231e0*/  STL.64 [R1+0x17e0], R36 ;  /* 0x0017e02401007387 */ /* 0x000fe60000100a00 */
[C---:B------:R-:W-:Y:S11]  /*231f0*/  HMMA.16816.F32 R20, R28.reuse, R2, R52 ;  /* 0x000000021c14723c */ /* 0x040ff60000001834 */
[----:B------:R-:W-:Y:S04]  /*23200*/  STL.64 [R1+0x820], R16 ;  /* 0x0008201001007387 */ /* 0x000fe80000100a00 */
[----:B------:R0:W-:Y:S04]  /*23210*/  STL.64 [R1+0x828], R18 ;  /* 0x0008281201007387 */ /* 0x0001e80000100a00 */
[----:B------:R-:W-:Y:S04]  /*23220*/  STL.64 [R1+0x1808], R34 ;  /* 0x0018082201007387 */ /* 0x000fe80000100a00 */
[----:B------:R-:W-:Y:S04]  /*23230*/  STL.64 [R1+0x1800], R32 ;  /* 0x0018002001007387 */ /* 0x000fe80000100a00 */
[----:B------:R-:W-:Y:S04]  /*23240*/  STL.64 [R1+0x810], R12 ;  /* 0x0008100c01007387 */ /* 0x000fe80000100a00 */
[----:B------:R1:W-:Y:S01]  /*23250*/  STL.64 [R1+0x818], R14 ;  /* 0x0008180e01007387 */ /* 0x0003e20000100a00 */
[C---:B0-----:R-:W-:Y:S08]  /*23260*/  HMMA.16816.F32 R16, R28.reuse, R4, R48 ;  /* 0x000000041c10723c */ /* 0x041ff00000001830 */
[C---:B-1----:R-:W-:Y:S01]  /*23270*/  HMMA.16816.F32 R12, R28.reuse, R6, R44 ;  /* 0x000000061c0c723c */ /* 0x042fe2000000182c */
[----:B------:R0:W-:Y:S04]  /*23280*/  STL.64 [R1+0x800], R20 ;  /* 0x0008001401007387 */ /* 0x0001e80000100a00 */
[----:B------:R1:W-:Y:S04]  /*23290*/  STL.64 [R1+0x808], R22 ;  /* 0x0008081601007387 */ /* 0x0003e80000100a00 */
[----:B------:R-:W2:Y:S04]  /*232a0*/  LDL.LU R40, [R1+0x740] ;  /* 0x0007400001287983 */ /* 0x000ea80000300800 */
[----:B------:R-:W-:Y:S04]  /*232b0*/  STL.64 [R1+0x7f0], R16 ;  /* 0x0007f01001007387 */ /* 0x000fe80000100a00 */
[----:B------:R-:W-:Y:S04]  /*232c0*/  STL.64 [R1+0x7f8], R18 ;  /* 0x0007f81201007387 */ /* 0x000fe80000100a00 */
[----:B------:R4:W-:Y:S04]  /*232d0*/  STL.64 [R1+0x7e0], R12 ;  /* 0x0007e00c01007387 */ /* 0x0009e80000100a00 */
[----:B------:R0:W-:Y:S04]  /*232e0*/  STL.64 [R1+0x7e8], R14 ;  /* 0x0007e80e01007387 */ /* 0x0001e80000100a00 */
[----:B------:R-:W2:Y:S04]  /*232f0*/  LDL.LU R41, [R1+0x744] ;  /* 0x0007440001297983 */ /* 0x000ea80000300800 */
[----:B------:R-:W2:Y:S04]  /*23300*/  LDL.LU R42, [R1+0x748] ;  /* 0x00074800012a7983 */ /* 0x000ea80000300800 */
[----:B------:R-:W2:Y:S04]  /*23310*/  LDL.LU R43, [R1+0x74c] ;  /* 0x00074c00012b7983 */ /* 0x000ea80000300800 */
[----:B0-----:R-:W2:Y:S04]  /*23320*/  LDL.LU R20, [R1+0x780] ;  /* 0x0007800001147983 */ /* 0x001ea80000300800 */
[----:B------:R-:W2:Y:S04]  /*23330*/  LDL.LU R21, [R1+0x784] ;  /* 0x0007840001157983 */ /* 0x000ea80000300800 */
[----:B-1----:R-:W2:Y:S04]  /*23340*/  LDL.LU R22, [R1+0x788] ;  /* 0x0007880001167983 */ /* 0x002ea80000300800 */
[----:B------:R-:W2:Y:S04]  /*23350*/  LDL.LU R23, [R1+0x78c] ;  /* 0x00078c0001177983 */ /* 0x000ea80000300800 */
[----:B------:R-:W2:Y:S04]  /*23360*/  LDL.LU R24, [R1+0x790] ;  /* 0x0007900001187983 */ /* 0x000ea80000300800 */
[----:B------:R-:W2:Y:S04]  /*23370*/  LDL.LU R25, [R1+0x794] ;  /* 0x0007940001197983 */ /* 0x000ea80000300800 */
[----:B------:R-:W2:Y:S04]  /*23380*/  LDL.LU R26, [R1+0x798] ;  /* 0x00079800011a7983 */ /* 0x000ea80000300800 */
[----:B------:R-:W2:Y:S04]  /*23390*/  LDL.LU R27, [R1+0x79c] ;  /* 0x00079c00011b7983 */ /* 0x000ea80000300800 */
[----:B----4-:R-:W4:Y:S04]  /*233a0*/  LDL.LU R12, [R1+0x7c0] ;  /* 0x0007c000010c7983 */ /* 0x010f280000300800 */
[----:B------:R-:W4:Y:S04]  /*233b0*/  LDL.LU R13, [R1+0x7c4] ;  /* 0x0007c400010d7983 */ /* 0x000f280000300800 */
[----:B------:R-:W4:Y:S04]  /*233c0*/  LDL.LU R14, [R1+0x7c8] ;  /* 0x0007c800010e7983 */ /* 0x000f280000300800 */
[----:B------:R-:W4:Y:S04]  /*233d0*/  LDL.LU R15, [R1+0x7cc] ;  /* 0x0007cc00010f7983 */ /* 0x000f280000300800 */
[----:B------:R-:W3:Y:S04]  /*233e0*/  LDL.LU R32, [R1+0x7d0] ;  /* 0x0007d00001207983 */ /* 0x000ee80000300800 */
[----:B------:R-:W3:Y:S04]  /*233f0*/  LDL.LU R33, [R1+0x7d4] ;  /* 0x0007d40001217983 */ /* 0x000ee80000300800 */
[----:B------:R-:W3:Y:S04]  /*23400*/  LDL.LU R34, [R1+0x7d8] ;  /* 0x0007d80001227983 */ /* 0x000ee80000300800 */
[----:B------:R-:W3:Y:S04]  /*23410*/  LDL.LU R35, [R1+0x7dc] ;  /* 0x0007dc0001237983 */ /* 0x000ee80000300800 */
        /* <DEDUP_REMOVED lines=24> */
[----:B------:R-:W-:Y:S04]  /*235a0*/  STL.64 [R1+0x1798], R6 ;  /* 0x0017980601007387 */ /* 0x000fe80000100a00 */
[----:B------:R0:W-:Y:S04]  /*235b0*/  STL.64 [R1+0x1790], R4 ;  /* 0x0017900401007387 */ /* 0x0001e80000100a00 */
[----:B0-----:R-:W2:Y:S04]  /*235c0*/  LDL.LU R4, [R1+0x750] ;  /* 0x0007500001047983 */ /* 0x001ea80000300800 */
[----:B------:R-:W2:Y:S04]  /*235d0*/  LDL.LU R5, [R1+0x754] ;  /* 0x0007540001057983 */ /* 0x000ea80000300800 */
[----:B------:R-:W2:Y:S04]  /*235e0*/  LDL.LU R6, [R1+0x758] ;  /* 0x0007580001067983 */ /* 0x000ea80000300800 */
[----:B------:R-:W2:Y:S01]  /*235f0*/  LDL.LU R7, [R1+0x75c] ;  /* 0x00075c0001077983 */ /* 0x000ea20000300800 */
[C---:B----4-:R-:W-:Y:S08]  /*23600*/  HMMA.16816.F32 R12, R28.reuse, R10, R12 ;  /* 0x0000000a1c0c723c */ /* 0x050ff0000000180c */
[----:B---3--:R-:W-:-:S15]  /*23610*/  HMMA.16816.F32 R32, R28, R8, R32 ;  /* 0x000000081c20723c */ /* 0x008fde0000001820 */
[----:B------:R-:W-:-:S04]  /*23620*/  NOP ;  /* 0x0000000000007918 */ /* 0x000fc80000000000 */
        /* <DEDUP_REMOVED lines=9> */
[----:B------:R0:W-:Y:S04]  /*236c0*/  STL.64 [R1+0x1770], R8 ;  /* 0x0017700801007387 */ /* 0x0001e80000100a00 */
[----:B0-----:R-:W3:Y:S04]  /*236d0*/  LDL.LU R8, [R1+0x760] ;  /* 0x0007600001087983 */ /* 0x001ee80000300800 */
[----:B------:R-:W3:Y:S04]  /*236e0*/  LDL.LU R9, [R1+0x764] ;  /* 0x0007640001097983 */ /* 0x000ee80000300800 */
[----:B------:R-:W3:Y:S04]  /*236f0*/  LDL.LU R10, [R1+0x768] ;  /* 0x00076800010a7983 */ /* 0x000ee80000300800 */
[----:B------:R-:W3:Y:S01]  /*23700*/  LDL.LU R11, [R1+0x76c] ;  /* 0x00076c00010b7983 */ /* 0x000ee20000300800 */
        /* <DEDUP_REMOVED lines=25> */
[----:B------:R-:W3:Y:S04]  /*238a0*/  LDL.LU.64 R20, [R1+0x17b0] ;  /* 0x0017b00001147983 */ /* 0x000ee80000300a00 */
[----:B------:R-:W-:Y:S04]  /*238b0*/  STL.64 [R1+0x1738], R18 ;  /* 0x0017381201007387 */ /* 0x000fe80000100a00 */
[----:B------:R-:W-:Y:S01]  /*238c0*/  STL.64 [R1+0x1730], R16 ;  /* 0x0017301001007387 */ /* 0x000fe20000100a00 */
        /* <DEDUP_REMOVED lines=8> */
[C---:B0-----:R-:W-:Y:S08]  /*23950*/  HMMA.16816.F32 R8, R28.reuse, R24, R4 ;  /* 0x000000181c08723c */ /* 0x041ff00000001804 */
[----:B------:R-:W-:Y:S01]  /*23960*/  HMMA.16816.F32 R4, R28, R26, R40 ;  /* 0x0000001a1c04723c */ /* 0x000fe20000001828 */
[----:B------:R-:W-:Y:S01]  /*23970*/  STL.64 [R1+0x1748], R26 ;  /* 0x0017481a01007387 */ /* 0x000fe20000100a00 */
[----:B------:R-:W-:-:S02]  /*23980*/  IMAD R40, R55, 0x100, R56 ;  /* 0x0000010037287824 */ /* 0x000fc400078e0238 */
[----:B------:R-:W-:Y:S02]  /*23990*/  IMAD R41, R53, 0x100, R54 ;  /* 0x0000010035297824 */ /* 0x000fe400078e0236 */
[----:B------:R-:W-:-:S05]  /*239a0*/  IMAD R42, R0, 0x100, R52 ;  /* 0x00000100002a7824 */ /* 0x000fca00078e0234 */
[----:B------:R-:W-:Y:S04]  /*239b0*/  STL.64 [R1+0x750], R8 ;  /* 0x0007500801007387 */ /* 0x000fe80000100a00 */
[----:B------:R-:W-:Y:S04]  /*239c0*/  STL.64 [R1+0x758], R10 ;  /* 0x0007580a01007387 */ /* 0x000fe80000100a00 */
[----:B------:R-:W-:Y:S04]  /*239d0*/  STL.64 [R1+0x1740], R24 ;  /* 0x0017401801007387 */ /* 0x000fe80000100a00 */
[----:B------:R-:W-:Y:S04]  /*239e0*/  STL.64 [R1+0x740], R4 ;  /* 0x0007400401007387 */ /* 0x000fe80000100a00 */
[----:B------:R4:W-:Y:S01]  /*239f0*/  STL.64 [R1+0x748], R6 ;  /* 0x0007480601007387 */ /* 0x0009e20000100a00 */
[----:B------:R-:W-:Y:S01]  /*23a00*/  IMAD R43, R60, 0x100, R61 ;  /* 0x000001003c2b7824 */ /* 0x000fe200078e023d */
[----:B----4-:R-:W-:Y:S01]  /*23a10*/  HMMA.16816.F32 R4, R28, R32, R48 ;  /* 0x000000201c04723c */ /* 0x010fe20000001830 */
[----:B------:R-:W-:-:S02]  /*23a20*/  F2FP.F16.E4M3.UNPACK_B R28, R40 ;  /* 0x00000028ff1c723e */ /* 0x000fc400020006ff */
[----:B------:R-:W-:Y:S02]  /*23a30*/  F2FP.F16.E4M3.UNPACK_B R29, R41 ;  /* 0x00000029ff1d723e */ /* 0x000fe400020006ff */
[----:B------:R-:W-:Y:S02]  /*23a40*/  F2FP.F16.E4M3.UNPACK_B R30, R42 ;  /* 0x0000002aff1e723e */ /* 0x000fe400020006ff */
[----:B------:R-:W-:-:S12]  /*23a50*/  F2FP.F16.E4M3.UNPACK_B R31, R43 ;  /* 0x0000002bff1f723e */ /* 0x000fd800020006ff */
[----:B------:R-:W-:Y:S04]  /*23a60*/  STL.64 [R1+0x260], R4 ;  /* 0x0002600401007387 */ /* 0x000fe80000100a00 */
[----:B------:R0:W-:Y:S02]  /*23a70*/  STL.64 [R1+0x268], R6 ;  /* 0x0002680601007387 */ /* 0x0001e40000100a00 */
[----:B0-----:R-:W-:Y:S02]  /*23a80*/  HMMA.16816.F32 R4, R28, R36, R44 ;  /* 0x000000241c04723c */ /* 0x001fe4000000182c */
[----:B------:R-:W-:Y:S04]  /*23a90*/  STL.64 [R1+0x1768], R38 ;  /* 0x0017682601007387 */ /* 0x000fe80000100a00 */
[----:B------:R-:W-:-:S13]  /*23aa0*/  STL.64 [R1+0x1760], R36 ;  /* 0x0017602401007387 */ /* 0x000fda0000100a00 */
[----:B------:R0:W-:Y:S04]  /*23ab0*/  STL.64 [R1+0x730], R4 ;  /* 0x0007300401007387 */ /* 0x0001e80000100a00 */
[----:B------:R1:W-:Y:S04]  /*23ac0*/  STL.64 [R1+0x738], R6 ;  /* 0x0007380601007387 */ /* 0x0003e80000100a00 */
[----:B------:R-:W2:Y:S04]  /*23ad0*/  LDL.LU R56, [R1+0x650] ;  /* 0x0006500001387983 */ /* 0x000ea80000300800 */
[----:B------:R-:W2:Y:S04]  /*23ae0*/  LDL.LU R57, [R1+0x654] ;  /* 0x0006540001397983 */ /* 0x000ea80000300800 */
[----:B------:R-:W3:Y:S04]  /*23af0*/  LDL.LU R58, [R1+0x658] ;  /* 0x00065800013a7983 */ /* 0x000ee80000300800 */
[----:B------:R-:W3:Y:S04]  /*23b00*/  LDL.LU R59, [R1+0x65c] ;  /* 0x00065c00013b7983 */ /* 0x000ee80000300800 */
[----:B---3--:R-:W-:Y:S04]  /*23b10*/  STL.64 [R1+0x1788], R58 ;  /* 0x0017883a01007387 */ /* 0x008fe80000100a00 */
[----:B--2---:R-:W-:Y:S04]  /*23b20*/  STL.64 [R1+0x1780], R56 ;  /* 0x0017803801007387 */ /* 0x004fe80000100a00 */
[----:B------:R-:W2:Y:S04]  /*23b30*/  LDL.LU R40, [R1+0x660] ;  /* 0x0006600001287983 */ /* 0x000ea80000300800 */
[----:B------:R-:W2:Y:S04]  /*23b40*/  LDL.LU R41, [R1+0x664] ;  /* 0x0006640001297983 */ /* 0x000ea80000300800 */
[----:B------:R-:W3:Y:S04]  /*23b50*/  LDL.LU R42, [R1+0x668] ;  /* 0x00066800012a7983 */ /* 0x000ee80000300800 */
[----:B------:R-:W3:Y:S04]  /*23b60*/  LDL.LU R43, [R1+0x66c] ;  /* 0x00066c00012b7983 */ /* 0x000ee80000300800 */
[----:B---3--:R-:W-:Y:S04]  /*23b70*/  STL.64 [R1+0x17a8], R42 ;  /* 0x0017a82a01007387 */ /* 0x008fe80000100a00 */
[----:B--2---:R2:W-:Y:S04]  /*23b80*/  STL.64 [R1+0x17a0], R40 ;  /* 0x0017a02801007387 */ /* 0x0045e80000100a00 */
        /* <DEDUP_REMOVED lines=8> */
[----:B0-----:R-:W3:Y:S04]  /*23c10*/  LDL.LU R4, [R1+0x710] ;  /* 0x0007100001047983 */ /* 0x001ee80000300800 */
[----:B------:R-:W3:Y:S04]  /*23c20*/  LDL.LU R5, [R1+0x714] ;  /* 0x0007140001057983 */ /* 0x000ee80000300800 */
[----:B-1----:R-:W3:Y:S04]  /*23c30*/  LDL.LU R6, [R1+0x718] ;  /* 0x0007180001067983 */ /* 0x002ee80000300800 */
[----:B------:R-:W3:Y:S04]  /*23c40*/  LDL.LU R7, [R1+0x71c] ;  /* 0x00071c0001077983 */ /* 0x000ee80000300800 */
[----:B--2---:R-:W2:Y:S04]  /*23c50*/  LDL.LU R40, [R1+0x720] ;  /* 0x0007200001287983 */ /* 0x004ea80000300800 */
[----:B------:R-:W2:Y:S04]  /*23c60*/  LDL.LU R41, [R1+0x724] ;  /* 0x0007240001297983 */ /* 0x000ea80000300800 */
[----:B------:R-:W2:Y:S04]  /*23c70*/  LDL.LU R42, [R1+0x728] ;  /* 0x00072800012a7983 */ /* 0x000ea80000300800 */
[----:B------:R-:W2:Y:S04]  /*23c80*/  LDL.LU R43, [R1+0x72c] ;  /* 0x00072c00012b7983 */ /* 0x000ea80000300800 */
        /* <DEDUP_REMOVED lines=32> */
[C---:B---3--:R-:W-:Y:S08]  /*23e90*/  HMMA.16816.F32 R4, R28.reuse, R2, R4 ;  /* 0x000000021c04723c */ /* 0x048ff00000001804 */
[----:B--2---:R-:W-:-:S15]  /*23ea0*/  HMMA.16816.F32 R40, R28, R34, R40 ;  /* 0x000000221c28723c */ /* 0x004fde0000001828 */
[----:B------:R-:W-:-:S04]  /*23eb0*/  NOP ;  /* 0x0000000000007918 */ /* 0x000fc80000000000 */
[----:B------:R-:W-:Y:S04]  /*23ec0*/  STL.64 [R1+0x720], R40 ;  /* 0x0007202801007387 */ /* 0x000fe80000100a00 */
[----:B------:R0:W-:Y:S04]  /*23ed0*/  STL.64 [R1+0x728], R42 ;  /* 0x0007282a01007387 */ /* 0x0001e80000100a00 */
[----:B0-----:R-:W2:Y:S04]  /*23ee0*/  LDL.LU.64 R42, [R1+0x17a8] ;  /* 0x0017a800012a7983 */ /* 0x001ea80000300a00 */
[----:B------:R-:W2:Y:S04]  /*23ef0*/  LDL.LU.64 R40, [R1+0x17a0] ;  /* 0x0017a00001287983 */ /* 0x000ea80000300a00 */
[----:B------:R-:W-:Y:S04]  /*23f00*/  STL.64 [R1+0x710], R4 ;  /* 0x0007100401007387 */ /* 0x000fe80000100a00 */
[----:B------:R0:W-:Y:S04]  /*23f10*/  STL.64 [R1+0x718], R6 ;  /* 0x0007180601007387 */ /* 0x0001e80000100a00 */
[----:B0-----:R-:W3:Y:S04]  /*23f20*/  LDL.LU.64 R6, [R1+0x1798] ;  /* 0x0017980001067983 */ /* 0x001ee80000300a00 */
[----:B------:R-:W4:Y:S02]  /*23f30*/  LDL.LU.64 R4, [R1+0x1790] ;  /* 0x0017900001047983 */ /* 0x000f240000300a00 */
[C---:B----4-:R-:W-:Y:S08]  /*23f40*/  HMMA.16816.F32 R56, R28.reuse, R4, R56 ;  /* 0x000000041c38723c */ /* 0x050ff00000001838 */
[C---:B---3--:R-:W-:Y:S11]  /*23f50*/  HMMA.16816.F32 R8, R28.reuse, R6, R8 ;  /* 0x000000061c08723c */ /* 0x048ff60000001808 */
[----:B------:R-:W-:Y:S04]  /*23f60*/  STL.64 [R1+0x700], R56 ;  /* 0x0007003801007387 */ /* 0x000fe80000100a00 */
[----:B------:R0:W-:Y:S04]  /*23f70*/  STL.64 [R1+0x708], R58 ;  /* 0x0007083a01007387 */ /* 0x0001e80000100a00 */
[----:B0-----:R-:W3:Y:S04]  /*23f80*/  LDL.LU.64 R58, [R1+0x1788] ;  /* 0x00178800013a7983 */ /* 0x001ee80000300a00 */
[----:B------:R-:W3:Y:S04]  /*23f90*/  LDL.LU.64 R56, [R1+0x1780] ;  /* 0x0017800001387983 */ /* 0x000ee80000300a00 */
[----:B------:R-:W-:Y:S04]  /*23fa0*/  STL.64 [R1+0x6f0], R8 ;  /* 0x0006f00801007387 */ /* 0x000fe80000100a00 */
[----:B------:R0:W-:Y:S04]  /*23fb0*/  STL.64 [R1+0x6f8], R10 ;  /* 0x0006f80a01007387 */ /* 0x0001e80000100a00 */
[----:B0-----:R-:W4:Y:S04]  /*23fc0*/  LDL.LU.64 R10, [R1+0x1778] ;  /* 0x00177800010a7983 */ /* 0x001f280000300a00 */
        /* <DEDUP_REMOVED lines=39> */
[----:B--2---:R-:W-:-:S15]  /*24240*/  HMMA.16816.F32 R20, R28, R16, R20 ;  /* 0x000000101c14723c */ /* 0x004fde0000001814 */
[----:B------:R-:W-:-:S04]  /*24250*/  NOP ;  /* 0x0000000000007918 */ /* 0x000fc80000000000 */
[----:B------:R-:W-:Y:S04]  /*24260*/  STL.64 [R1+0x6a0], R20 ;  /* 0x0006a01401007387 */ /* 0x000fe80000100a00 */
[----:B------:R0:W-:Y:S04]  /*24270*/  STL.64 [R1+0x6a8], R22 ;  /* 0x0006a81601007387 */ /* 0x0001e80000100a00 */
[----:B0-----:R-:W2:Y:S04]  /*24280*/  LDL.LU.64 R22, [R1+0x1728] ;  /* 0x0017280001167983 */ /* 0x001ea80000300a00 */
[----:B------:R-:W2:Y:S01]  /*24290*/  LDL.LU.64 R20, [R1+0x1720] ;  /* 0x0017200001147983 */ /* 0x000ea20000300a00 */
[----:B---3--:R-:W-:Y:S03]  /*242a0*/  HMMA.16816.F32 R12, R28, R18, R12 ;  /* 0x000000121c0c723c */ /* 0x008fe6000000180c */
[----:B------:R-:W-:Y:S04]  /*242b0*/  STL.64 [R1+0x16c8], R18 ;  /* 0x0016c81201007387 */ /* 0x000fe80000100a00 */
[----:B------:R-:W-:-:S12]  /*242c0*/  STL.64 [R1+0x16c0], R16 ;  /* 0x0016c01001007387 */ /* 0x000fd80000100a00 */
[----:B------:R-:W-:Y:S04]  /*242d0*/  STL.64 [R1+0x690], R12 ;  /* 0x0006900c01007387 */ /* 0x000fe80000100a00 */
[----:B------:R-:W-:Y:S01]  /*242e0*/  STL.64 [R1+0x698], R14 ;  /* 0x0006980e01007387 */ /* 0x000fe20000100a00 */
[C---:B--2---:R-:W-:Y:S08]  /*242f0*/  HMMA.16816.F32 R8, R28.reuse, R20, R8 ;  /* 0x000000141c08723c */ /* 0x044ff00000001808 */
[C---:B------:R-:W-:Y:S01]  /*24300*/  HMMA.16816.F32 R4, R28.reuse, R22, R4 ;  /* 0x000000161c04723c */ /* 0x040fe20000001804 */
[----:B------:R-:W-:Y:S10]  /*24310*/  STL.64 [R1+0x16e8], R22 ;  /* 0x0016e81601007387 */ /* 0x000ff40000100a00 */
        /* <DEDUP_REMOVED lines=14> */
[----:B------:R-:W-:Y:S04]  /*24400*/  STL.64 [R1+0x1718], R34 ;  /* 0x0017182201007387 */ /* 0x000fe80000100a00 */
[----:B------:R0:W-:Y:S01]  /*24410*/  STL.64 [R1+0x1710], R32 ;  /* 0x0017102001007387 */ /* 0x0001e20000100a00 */
[----:B------:R-:W-:-:S02]  /*24420*/  IMAD R42, R0, 0x100, R48 ;  /* 0x00000100002a7824 */ /* 0x000fc400078e0230 */
[----:B------:R-:W-:Y:S02]  /*24430*/  IMAD R41, R49, 0x100, R50 ;  /* 0x0000010031297824 */ /* 0x000fe400078e0232 */
[----:B------:R-:W-:-:S08]  /*24440*/  IMAD R40, R51, 0x100, R52 ;  /* 0x0000010033287824 */ /* 0x000fd000078e0234 */
[----:B------:R1:W-:Y:S04]  /*24450*/  STL.64 [R1+0x250], R4 ;  /* 0x0002500401007387 */ /* 0x0003e80000100a00 */
[----:B------:R2:W-:Y:S04]  /*24460*/  STL.64 [R1+0x258], R6 ;  /* 0x0002580601007387 */ /* 0x0005e80000100a00 */
        /* <DEDUP_REMOVED lines=16> */
[----:B0-----:R-:W4:Y:S04]  /*24570*/  LDL.LU R32, [R1+0x640] ;  /* 0x0006400001207983 */ /* 0x001f280000300800 */
[----:B------:R-:W4:Y:S04]  /*24580*/  LDL.LU R33, [R1+0x644] ;  /* 0x0006440001217983 */ /* 0x000f280000300800 */
[----:B------:R-:W4:Y:S04]  /*24590*/  LDL.LU R34, [R1+0x648] ;  /* 0x0006480001227983 */ /* 0x000f280000300800 */
[----:B------:R-:W4:Y:S01]  /*245a0*/  LDL.LU R35, [R1+0x64c] ;  /* 0x00064c0001237983 */ /* 0x000f220000300800 */
[----:B------:R-:W-:-:S03]  /*245b0*/  IMAD R43, R60, 0x100, R61 ;  /* 0x000001003c2b7824 */ /* 0x000fc600078e023d */
[----:B-1----:R-:W3:Y:S04]  /*245c0*/  LDL.LU R4, [R1+0x620] ;  /* 0x0006200001047983 */ /* 0x002ee80000300800 */
[----:B------:R-:W3:Y:S04]  /*245d0*/  LDL.LU R5, [R1+0x624] ;  /* 0x0006240001057983 */ /* 0x000ee80000300800 */
[----:B--2---:R-:W3:Y:S01]  /*245e0*/  LDL.LU R6, [R1+0x628] ;  /* 0x0006280001067983 */ /* 0x004ee20000300800 */
[----:B------:R-:W-:Y:S02]  /*245f0*/  F2FP.F16.E4M3.UNPACK_B R28, R40 ;  /* 0x00000028ff1c723e */ /* 0x000fe400020006ff */
[----:B------:R-:W-:-:S02]  /*24600*/  F2FP.F16.E4M3.UNPACK_B R29, R41 ;  /* 0x00000029ff1d723e */ /* 0x000fc400020006ff */
[----:B------:R-:W-:Y:S02]  /*24610*/  F2FP.F16.E4M3.UNPACK_B R30, R42 ;  /* 0x0000002aff1e723e */ /* 0x000fe400020006ff */
[----:B------:R-:W-:Y:S01]  /*24620*/  F2FP.F16.E4M3.UNPACK_B R31, R43 ;  /* 0x0000002bff1f723e */ /* 0x000fe200020006ff */
        /* <DEDUP_REMOVED lines=24> */
[----:B------:R-:W2:Y:S01]  /*247b0*/  LDL.LU R43, [R1+0x5ac] ;  /* 0x0005ac00012b7983 */ /* 0x000ea20000300800 */
[----:B----4-:R-:W-:-:S15]  /*247c0*/  HMMA.16816.F32 R32, R28, R36, R32 ;  /* 0x000000241c20723c */ /* 0x010fde0000001820 */
[----:B------:R-:W-:-:S04]  /*247d0*/  NOP ;  /* 0x0000000000007918 */ /* 0x000fc80000000000 */
[----:B------:R-:W-:Y:S04]  /*247e0*/  STL.64 [R1+0x640], R32 ;  /* 0x0006402001007387 */ /* 0x000fe80000100a00 */
[----:B------:R0:W-:Y:S04]  /*247f0*/  STL.64 [R1+0x648], R34 ;  /* 0x0006482201007387 */ /* 0x0001e80000100a00 */
[----:B0-----:R-:W2:Y:S01]  /*24800*/  LDL.LU.64 R34, [R1+0x1718] ;  /* 0x0017180001227983 */ /* 0x001ea20000300a00 */
[C---:B---3--:R-:W-:Y:S03]  /*24810*/  HMMA.16816.F32 R4, R28.reuse, R2, R4 ;  /* 0x000000021c04723c */ /* 0x048fe60000001804 */
[----:B------:R-:W3:Y:S04]  /*24820*/  LDL.LU.64 R32, [R1+0x1710] ;  /* 0x0017100001207983 */ /* 0x000ee80000300a00 */
[----:B------:R-:W-:Y:S04]  /*24830*/  STL.64 [R1+0x16a8], R38 ;  /* 0x0016a82601007387 */ /* 0x000fe80000100a00 */
[----:B------:R0:W-:Y:S04]  /*24840*/  STL.64 [R1+0x16a0], R36 ;  /* 0x0016a02401007387 */ /* 0x0001e80000100a00 */
[----:B0-----:R-:W4:Y:S04]  /*24850*/  LDL.LU R36, [R1+0x5b0] ;  /* 0x0005b00001247983 */ /* 0x001f280000300800 */
[----:B------:R-:W4:Y:S04]  /*24860*/  LDL.LU R37, [R1+0x5b4] ;  /* 0x0005b40001257983 */ /* 0x000f280000300800 */
[----:B------:R-:W4:Y:S04]  /*24870*/  LDL.LU R38, [R1+0x5b8] ;  /* 0x0005b80001267983 */ /* 0x000f280000300800 */
[----:B------:R-:W4:Y:S01]  /*24880*/  LDL.LU R39, [R1+0x5bc] ;  /* 0x0005bc0001277983 */ /* 0x000f220000300800 */
        /* <DEDUP_REMOVED lines=31> */
[----:B------:R-:W4:Y:S04]  /*24a80*/  LDL.LU.64 R16, [R1+0x16c0] ;  /* 0x0016c00001107983 */ /* 0x000f280000300a00 */
[----:B------:R-:W-:Y:S04]  /*24a90*/  STL.64 [R1+0x5e0], R12 ;  /* 0x0005e00c01007387 */ /* 0x000fe80000100a00 */
[----:B------:R0:W-:Y:S04]  /*24aa0*/  STL.64 [R1+0x5e8], R14 ;  /* 0x0005e80e01007387 */ /* 0x0001e80000100a00 */
[----:B0-----:R-:W3:Y:S04]  /*24ab0*/  LDL.LU.64 R14, [R1+0x16b8] ;  /* 0x0016b800010e7983 */ /* 0x001ee80000300a00 */
[----:B------:R-:W2:Y:S04]  /*24ac0*/  LDL.LU.64 R12, [R1+0x16b0] ;  /* 0x0016b000010c7983 */ /* 0x000ea80000300a00 */
[----:B------:R-:W-:Y:S04]  /*24ad0*/  STL.64 [R1+0x1658], R10 ;  /* 0x0016580a01007387 */ /* 0x000fe80000100a00 */
[----:B------:R0:W-:Y:S04]  /*24ae0*/  STL.64 [R1+0x1650], R8 ;  /* 0x0016500801007387 */ /* 0x0001e80000100a00 */
[----:B0-----:R-:W2:Y:S04]  /*24af0*/  LDL.LU R8, [R1+0x5d0] ;  /* 0x0005d00001087983 */ /* 0x001ea80000300800 */
[----:B------:R-:W2:Y:S04]  /*24b00*/  LDL.LU R9, [R1+0x5d4] ;  /* 0x0005d40001097983 */ /* 0x000ea80000300800 */
[----:B------:R-:W2:Y:S04]  /*24b10*/  LDL.LU R10, [R1+0x5d8] ;  /* 0x0005d800010a7983 */ /* 0x000ea80000300800 */
[----:B------:R-:W2:Y:S01]  /*24b20*/  LDL.LU R11, [R1+0x5dc] ;  /* 0x0005dc00010b7983 */ /* 0x000ea20000300800 */
        /* <DEDUP_REMOVED lines=9> */
[C---:B----4-:R-:W-:Y:S08]  /*24bc0*/  HMMA.16816.F32 R8, R28.reuse, R16, R36 ;  /* 0x000000101c08723c */ /* 0x050ff00000001824 */
[C---:B0-----:R-:W-:Y:S01]  /*24bd0*/  HMMA.16816.F32 R4, R28.reuse, R18, R40 ;  /* 0x000000121c04723c */ /* 0x041fe20000001828 */
        /* <DEDUP_REMOVED lines=17> */
[----:B------:R0:W-:Y:S04]  /*24cf0*/  STL.64 [R1+0x570], R8 ;  /* 0x0005700801007387 */ /* 0x0001e80000100a00 */
[----:B------:R1:W-:Y:S04]  /*24d00*/  STL.64 [R1+0x578], R10 ;  /* 0x0005780a01007387 */ /* 0x0003e80000100a00 */
[----:B------:R2:W-:Y:S04]  /*24d10*/  STL.64 [R1+0x1690], R24 ;  /* 0x0016901801007387 */ /* 0x0005e80000100a00 */
[----:B------:R3:W-:Y:S04]  /*24d20*/  STL.64 [R1+0x560], R4 ;  /* 0x0005600401007387 */ /* 0x0007e80000100a00 */
[----:B------:R4:W-:Y:S04]  /*24d30*/  STL.64 [R1+0x568], R6 ;  /* 0x0005680601007387 */ /* 0x0009e80000100a00 */
        /* <DEDUP_REMOVED lines=24> */
[----:B0-----:R-:W4:Y:S04]  /*24ec0*/  LDL.LU R8, [R1+0x510] ;  /* 0x0005100001087983 */ /* 0x001f280000300800 */
[----:B------:R-:W4:Y:S04]  /*24ed0*/  LDL.LU R9, [R1+0x514] ;  /* 0x0005140001097983 */ /* 0x000f280000300800 */
[----:B-1----:R-:W4:Y:S04]  /*24ee0*/  LDL.LU R10, [R1+0x518] ;  /* 0x00051800010a7983 */ /* 0x002f280000300800 */
[----:B------:R-:W4:Y:S04]  /*24ef0*/  LDL.LU R11, [R1+0x51c] ;  /* 0x00051c00010b7983 */ /* 0x000f280000300800 */
[----:B------:R-:W4:Y:S04]  /*24f00*/  LDL.LU R16, [R1+0x520] ;  /* 0x0005200001107983 */ /* 0x000f280000300800 */
[----:B------:R-:W4:Y:S04]  /*24f10*/  LDL.LU R17, [R1+0x524] ;  /* 0x0005240001117983 */ /* 0x000f280000300800 */
[----:B------:R-:W4:Y:S04]  /*24f20*/  LDL.LU R18, [R1+0x528] ;  /* 0x0005280001127983 */ /* 0x000f280000300800 */
[----:B------:R-:W4:Y:S04]  /*24f30*/  LDL.LU R19, [R1+0x52c] ;  /* 0x00052c0001137983 */ /* 0x000f280000300800 */
[----:B--2---:R-:W2:Y:S04]  /*24f40*/  LDL.LU R24, [R1+0x550] ;  /* 0x0005500001187983 */ /* 0x004ea80000300800 */
[----:B------:R-:W2:Y:S04]  /*24f50*/  LDL.LU R25, [R1+0x554] ;  /* 0x0005540001197983 */ /* 0x000ea80000300800 */
[----:B------:R-:W2:Y:S04]  /*24f60*/  LDL.LU R26, [R1+0x558] ;  /* 0x00055800011a7983 */ /* 0x000ea80000300800 */
[----:B------:R-:W2:Y:S04]  /*24f70*/  LDL.LU R27, [R1+0x55c] ;  /* 0x00055c00011b7983 */ /* 0x000ea80000300800 */
[----:B------:R-:W2:Y:S04]  /*24f80*/  LDL.LU R20, [R1+0x540] ;  /* 0x0005400001147983 */ /* 0x000ea80000300800 */
[----:B------:R-:W2:Y:S04]  /*24f90*/  LDL.LU R21, [R1+0x544] ;  /* 0x0005440001157983 */ /* 0x000ea80000300800 */
[----:B------:R-:W2:Y:S04]  /*24fa0*/  LDL.LU R22, [R1+0x548] ;  /* 0x0005480001167983 */ /* 0x000ea80000300800 */
[----:B------:R-:W2:Y:S04]  /*24fb0*/  LDL.LU R23, [R1+0x54c] ;  /* 0x00054c0001177983 */ /* 0x000ea80000300800 */
[----:B---3--:R-:W3:Y:S04]  /*24fc0*/  LDL.LU R4, [R1+0x530] ;  /* 0x0005300001047983 */ /* 0x008ee80000300800 */
[----:B------:R-:W3:Y:S04]  /*24fd0*/  LDL.LU R5, [R1+0x534] ;  /* 0x0005340001057983 */ /* 0x000ee80000300800 */
[----:B----4-:R-:W3:Y:S04]  /*24fe0*/  LDL.LU R6, [R1+0x538] ;  /* 0x0005380001067983 */ /* 0x010ee80000300800 */
        /* <DEDUP_REMOVED lines=8> */
[----:B------:R-:W-:Y:S01]  /*25070*/  HMMA.16816.F32 R28, R28, R32, R36 ;  /* 0x000000201c1c723c */ /* 0x000fe20000001824 */
[----:B------:R-:W-:-:S02]  /*25080*/  IMAD R40, R40, 0x100, R15 ;  /* 0x0000010028287824 */ /* 0x000fc400078e020f */
[----:B------:R-:W4:Y:S04]  /*25090*/  LDL.LU R15, [R1+0x50c] ;  /* 0x00050c00010f7983 */ /* 0x000f280000300800 */
[----:B------:R-:W4:Y:S04]  /*250a0*/  LDL.LU.64 R38, [R1+0x16a8] ;  /* 0x0016a80001267983 */ /* 0x000f280000300a00 */
[----:B------:R-:W4:Y:S01]  /*250b0*/  LDL.LU.64 R36, [R1+0x16a0] ;  /* 0x0016a00001247983 */ /* 0x000f220000300a00 */
[----:B------:R-:W-:Y:S02]  /*250c0*/  IMAD R41, R41, 0x100, R43 ;  /* 0x0000010029297824 */ /* 0x000fe400078e022b */
[----:B------:R-:W-:-:S02]  /*250d0*/  IMAD R42, R0, 0x100, R42 ;  /* 0x00000100002a7824 */ /* 0x000fc400078e022a */
[----:B------:R-:W-:Y:S01]  /*250e0*/  IMAD R43, R60, 0x100, R61 ;  /* 0x000001003c2b7824 */ /* 0x000fe200078e023d */
[----:B------:R-:W-:Y:S04]  /*250f0*/  STL [R1+0x161c], R33 ;  /* 0x00161c2101007387 */ /* 0x000fe80000100800 */
[----:B------:R0:W-:Y:S04]  /*25100*/  STL.64 [R1+0x240], R28 ;  /* 0x0002401c01007387 */ /* 0x0001e80000100a00 */
[----:B------:R1:W-:Y:S01]  /*25110*/  STL.64 [R1+0x248], R30 ;  /* 0x0002481e01007387 */ /* 0x0003e20000100a00 */
[----:B0-----:R-:W-:-:S02]  /*25120*/  F2FP.F16.E4M3.UNPACK_B R28, R40 ;  /* 0x00000028ff1c723e */ /* 0x001fc400020006ff */
[----:B------:R-:W-:Y:S02]  /*25130*/  F2FP.F16.E4M3.UNPACK_B R29, R41 ;  /* 0x00000029ff1d723e */ /* 0x000fe400020006ff */
[----:B-1----:R-:W-:Y:S02]  /*25140*/  F2FP.F16.E4M3.UNPACK_B R30, R42 ;  /* 0x0000002aff1e723e */ /* 0x002fe400020006ff */
[----:B------:R-:W-:Y:S01]  /*25150*/  F2FP.F16.E4M3.UNPACK_B R31, R43 ;  /* 0x0000002bff1f723e */ /* 0x000fe200020006ff */
[----:B------:R-:W4:Y:S04]  /*25160*/  LDL.LU R40, [R1+0x4d0] ;  /* 0x0004d00001287983 */ /* 0x000f280000300800 */
[----:B------:R-:W4:Y:S04]  /*25170*/  LDL.LU R41, [R1+0x4d4] ;  /* 0x0004d40001297983 */ /* 0x000f280000300800 */
[----:B------:R-:W4:Y:S04]  /*25180*/  LDL.LU R42, [R1+0x4d8] ;  /* 0x0004d800012a7983 */ /* 0x000f280000300800 */
[----:B------:R-:W4:Y:S01]  /*25190*/  LDL.LU R43, [R1+0x4dc] ;  /* 0x0004dc00012b7983 */ /* 0x000f220000300800 */
[C---:B--2---:R-:W-:Y:S08]  /*251a0*/  HMMA.16816.F32 R20, R28.reuse, R34, R20 ;  /* 0x000000221c14723c */ /* 0x044ff00000001814 */
[C---:B---3--:R-:W-:Y:S08]  /*251b0*/  HMMA.16816.F32 R4, R28.reuse, R2, R4 ;  /* 0x000000021c04723c */ /* 0x048ff00000001804 */
[----:B----4-:R-:W-:-:S15]  /*251c0*/  HMMA.16816.F32 R24, R28, R36, R24 ;  /* 0x000000241c18723c */ /* 0x010fde0000001818 */
[----:B------:R-:W-:-:S04]  /*251d0*/  NOP ;  /* 0x0000000000007918 */ /* 0x000fc80000000000 */
[----:B------:R-:W-:Y:S04]  /*251e0*/  STL.64 [R1+0x550], R24 ;  /* 0x0005501801007387 */ /* 0x000fe80000100a00 */
[----:B------:R0:W-:Y:S04]  /*251f0*/  STL.64 [R1+0x558], R26 ;  /* 0x0005581a01007387 */ /* 0x0001e80000100a00 */
[----:B0-----:R-:W2:Y:S04]  /*25200*/  LDL.LU.64 R26, [R1+0x1698] ;  /* 0x00169800011a7983 */ /* 0x001ea80000300a00 */
[----:B------:R-:W3:Y:S04]  /*25210*/  LDL.LU.64 R24, [R1+0x1690] ;  /* 0x0016900001187983 */ /* 0x000ee80000300a00 */
[----:B------:R-:W-:Y:S04]  /*25220*/  STL.64 [R1+0x1608], R38 ;  /* 0x0016082601007387 */ /* 0x000fe80000100a00 */
[----:B------:R0:W-:Y:S04]  /*25230*/  STL.64 [R1+0x1600], R36 ;  /* 0x0016002401007387 */ /* 0x0001e80000100a00 */
[----:B0-----:R-:W4:Y:S04]  /*25240*/  LDL.LU R36, [R1+0x4e0] ;  /* 0x0004e00001247983 */ /* 0x001f280000300800 */
[----:B------:R-:W4:Y:S04]  /*25250*/  LDL.LU R37, [R1+0x4e4] ;  /* 0x0004e40001257983 */ /* 0x000f280000300800 */
[----:B------:R-:W4:Y:S04]  /*25260*/  LDL.LU R38, [R1+0x4e8] ;  /* 0x0004e80001267983 */ /* 0x000f280000300800 */
[----:B------:R-:W4:Y:S04]  /*25270*/  LDL.LU R39, [R1+0x4ec] ;  /* 0x0004ec0001277983 */ /* 0x000f280000300800 */
        /* <DEDUP_REMOVED lines=29> */
[----:B------:R-:W4:Y:S01]  /*25450*/  LDL.LU.64 R12, [R1+0x1640] ;  /* 0x00164000010c7983 */ /* 0x000f220000300a00 */
[----:B---3--:R-:W-:Y:S03]  /*25460*/  HMMA.16816.F32 R4, R28, R10, R4 ;  /* 0x0000000a1c04723c */ /* 0x008fe60000001804 */
[----:B------:R-:W-:Y:S04]  /*25470*/  STL.64 [R1+0x1638], R10 ;  /* 0x0016380a01007387 */ /* 0x000fe80000100a00 */
[----:B------:R0:W-:-:S12]  /*25480*/  STL.64 [R1+0x1630], R8 ;  /* 0x0016300801007387 */ /* 0x0001d80000100a00 */
[----:B------:R-:W-:Y:S04]  /*25490*/  STL.64 [R1+0x4f0], R4 ;  /* 0x0004f00401007387 */ /* 0x000fe80000100a00 */
[----:B------:R4:W-:Y:S01]  /*254a0*/  STL.64 [R1+0x4f8], R6 ;  /* 0x0004f80601007387 */ /* 0x0009e20000100a00 */
[C---:B0-----:R-:W-:Y:S08]  /*254b0*/  HMMA.16816.F32 R8, R28.reuse, R16, R56 ;  /* 0x000000101c08723c */ /* 0x041ff00000001838 */
[C---:B----4-:R-:W-:Y:S08]  /*254c0*/  HMMA.16816.F32 R4, R28.reuse, R12, R36 ;  /* 0x0000000c1c04723c */ /* 0x050ff00000001824 */
[C---:B--2---:R-:W-:Y:S11]  /*254d0*/  HMMA.16816.F32 R36, R28.reuse, R14, R40 ;  /* 0x0000000e1c24723c */ /* 0x044ff60000001828 */
[----:B------:R-:W-:Y:S04]  /*254e0*/  STL.64 [R1+0x4e0], R4 ;  /* 0x0004e00401007387 */ /* 0x000fe80000100a00 */
[----:B------:R0:W-:Y:S02]  /*254f0*/  STL.64 [R1+0x4e8], R6 ;  /* 0x0004e80601007387 */ /* 0x0001e40000100a00 */
[C---:B0-----:R-:W-:Y:S02]  /*25500*/  HMMA.16816.F32 R4, R28.reuse, R18, R52 ;  /* 0x000000121c04723c */ /* 0x041fe40000001834 */
[----:B------:R-:W-:Y:S04]  /*25510*/  STL.64 [R1+0x4d0], R36 ;  /* 0x0004d02401007387 */ /* 0x000fe80000100a00 */
[----:B------:R-:W-:Y:S04]  /*25520*/  STL.64 [R1+0x4d8], R38 ;  /* 0x0004d82601007387 */ /* 0x000fe80000100a00 */
[----:B------:R-:W-:Y:S04]  /*25530*/  STL.64 [R1+0x15f8], R18 ;  /* 0x0015f81201007387 */ /* 0x000fe80000100a00 */
[----:B------:R-:W-:Y:S04]  /*25540*/  STL.64 [R1+0x4c0], R8 ;  /* 0x0004c00801007387 */ /* 0x000fe80000100a00 */
[----:B------:R0:W-:Y:S04]  /*25550*/  STL.64 [R1+0x4c8], R10 ;  /* 0x0004c80a01007387 */ /* 0x0001e80000100a00 */
[----:B------:R-:W-:Y:S01]  /*25560*/  STL.64 [R1+0x15f0], R16 ;  /* 0x0015f01001007387 */ /* 0x000fe20000100a00 */
[C---:B0-----:R-:W-:Y:S03]  /*25570*/  HMMA.16816.F32 R8, R28.reuse, R20, R48 ;  /* 0x000000141c08723c */ /* 0x041fe60000001830 */
[----:B------:R-:W-:Y:S04]  /*25580*/  STL.64 [R1+0x4b0], R4 ;  /* 0x0004b00401007387 */ /* 0x000fe80000100a00 */
[----:B------:R0:W-:Y:S04]  /*25590*/  STL.64 [R1+0x4b8], R6 ;  /* 0x0004b80601007387 */ /* 0x0001e80000100a00 */
[----:B------:R-:W2:Y:S01]  /*255a0*/  LDL.LU R48, [R1+0x400] ;  /* 0x0004000001307983 */ /* 0x000ea20000300800 */
[C---:B0-----:R-:W-:Y:S07]  /*255b0*/  HMMA.16816.F32 R4, R28.reuse, R22, R44 ;  /* 0x000000161c04723c */ /* 0x041fee000000182c */
[----:B------:R-:W-:Y:S04]  /*255c0*/  STL.64 [R1+0x4a0], R8 ;  /* 0x0004a00801007387 */ /* 0x000fe80000100a00 */
[----:B------:R-:W-:Y:S08]  /*255d0*/  STL.64 [R1+0x4a8], R10 ;  /* 0x0004a80a01007387 */ /* 0x000ff00000100a00 */
        /* <DEDUP_REMOVED lines=41> */
[----:B------:R-:W-:Y:S04]  /*25870*/  STL.64 [R1+0x15d8], R22 ;  /* 0x0015d81601007387 */ /* 0x000fe80000100a00 */
[----:B------:R0:W-:Y:S04]  /*25880*/  STL.64 [R1+0x15d0], R20 ;  /* 0x0015d01401007387 */ /* 0x0001e80000100a00 */
[----:B0-----:R-:W3:Y:S04]  /*25890*/  LDL.LU R20, [R1+0x440] ;  /* 0x0004400001147983 */ /* 0x001ee80000300800 */
[----:B------:R-:W3:Y:S04]  /*258a0*/  LDL.LU R21, [R1+0x444] ;  /* 0x0004440001157983 */ /* 0x000ee80000300800 */
[----:B------:R-:W3:Y:S04]  /*258b0*/  LDL.LU R22, [R1+0x448] ;  /* 0x0004480001167983 */ /* 0x000ee80000300800 */
[----:B------:R-:W3:Y:S01]  /*258c0*/  LDL.LU R23, [R1+0x44c] ;  /* 0x00044c0001177983 */ /* 0x000ee20000300800 */
[C---:B----4-:R-:W-:Y:S08]  /*258d0*/  HMMA.16816.F32 R4, R28.reuse, R26, R4 ;  /* 0x0000001a1c04723c */ /* 0x050ff00000001804 */
[----:B--2---:R-:W-:Y:S01]  /*258e0*/  HMMA.16816.F32 R8, R28, R24, R8 ;  /* 0x000000181c08723c */ /* 0x004fe20000001808 */
[----:B---3--:R-:W-:-:S15]  /*258f0*/  IMAD R40, R40, 0x100, R33 ;  /* 0x0000010028287824 */ /* 0x008fde00078e0221 */
[----:B------:R-:W-:-:S03]  /*25900*/  NOP ;  /* 0x0000000000007918 */ /* 0x000fc60000000000 */
[----:B------:R-:W-:Y:S04]  /*25910*/  STL.64 [R1+0x480], R8 ;  /* 0x0004800801007387 */ /* 0x000fe80000100a00 */
[----:B------:R0:W-:Y:S04]  /*25920*/  STL.64 [R1+0x488], R10 ;  /* 0x0004880a01007387 */ /* 0x0001e80000100a00 */
[----:B0-----:R-:W2:Y:S04]  /*25930*/  LDL.LU.64 R10, [R1+0x1638] ;  /* 0x00163800010a7983 */ /* 0x001ea80000300a00 */
[----:B------:R-:W3:Y:S04]  /*25940*/  LDL.LU.64 R8, [R1+0x1630] ;  /* 0x0016300001087983 */ /* 0x000ee80000300a00 */
[----:B------:R-:W-:Y:S04]  /*25950*/  STL.64 [R1+0x470], R4 ;  /* 0x0004700401007387 */ /* 0x000fe80000100a00 */
[----:B------:R0:W-:Y:S04]  /*25960*/  STL.64 [R1+0x478], R6 ;  /* 0x0004780601007387 */ /* 0x0001e80000100a00 */
[----:B0-----:R-:W4:Y:S04]  /*25970*/  LDL.LU.64 R6, [R1+0x1628] ;  /* 0x0016280001067983 */ /* 0x001f280000300a00 */
[----:B------:R-:W2:Y:S04]  /*25980*/  LDL.LU.64 R4, [R1+0x1620] ;  /* 0x0016200001047983 */ /* 0x000ea80000300a00 */
[----:B------:R-:W-:Y:S04]  /*25990*/  STL.64 [R1+0x15b8], R26 ;  /* 0x0015b81a01007387 */ /* 0x000fe80000100a00 */
[----:B------:R0:W-:Y:S04]  /*259a0*/  STL.64 [R1+0x15b0], R24 ;  /* 0x0015b01801007387 */ /* 0x0001e80000100a00 */
[----:B0-----:R-:W2:Y:S04]  /*259b0*/  LDL.LU R24, [R1+0x450] ;  /* 0x0004500001187983 */ /* 0x001ea80000300800 */
[----:B------:R-:W2:Y:S04]  /*259c0*/  LDL.LU R25, [R1+0x454] ;  /* 0x0004540001197983 */ /* 0x000ea80000300800 */
[----:B------:R-:W2:Y:S04]  /*259d0*/  LDL.LU R26, [R1+0x458] ;  /* 0x00045800011a7983 */ /* 0x000ea80000300800 */
[----:B------:R-:W2:Y:S04]  /*259e0*/  LDL.LU R27, [R1+0x45c] ;  /* 0x00045c00011b7983 */ /* 0x000ea80000300800 */
[----:B------:R-:W2:Y:S01]  /*259f0*/  LDL.LU R33, [R1+0x161c] ;  /* 0x00161c0001217983 */ /* 0x000ea20000300800 */
[----:B------:R-:W-:-:S03]  /*25a00*/  IMAD R41, R41, 0x100, R61 ;  /* 0x0000010029297824 */ /* 0x000fc600078e023d */
[----:B------:R-:W3:Y:S01]  /*25a10*/  LDL.LU R61, [R1+0x1618] ;  /* 0x00161800013d7983 */ /* 0x000ee20000300800 */
[----:B------:R-:W-:Y:S02]  /*25a20*/  IMAD R42, R42, 0x100, R0 ;  /* 0x000001002a2a7824 */ /* 0x000fe400078e0200 */
[----:B------:R-:W-:Y:S01]  /*25a30*/  IMAD R43, R43, 0x100, R60 ;  /* 0x000001002b2b7824 */ /* 0x000fe200078e023c */
[----:B------:R-:W3:Y:S04]  /*25a40*/  LDL.LU R0, [R1+0x1614] ;  /* 0x0016140001007983 */ /* 0x000ee80000300800 */
[----:B------:R-:W3:Y:S01]  /*25a50*/  LDL.LU R60, [R1+0x1610] ;  /* 0x00161000013c7983 */ /* 0x000ee20000300800 */
[----:B--2---:R-:W-:Y:S03]  /*25a60*/  HMMA.16816.F32 R28, R28, R32, R36 ;  /* 0x000000201c1c723c */ /* 0x004fe60000001824 */
[----:B------:R-:W2:Y:S04]  /*25a70*/  LDL.LU.64 R38, [R1+0x1608] ;  /* 0x0016080001267983 */ /* 0x000ea80000300a00 */
[----:B------:R-:W3:-:S12]  /*25a80*/  LDL.LU.64 R36, [R1+0x1600] ;  /* 0x0016000001247983 */ /* 0x000ed80000300a00 */
[----:B------:R0:W-:Y:S04]  /*25a90*/  STL.64 [R1+0x230], R28 ;  /* 0x0002301c01007387 */ /* 0x0001e80000100a00 */
[----:B------:R1:W-:Y:S01]  /*25aa0*/  STL.64 [R1+0x238], R30 ;  /* 0x0002381e01007387 */ /* 0x0003e20000100a00 */
[----:B0-----:R-:W-:Y:S02]  /*25ab0*/  F2FP.F16.E4M3.UNPACK_B R28, R40 ;  /* 0x00000028ff1c723e */ /* 0x001fe400020006ff */
[----:B------:R-:W-:Y:S01]  /*25ac0*/  F2FP.F16.E4M3.UNPACK_B R29, R41 ;  /* 0x00000029ff1d723e */ /* 0x000fe200020006ff */
[----:B------:R-:W4:Y:S01]  /*25ad0*/  LDL.LU R40, [R1+0x460] ;  /* 0x0004600001287983 */ /* 0x000f220000300800 */
[----:B-1----:R-:W-:-:S03]  /*25ae0*/  F2FP.F16.E4M3.UNPACK_B R30, R42 ;  /* 0x0000002aff1e723e */ /* 0x002fc600020006ff */
[----:B------:R-:W4:Y:S01]  /*25af0*/  LDL.LU R41, [R1+0x464] ;  /* 0x0004640001297983 */ /* 0x000f220000300800 */
[----:B------:R-:W-:-:S03]  /*25b00*/  F2FP.F16.E4M3.UNPACK_B R31, R43 ;  /* 0x0000002bff1f723e */ /* 0x000fc600020006ff */
[----:B------:R-:W4:Y:S04]  /*25b10*/  LDL.LU R42, [R1+0x468] ;  /* 0x00046800012a7983 */ /* 0x000f280000300800 */
[----:B------:R-:W4:Y:S01]  /*25b20*/  LDL.LU R43, [R1+0x46c] ;  /* 0x00046c00012b7983 */ /* 0x000f220000300800 */
[C---:B------:R-:W-:Y:S03]  /*25b30*/  HMMA.16816.F32 R24, R28.reuse, R34, R24 ;  /* 0x000000221c18723c */ /* 0x040fe60000001818 */
[----:B--2---:R-:W-:Y:S04]  /*25b40*/  STL.64 [R1+0x1598], R38 ;  /* 0x0015982601007387 */ /* 0x004fe80000100a00 */
[----:B---3--:R-:W-:Y:S01]  /*25b50*/  STL.64 [R1+0x1590], R36 ;  /* 0x0015902401007387 */ /* 0x008fe20000100a00 */
[----:B----4-:R-:W-:-:S15]  /*25b60*/  HMMA.16816.F32 R40, R28, R36, R40 ;  /* 0x000000241c28723c */ /* 0x010fde0000001828 */
[----:B------:R-:W-:-:S04]  /*25b70*/  NOP ;  /* 0x0000000000007918 */ /* 0x000fc80000000000 */
[----:B------:R-:W-:Y:S04]  /*25b80*/  STL.64 [R1+0x460], R40 ;  /* 0x0004602801007387 */ /* 0x000fe80000100a00 */
[----:B------:R-:W-:Y:S04]  /*25b90*/  STL.64 [R1+0x468], R42 ;  /* 0x0004682a01007387 */ /* 0x000fe80000100a00 */
[----:B------:R-:W-:Y:S04]  /*25ba0*/  STL.64 [R1+0x15a8], R34 ;  /* 0x0015a82201007387 */ /* 0x000fe80000100a00 */
[----:B------:R-:W-:Y:S04]  /*25bb0*/  STL.64 [R1+0x15a0], R32 ;  /* 0x0015a02001007387 */ /* 0x000fe80000100a00 */
[----:B------:R-:W-:Y:S04]  /*25bc0*/  STL.64 [R1+0x450], R24 ;  /* 0x0004501801007387 */ /* 0x000fe80000100a00 */
[----:B------:R0:W-:Y:S02]  /*25bd0*/  STL.64 [R1+0x458], R26 ;  /* 0x0004581a01007387 */ /* 0x0001e40000100a00 */
[C---:B0-----:R-:W-:Y:S08]  /*25be0*/  HMMA.16816.F32 R24, R28.reuse, R2, R20 ;  /* 0x000000021c18723c */ /* 0x041ff00000001814 */
[C---:B------:R-:W-:Y:S08]  /*25bf0*/  HMMA.16816.F32 R20, R28.reuse, R4, R16 ;  /* 0x000000041c14723c */ /* 0x040ff00000001810 */
[C---:B------:R-:W-:Y:S03]  /*25c00*/  HMMA.16816.F32 R16, R28.reuse, R6, R56 ;  /* 0x000000061c10723c */ /* 0x040fe60000001838 */
[----:B------:R-:W-:Y:S04]  /*25c10*/  STL.64 [R1+0x440], R24 ;  /* 0x0004401801007387 */ /* 0x000fe80000100a00 */
[----:B------:R-:W-:Y:S04]  /*25c20*/  STL.64 [R1+0x448], R26 ;  /* 0x0004481a01007387 */ /* 0x000fe80000100a00 */
[----:B------:R-:W-:Y:S04]  /*25c30*/  STL.64 [R1+0x15c8], R6 ;  /* 0x0015c80601007387 */ /* 0x000fe80000100a00 */
[----:B------:R-:W-:Y:S04]  /*25c40*/  STL.64 [R1+0x430], R20 ;  /* 0x0004301401007387 */ /* 0x000fe80000100a00 */
[----:B------:R-:W-:Y:S04]  /*25c50*/  STL.64 [R1+0x438], R22 ;  /* 0x0004381601007387 */ /* 0x000fe80000100a00 */
[----:B------:R-:W-:Y:S04]  /*25c60*/  STL.64 [R1+0x15c0], R4 ;  /* 0x0015c00401007387 */ /* 0x000fe80000100a00 */
[----:B------:R-:W-:Y:S04]  /*25c70*/  STL.64 [R1+0x420], R16 ;  /* 0x0004201001007387 */ /* 0x000fe80000100a00 */
[----:B------:R0:W-:Y:S02]  /*25c80*/  STL.64 [R1+0x428], R18 ;  /* 0x0004281201007387 */ /* 0x0001e40000100a00 */
[C---:B0-----:R-:W-:Y:S08]  /*25c90*/  HMMA.16816.F32 R16, R28.reuse, R8, R52 ;  /* 0x000000081c10723c */ /* 0x041ff00000001834 */
[C---:B------:R-:W-:Y:S01]  /*25ca0*/  HMMA.16816.F32 R4, R28.reuse, R10, R48 ;  /* 0x0000000a1c04723c */ /* 0x040fe20000001830 */
[----:B------:R-:W-:Y:S10]  /*25cb0*/  STL.64 [R1+0x15e8], R10 ;  /* 0x0015e80a01007387 */ /* 0x000ff40000100a00 */
[----:B------:R-:W-:Y:S04]  /*25cc0*/  STL.64 [R1+0x410], R16 ;  /* 0x0004101001007387 */ /* 0x000fe80000100a00 */
[----:B------:R-:W-:Y:S04]  /*25cd0*/  STL.64 [R1+0x418], R18 ;  /* 0x0004181201007387 */ /* 0x000fe80000100a00 */
[----:B------:R-:W-:Y:S04]  /*25ce0*/  STL.64 [R1+0x15e0], R8 ;  /* 0x0015e00801007387 */ /* 0x000fe80000100a00 */
        /* <DEDUP_REMOVED lines=35> */
[----:B------:R-:W3:Y:S04]  /*25f20*/  LDL.LU R5, [R1+0x3b4] ;  /* 0x0003b40001057983 */ /* 0x000ee80000300800 */
        /* <DEDUP_REMOVED lines=29> */
[----:B------:R-:W4:Y:S01]  /*26100*/  LDL.LU R15, [R1+0x37c] ;  /* 0x00037c00010f7983 */ /* 0x000f220000300800 */
[C---:B---3--:R-:W-:Y:S08]  /*26110*/  HMMA.16816.F32 R8, R28.reuse, R16, R8 ;  /* 0x000000101c08723c */ /* 0x048ff00000001808 */
[C---:B--2---:R-:W-:Y:S11]  /*26120*/  HMMA.16816.F32 R20, R28.reuse, R18, R20 ;  /* 0x000000121c14723c */ /* 0x044ff60000001814 */
[----:B------:R-:W-:Y:S04]  /*26130*/  STL.64 [R1+0x3d0], R8 ;  /* 0x0003d00801007387 */ /* 0x000fe80000100a00 */
[----:B------:R0:W-:Y:S04]  /*26140*/  STL.64 [R1+0x3d8], R10 ;  /* 0x0003d80a01007387 */ /* 0x0001e80000100a00 */
[----:B0-----:R-:W2:Y:S04]  /*26150*/  LDL.LU.64 R10, [R1+0x15e8] ;  /* 0x0015e800010a7983 */ /* 0x001ea80000300a00 */
[----:B------:R-:W3:Y:S04]  /*26160*/  LDL.LU.64 R8, [R1+0x15e0] ;  /* 0x0015e00001087983 */ /* 0x000ee80000300a00 */
        /* <DEDUP_REMOVED lines=20> */
[----:B------:R0:W-:Y:S04]  /*262b0*/  STL.64 [R1+0x1548], R22 ;  /* 0x0015481601007387 */ /* 0x0001e80000100a00 */
[----:B0-----:R-:W3:Y:S04]  /*262c0*/  LDL.LU R22, [R1+0x1310] ;  /* 0x0013100001167983 */ /* 0x001ee80000300800 */
[----:B------:R-:W3:Y:S04]  /*262d0*/  LDL.LU R23, [R1+0x1318] ;  /* 0x0013180001177983 */ /* 0x000ee80000300800 */
[----:B------:R0:W-:Y:S04]  /*262e0*/  STL.64 [R1+0x1540], R20 ;  /* 0x0015401401007387 */ /* 0x0001e80000100a00 */
[----:B0-----:R-:W3:Y:S04]  /*262f0*/  LDL.LU R20, [R1+0x1300] ;  /* 0x0013000001147983 */ /* 0x001ee80000300800 */
[----:B------:R-:W3:Y:S01]  /*26300*/  LDL.LU R21, [R1+0x1308] ;  /* 0x0013080001157983 */ /* 0x000ee20000300800 */
[C---:B--2---:R-:W-:Y:S08]  /*26310*/  HMMA.16816.F32 R32, R28.reuse, R24, R32 ;  /* 0x000000181c20723c */ /* 0x044ff00000001820 */
[----:B------:R-:W-:Y:S11]  /*26320*/  HMMA.16816.F32 R36, R28, R26, R36 ;  /* 0x0000001a1c24723c */ /* 0x000ff60000001824 */
[----:B------:R-:W-:Y:S04]  /*26330*/  STL.64 [R1+0x390], R32 ;  /* 0x0003902001007387 */ /* 0x000fe80000100a00 */
[----:B------:R0:W-:Y:S04]  /*26340*/  STL.64 [R1+0x398], R34 ;  /* 0x0003982201007387 */ /* 0x0001e80000100a00 */
[----:B0-----:R-:W2:Y:S04]  /*26350*/  LDL.LU.64 R34, [R1+0x15a8] ;  /* 0x0015a80001227983 */ /* 0x001ea80000300a00 */
[----:B------:R-:W2:Y:S04]  /*26360*/  LDL.LU.64 R32, [R1+0x15a0] ;  /* 0x0015a00001207983 */ /* 0x000ea80000300a00 */
[----:B------:R-:W-:Y:S04]  /*26370*/  STL.64 [R1+0x380], R36 ;  /* 0x0003802401007387 */ /* 0x000fe80000100a00 */
[----:B------:R0:W-:Y:S04]  /*26380*/  STL.64 [R1+0x388], R38 ;  /* 0x0003882601007387 */ /* 0x0001e80000100a00 */
[----:B0-----:R-:W4:Y:S04]  /*26390*/  LDL.LU.64 R38, [R1+0x1598] ;  /* 0x0015980001267983 */ /* 0x001f280000300a00 */
[----:B------:R-:W4:Y:S01]  /*263a0*/  LDL.LU.64 R36, [R1+0x1590] ;  /* 0x0015900001247983 */ /* 0x000f220000300a00 */
[----:B---3--:R-:W-:-:S02]  /*263b0*/  IMAD R40, R40, 0x100, R20 ;  /* 0x0000010028287824 */ /* 0x008fc400078e0214 */
[----:B------:R-:W-:Y:S02]  /*263c0*/  IMAD R41, R41, 0x100, R21 ;  /* 0x0000010029297824 */ /* 0x000fe400078e0215 */
[----:B------:R-:W-:Y:S02]  /*263d0*/  IMAD R42, R42, 0x100, R22 ;  /* 0x000001002a2a7824 */ /* 0x000fe400078e0216 */
[----:B------:R-:W-:Y:S01]  /*263e0*/  IMAD R43, R43, 0x100, R23 ;  /* 0x000001002b2b7824 */ /* 0x000fe200078e0217 */
[----:B------:R-:W-:Y:S04]  /*263f0*/  STL.64 [R1+0x1558], R26 ;  /* 0x0015581a01007387 */ /* 0x000fe80000100a00 */
[----:B------:R-:W-:Y:S01]  /*26400*/  STL.64 [R1+0x1550], R24 ;  /* 0x0015501801007387 */ /* 0x000fe20000100a00 */
[----:B--2---:R-:W-:Y:S01]  /*26410*/  HMMA.16816.F32 R16, R28, R32, R16 ;  /* 0x000000201c10723c */ /* 0x004fe20000001810 */
[----:B------:R-:W-:-:S02]  /*26420*/  F2FP.F16.E4M3.UNPACK_B R28, R40 ;  /* 0x00000028ff1c723e */ /* 0x000fc400020006ff */
[----:B------:R-:W-:Y:S02]  /*26430*/  F2FP.F16.E4M3.UNPACK_B R29, R41 ;  /* 0x00000029ff1d723e */ /* 0x000fe400020006ff */
[----:B------:R-:W-:Y:S02]  /*26440*/  F2FP.F16.E4M3.UNPACK_B R30, R42 ;  /* 0x0000002aff1e723e */ /* 0x000fe400020006ff */
[----:B------:R-:W-:-:S07]  /*26450*/  F2FP.F16.E4M3.UNPACK_B R31, R43 ;  /* 0x0000002bff1f723e */ /* 0x000fce00020006ff */
[C---:B----4-:R-:W-:Y:S05]  /*26460*/  HMMA.16816.F32 R12, R28.reuse, R36, R12 ;  /* 0x000000241c0c723c */ /* 0x050fea000000180c */
        /* <DEDUP_REMOVED lines=10> */
[----:B------:R0:W-:Y:S02]  /*26510*/  STL.64 [R1+0x368], R14 ;  /* 0x0003680e01007387 */ /* 0x0001e40000100a00 */
[C---:B0-----:R-:W-:Y:S02]  /*26520*/  HMMA.16816.F32 R12, R28.reuse, R6, R44 ;  /* 0x000000061c0c723c */ /* 0x041fe4000000182c */
        /* <DEDUP_REMOVED lines=52> */
[C---:B---3--:R-:W-:Y:S08]  /*26870*/  HMMA.16816.F32 R12, R28.reuse, R10, R12 ;  /* 0x0000000a1c0c723c */ /* 0x048ff0000000180c */
[----:B----4-:R-:W-:-:S15]  /*26880*/  HMMA.16816.F32 R36, R28, R8, R36 ;  /* 0x000000081c24723c */ /* 0x010fde0000001824 */
        /* <DEDUP_REMOVED lines=21> */
[----:B------:R-:W-:-:S15]  /*269e0*/  HMMA.16816.F32 R44, R28, R14, R44 ;  /* 0x0000000e1c2c723c */ /* 0x000fde000000182c */
[----:B------:R-:W-:-:S04]  /*269f0*/  NOP ;  /* 0x0000000000007918 */ /* 0x000fc80000000000 */
[----:B------:R0:W-:Y:S04]  /*26a00*/  STL.64 [R1+0x2f0], R44 ;  /* 0x0002f02c01007387 */ /* 0x0001e80000100a00 */
[----:B------:R1:W-:Y:S04]  /*26a10*/  STL.64 [R1+0x2f8], R46 ;  /* 0x0002f82e01007387 */ /* 0x0003e80000100a00 */
[----:B0-----:R-:W4:Y:S04]  /*26a20*/  LDL.LU R44, [R1+0x200] ;  /* 0x00020000012c7983 */ /* 0x001f280000300800 */
[----:B------:R-:W4:Y:S04]  /*26a30*/  LDL.LU R45, [R1+0x204] ;  /* 0x00020400012d7983 */ /* 0x000f280000300800 */
[----:B-1----:R-:W4:Y:S04]  /*26a40*/  LDL.LU R46, [R1+0x208] ;  /* 0x00020800012e7983 */ /* 0x002f280000300800 */
[----:B------:R-:W4:Y:S04]  /*26a50*/  LDL.LU R47, [R1+0x20c] ;  /* 0x00020c00012f7983 */ /* 0x000f280000300800 */
        /* <DEDUP_REMOVED lines=33> */
[----:B------:R0:W-:Y:S02]  /*26c70*/  STL.64 [R1+0x298], R6 ;  /* 0x0002980601007387 */ /* 0x0001e40000100a00 */
[----:B0-----:R-:W-:Y:S01]  /*26c80*/  HMMA.16816.F32 R4, R28, R32, R48 ;  /* 0x000000201c04723c */ /* 0x001fe20000001830 */
[----:B------:R-:W-:-:S02]  /*26c90*/  IMAD R40, R58, 0x100, R59 ;  /* 0x000001003a287824 */ /* 0x000fc400078e023b */
[----:B------:R-:W-:Y:S01]  /*26ca0*/  IMAD R41, R56, 0x100, R57 ;  /* 0x0000010038297824 */ /* 0x000fe200078e0239 */
[----:B------:R-:W2:Y:S02]  /*26cb0*/  LDL.LU R58, [R1+0x9d0] ;  /* 0x0009d000013a7983 */ /* 0x000ea40000300800 */
[----:B------:R-:W-:Y:S02]  /*26cc0*/  F2FP.F16.E4M3.UNPACK_B R28, R40 ;  /* 0x00000028ff1c723e */ /* 0x000fe400020006ff */
[----:B------:R-:W-:-:S11]  /*26cd0*/  F2FP.F16.E4M3.UNPACK_B R29, R41 ;  /* 0x00000029ff1d723e */ /* 0x000fd600020006ff */
[----:B------:R-:W-:Y:S04]  /*26ce0*/  STL.64 [R1+0x210], R4 ;  /* 0x0002100401007387 */ /* 0x000fe80000100a00 */
[----:B------:R4:W-:Y:S04]  /*26cf0*/  STL.64 [R1+0x218], R6 ;  /* 0x0002180601007387 */ /* 0x0009e80000100a00 */
[----:B------:R-:W3:Y:S04]  /*26d00*/  LDL.LU R40, [R1] ;  /* 0x0000000001287983 */ /* 0x000ee80000300800 */
[----:B------:R-:W3:Y:S01]  /*26d10*/  LDL.LU R41, [R1+0x4] ;  /* 0x0000040001297983 */ /* 0x000ee20000300800 */
[----:B------:R-:W-:-:S02]  /*26d20*/  IMAD R42, R54, 0x100, R55 ;  /* 0x00000100362a7824 */ /* 0x000fc400078e0237 */
[----:B------:R-:W-:-:S03]  /*26d30*/  IMAD R43, R52, 0x100, R53 ;  /* 0x00000100342b7824 */ /* 0x000fc600078e0235 */
[----:B------:R-:W-:Y:S02]  /*26d40*/  F2FP.F16.E4M3.UNPACK_B R30, R42 ;  /* 0x0000002aff1e723e */ /* 0x000fe400020006ff */
[----:B------:R-:W-:-:S07]  /*26d50*/  F2FP.F16.E4M3.UNPACK_B R31, R43 ;  /* 0x0000002bff1f723e */ /* 0x000fce00020006ff */
[C---:B----4-:R-:W-:Y:S01]  /*26d60*/  HMMA.16816.F32 R4, R28.reuse, R36, R44 ;  /* 0x000000241c04723c */ /* 0x050fe2000000182c */
[----:B------:R-:W-:Y:S02]  /*26d70*/  IMAD.MOV.U32 R42, RZ, RZ, R0 ;  /* 0x000000ffff2a7224 */ /* 0x000fe400078e0000 */
[----:B------:R-:W-:Y:S01]  /*26d80*/  IMAD.MOV.U32 R43, RZ, RZ, R61 ;  /* 0x000000ffff2b7224 */ /* 0x000fe200078e003d */
[----:B------:R-:W4:Y:S04]  /*26d90*/  LDL.LU R0, [R1+0x153c] ;  /* 0x00153c0001007983 */ /* 0x000f280000300800 */
[----:B------:R-:W2:Y:S04]  /*26da0*/  LDL.LU R61, [R1+0x1538] ;  /* 0x00153800013d7983 */ /* 0x000ea80000300800 */
[----:B------:R-:W-:Y:S04]  /*26db0*/  STL.64 [R1+0x14c0], R42 ;  /* 0x0014c02a01007387 */ /* 0x000fe80000100a00 */
[----:B---3--:R-:W-:Y:S04]  /*26dc0*/  STL.64 [R1+0x14b8], R40 ;  /* 0x0014b82801007387 */ /* 0x008fe80000100a00 */
[----:B------:R-:W-:Y:S04]  /*26dd0*/  STL.64 [R1+0x14e8], R38 ;  /* 0x0014e82601007387 */ /* 0x000fe80000100a00 */
[----:B------:R-:W3:Y:S04]  /*26de0*/  LDL.LU R20, [R1+0xb0] ;  /* 0x0000b00001147983 */ /* 0x000ee80000300800 */
[----:B------:R-:W-:Y:S04]  /*26df0*/  STL.64 [R1+0x200], R4 ;  /* 0x0002000401007387 */ /* 0x000fe80000100a00 */
[----:B------:R-:W-:Y:S04]  /*26e00*/  STL.64 [R1+0x208], R6 ;  /* 0x0002080601007387 */ /* 0x000fe80000100a00 */
[----:B------:R-:W3:Y:S04]  /*26e10*/  LDL.LU R21, [R1+0xb4] ;  /* 0x0000b40001157983 */ /* 0x000ee80000300800 */
[----:B------:R-:W2:Y:S04]  /*26e20*/  LDL.LU R22, [R1+0xb8] ;  /* 0x0000b80001167983 */ /* 0x000ea80000300800 */
[----:B------:R-:W2:Y:S04]  /*26e30*/  LDL.LU R23, [R1+0xbc] ;  /* 0x0000bc0001177983 */ /* 0x000ea80000300800 */
[----:B--2---:R-:W-:Y:S04]  /*26e40*/  STL.64 [R1+0x1510], R22 ;  /* 0x0015101601007387 */ /* 0x004fe80000100a00 */
[----:B---3--:R0:W-:Y:S04]  /*26e50*/  STL.64 [R1+0x1508], R20 ;  /* 0x0015081401007387 */ /* 0x0081e80000100a00 */
[----:B------:R-:W2:Y:S04]  /*26e60*/  LDL.LU R16, [R1+0xf0] ;  /* 0x0000f00001107983 */ /* 0x000ea80000300800 */
[----:B------:R-:W2:Y:S04]  /*26e70*/  LDL.LU R17, [R1+0xf4] ;  /* 0x0000f40001117983 */ /* 0x000ea80000300800 */
[----:B------:R-:W3:Y:S04]  /*26e80*/  LDL.LU R18, [R1+0xf8] ;  /* 0x0000f80001127983 */ /* 0x000ee80000300800 */
[----:B------:R-:W3:Y:S04]  /*26e90*/  LDL.LU R19, [R1+0xfc] ;  /* 0x0000fc0001137983 */ /* 0x000ee80000300800 */
[----:B---3--:R-:W-:Y:S04]  /*26ea0*/  STL.64 [R1+0x1530], R18 ;  /* 0x0015301201007387 */ /* 0x008fe80000100a00 */
[----:B--2---:R1:W-:Y:S04]  /*26eb0*/  STL.64 [R1+0x1528], R16 ;  /* 0x0015281001007387 */ /* 0x0043e80000100a00 */
[----:B------:R-:W2:Y:S04]  /*26ec0*/  LDL.LU R8, [R1+0x170] ;  /* 0x0001700001087983 */ /* 0x000ea80000300800 */
[----:B------:R-:W2:Y:S04]  /*26ed0*/  LDL.LU R9, [R1+0x174] ;  /* 0x0001740001097983 */ /* 0x000ea80000300800 */
[----:B------:R-:W2:Y:S04]  /*26ee0*/  LDL.LU R10, [R1+0x178] ;  /* 0x00017800010a7983 */ /* 0x000ea80000300800 */
[----:B------:R-:W2:Y:S04]  /*26ef0*/  LDL.LU R11, [R1+0x17c] ;  /* 0x00017c00010b7983 */ /* 0x000ea80000300800 */
[----:B0-----:R-:W3:Y:S04]  /*26f00*/  LDL.LU R20, [R1+0x190] ;  /* 0x0001900001147983 */ /* 0x001ee80000300800 */
[----:B------:R-:W3:Y:S04]  /*26f10*/  LDL.LU R21, [R1+0x194] ;  /* 0x0001940001157983 */ /* 0x000ee80000300800 */
[----:B------:R-:W3:Y:S04]  /*26f20*/  LDL.LU R22, [R1+0x198] ;  /* 0x0001980001167983 */ /* 0x000ee80000300800 */
[----:B------:R-:W3:Y:S04]  /*26f30*/  LDL.LU R23, [R1+0x19c] ;  /* 0x00019c0001177983 */ /* 0x000ee80000300800 */
[----:B------:R-:W2:Y:S04]  /*26f40*/  LDL.LU R4, [R1+0x1b0] ;  /* 0x0001b00001047983 */ /* 0x000ea80000300800 */
[----:B------:R-:W2:Y:S04]  /*26f50*/  LDL.LU R5, [R1+0x1b4] ;  /* 0x0001b40001057983 */ /* 0x000ea80000300800 */
[----:B------:R-:W2:Y:S04]  /*26f60*/  LDL.LU R6, [R1+0x1b8] ;  /* 0x0001b80001067983 */ /* 0x000ea80000300800 */
[----:B------:R-:W2:Y:S04]  /*26f70*/  LDL.LU R7, [R1+0x1bc] ;  /* 0x0001bc0001077983 */ /* 0x000ea80000300800 */
[----:B-1----:R-:W3:Y:S04]  /*26f80*/  LDL.LU R16, [R1+0x1e0] ;  /* 0x0001e00001107983 */ /* 0x002ee80000300800 */
[----:B------:R-:W3:Y:S04]  /*26f90*/  LDL.LU R17, [R1+0x1e4] ;  /* 0x0001e40001117983 */ /* 0x000ee80000300800 */
[----:B------:R-:W3:Y:S04]  /*26fa0*/  LDL.LU R18, [R1+0x1e8] ;  /* 0x0001e80001127983 */ /* 0x000ee80000300800 */
[----:B------:R-:W3:Y:S04]  /*26fb0*/  LDL.LU R19, [R1+0x1ec] ;  /* 0x0001ec0001137983 */ /* 0x000ee80000300800 */
        /* <DEDUP_REMOVED lines=31> */
[----:B---3--:R-:W-:-:S15]  /*271b0*/  HMMA.16816.F32 R16, R28, R34, R16 ;  /* 0x000000221c10723c */ /* 0x008fde0000001810 */
        /* <DEDUP_REMOVED lines=8> */
[----:B------:R-:W2:Y:S02]  /*27240*/  LDL.LU.64 R4, [R1+0x1518] ;  /* 0x0015180001047983 */ /* 0x000ea40000300a00 */
[C---:B--2---:R-:W-:Y:S08]  /*27250*/  HMMA.16816.F32 R20, R28.reuse, R4, R20 ;  /* 0x000000041c14723c */ /* 0x044ff00000001814 */
[----:B---3--:R-:W-:Y:S11]  /*27260*/  HMMA.16816.F32 R4, R28, R6, R8 ;  /* 0x000000061c04723c */ /* 0x008ff60000001808 */
[----:B------:R-:W-:Y:S04]  /*27270*/  STL.64 [R1+0x190], R20 ;  /* 0x0001901401007387 */ /* 0x000fe80000100a00 */
[----:B------:R0:W-:Y:S04]  /*27280*/  STL.64 [R1+0x198], R22 ;  /* 0x0001981601007387 */ /* 0x0001e80000100a00 */
[----:B0-----:R-:W2:Y:S04]  /*27290*/  LDL.LU.64 R22, [R1+0x1510] ;  /* 0x0015100001167983 */ /* 0x001ea80000300a00 */
[----:B------:R-:W2:Y:S04]  /*272a0*/  LDL.LU.64 R20, [R1+0x1508] ;  /* 0x0015080001147983 */ /* 0x000ea80000300a00 */
[----:B------:R-:W3:Y:S04]  /*272b0*/  LDL.LU.64 R10, [R1+0x1500] ;  /* 0x00150000010a7983 */ /* 0x000ee80000300a00 */
[----:B------:R-:W4:Y:S04]  /*272c0*/  LDL.LU.64 R8, [R1+0x14f8] ;  /* 0x0014f80001087983 */ /* 0x000f280000300a00 */
[----:B------:R0:W-:Y:S04]  /*272d0*/  STL.64 [R1+0x170], R4 ;  /* 0x0001700401007387 */ /* 0x0001e80000100a00 */
[----:B------:R1:W-:Y:S04]  /*272e0*/  STL.64 [R1+0x178], R6 ;  /* 0x0001780601007387 */ /* 0x0003e80000100a00 */
[----:B0-----:R-:W2:Y:S04]  /*272f0*/  LDL.LU R4, [R1+0x40] ;  /* 0x0000400001047983 */ /* 0x001ea80000300800 */
[----:B------:R-:W2:Y:S04]  /*27300*/  LDL.LU R5, [R1+0x44] ;  /* 0x0000440001057983 */ /* 0x000ea80000300800 */
[----:B-1----:R-:W2:Y:S01]  /*27310*/  LDL.LU R6, [R1+0x48] ;  /* 0x0000480001067983 */ /* 0x002ea20000300800 */
[----:B------:R-:W-:-:S03]  /*27320*/  IMAD.MOV.U32 R7, RZ, RZ, R60 ;  /* 0x000000ffff077224 */ /* 0x000fc600078e003c */
[----:B------:R-:W2:Y:S01]  /*27330*/  LDL.LU R60, [R1+0x14f0] ;  /* 0x0014f000013c7983 */ /* 0x000ea20000300800 */
[C---:B----4-:R-:W-:Y:S08]  /*27340*/  HMMA.16816.F32 R36, R28.reuse, R8, R36 ;  /* 0x000000081c24723c */ /* 0x050ff00000001824 */
[----:B---3--:R-:W-:Y:S11]  /*27350*/  HMMA.16816.F32 R8, R28, R10, R12 ;  /* 0x0000000a1c08723c */ /* 0x008ff6000000180c */
[----:B------:R-:W-:Y:S04]  /*27360*/  STL.64 [R1+0x150], R36 ;  /* 0x0001502401007387 */ /* 0x000fe80000100a00 */
[----:B------:R0:W-:Y:S04]  /*27370*/  STL.64 [R1+0x158], R38 ;  /* 0x0001582601007387 */ /* 0x0001e80000100a00 */
[----:B0-----:R-:W3:Y:S04]  /*27380*/  LDL.LU.64 R38, [R1+0x14e8] ;  /* 0x0014e80001267983 */ /* 0x001ee80000300a00 */
[----:B------:R-:W4:Y:S04]  /*27390*/  LDL.LU.64 R14, [R1+0x14e0] ;  /* 0x0014e000010e7983 */ /* 0x000f280000300a00 */
[----:B------:R-:W2:Y:S04]  /*273a0*/  LDL.LU.64 R12, [R1+0x14d8] ;  /* 0x0014d800010c7983 */ /* 0x000ea80000300a00 */
[----:B------:R0:W-:Y:S04]  /*273b0*/  STL.64 [R1+0x130], R8 ;  /* 0x0001300801007387 */ /* 0x0001e80000100a00 */
[----:B------:R1:W-:Y:S01]  /*273c0*/  STL.64 [R1+0x138], R10 ;  /* 0x0001380a01007387 */ /* 0x0003e20000100a00 */
[----:B0-----:R-:W-:-:S02]  /*273d0*/  IMAD.MOV.U32 R9, RZ, RZ, R61 ;  /* 0x000000ffff097224 */ /* 0x001fc400078e003d */
[----:B-1----:R-:W-:Y:S01]  /*273e0*/  IMAD.MOV.U32 R11, RZ, RZ, R0 ;  /* 0x000000ffff0b7224 */ /* 0x002fe200078e0000 */
[C---:B--2---:R-:W-:Y:S01]  /*273f0*/  HMMA.16816.F32 R40, R28.reuse, R12, R40 ;  /* 0x0000000c1c28723c */ /* 0x044fe20000001828 */
[----:B---3--:R-:W-:Y:S02]  /*27400*/  IMAD.MOV.U32 R8, RZ, RZ, R39 ;  /* 0x000000ffff087224 */ /* 0x008fe400078e0027 */
[----:B------:R-:W-:Y:S01]  /*27410*/  IMAD.MOV.U32 R10, RZ, RZ, R38 ;  /* 0x000000ffff0a7224 */ /* 0x000fe200078e0026 */
[----:B------:R-:W2:Y:S04]  /*27420*/  LDL.LU R39, [R1+0x14d4] ;  /* 0x0014d40001277983 */ /* 0x000ea80000300800 */
[----:B------:R-:W3:Y:S04]  /*27430*/  LDL.LU R61, [R1+0x14d0] ;  /* 0x0014d000013d7983 */ /* 0x000ee80000300800 */
[----:B------:R-:W2:Y:S04]  /*27440*/  LDL.LU R38, [R1+0x14cc] ;  /* 0x0014cc0001267983 */ /* 0x000ea80000300800 */
[----:B------:R-:W2:Y:S01]  /*27450*/  LDL.LU R0, [R1+0x14c8] ;  /* 0x0014c80001007983 */ /* 0x000ea20000300800 */
[----:B----4-:R-:W-:Y:S03]  /*27460*/  HMMA.16816.F32 R12, R28, R14, R16 ;  /* 0x0000000e1c0c723c */ /* 0x010fe60000001810 */
[----:B------:R-:W-:Y:S04]  /*27470*/  STL.64 [R1+0x110], R40 ;  /* 0x0001102801007387 */ /* 0x000fe80000100a00 */
[----:B------:R0:W-:Y:S04]  /*27480*/  STL.64 [R1+0x118], R42 ;  /* 0x0001182a01007387 */ /* 0x0001e80000100a00 */
[----:B0-----:R-:W4:Y:S04]  /*27490*/  LDL.LU.64 R42, [R1+0x14c0] ;  /* 0x0014c000012a7983 */ /* 0x001f280000300a00 */
[----:B------:R-:W4:Y:S04]  /*274a0*/  LDL.LU.64 R40, [R1+0x14b8] ;  /* 0x0014b80001287983 */ /* 0x000f280000300a00 */
[----:B------:R-:W2:Y:S04]  /*274b0*/  LDL.LU.64 R18, [R1+0x14b0] ;  /* 0x0014b00001127983 */ /* 0x000ea80000300a00 */
[----:B------:R-:W2:Y:S04]  /*274c0*/  LDL.LU.64 R16, [R1+0x14a8] ;  /* 0x0014a80001107983 */ /* 0x000ea80000300a00 */
[----:B------:R0:W-:Y:S04]  /*274d0*/  STL.64 [R1+0xf0], R12 ;  /* 0x0000f00c01007387 */ /* 0x0001e80000100a00 */
[----:B------:R1:W-:Y:S04]  /*274e0*/  STL.64 [R1+0xf8], R14 ;  /* 0x0000f80e01007387 */ /* 0x0003e80000100a00 */
[----:B0-----:R-:W3:Y:S04]  /*274f0*/  LDL.LU R12, [R1+0x70] ;  /* 0x00007000010c7983 */ /* 0x001ee80000300800 */
[----:B------:R-:W3:Y:S04]  /*27500*/  LDL.LU R13, [R1+0x74] ;  /* 0x00007400010d7983 */ /* 0x000ee80000300800 */
[----:B-1----:R-:W3:Y:S01]  /*27510*/  LDL.LU R14, [R1+0x78] ;  /* 0x00007800010e7983 */ /* 0x002ee20000300800 */
[----:B------:R-:W-:-:S03]  /*27520*/  IMAD.MOV.U32 R15, RZ, RZ, R60 ;  /* 0x000000ffff0f7224 */ /* 0x000fc600078e003c */
[----:B------:R1:W5:Y:S01]  /*27530*/  LDL.LU R60, [R1+0x14a0] ;  /* 0x0014a000013c7983 */ /* 0x0003620000300800 */
[C---:B--2---:R-:W-:Y:S08]  /*27540*/  HMMA.16816.F32 R24, R28.reuse, R16, R24 ;  /* 0x000000101c18723c */ /* 0x044ff00000001818 */
[----:B------:R-:W-:Y:S11]  /*27550*/  HMMA.16816.F32 R16, R28, R18, R20 ;  /* 0x000000121c10723c */ /* 0x000ff60000001814 */
[----:B------:R-:W-:Y:S04]  /*27560*/  STL.64 [R1+0xd0], R24 ;  /* 0x0000d01801007387 */ /* 0x000fe80000100a00 */
[----:B------:R0:W-:Y:S04]  /*27570*/  STL.64 [R1+0xd8], R26 ;  /* 0x0000d81a01007387 */ /* 0x0001e80000100a00 */
[----:B0-----:R-:W2:Y:S04]  /*27580*/  LDL.LU.64 R26, [R1+0x1498] ;  /* 0x00149800011a7983 */ /* 0x001ea80000300a00 */
[----:B------:R-:W2:Y:S04]  /*27590*/  LDL.LU.64 R24, [R1+0x1490] ;  /* 0x0014900001187983 */ /* 0x000ea80000300a00 */
[----:B------:R-:W2:Y:S04]  /*275a0*/  LDL.LU.64 R22, [R1+0x1488] ;  /* 0x0014880001167983 */ /* 0x000ea80000300a00 */
[----:B------:R-:W2:Y:S04]  /*275b0*/  LDL.LU.64 R20, [R1+0x1480] ;  /* 0x0014800001147983 */ /* 0x000ea80000300a00 */
[----:B------:R0:W-:Y:S04]  /*275c0*/  STL.64 [R1+0xb0], R16 ;  /* 0x0000b01001007387 */ /* 0x0001e80000100a00 */
[----:B------:R3:W-:Y:S01]  /*275d0*/  STL.64 [R1+0xb8], R18 ;  /* 0x0000b81201007387 */ /* 0x0007e20000100a00 */
[----:B0-----:R-:W-:-:S02]  /*275e0*/  IMAD.MOV.U32 R16, RZ, RZ, R0 ;  /* 0x000000ffff107224 */ /* 0x001fc400078e0000 */
[----:B------:R-:W-:Y:S02]  /*275f0*/  IMAD.MOV.U32 R17, RZ, RZ, R38 ;  /* 0x000000ffff117224 */ /* 0x000fe400078e0026 */
[----:B---3--:R-:W-:Y:S02]  /*27600*/  IMAD.MOV.U32 R18, RZ, RZ, R61 ;  /* 0x000000ffff127224 */ /* 0x008fe400078e003d */
[----:B------:R-:W-:Y:S01]  /*27610*/  IMAD.MOV.U32 R19, RZ, RZ, R39 ;  /* 0x000000ffff137224 */ /* 0x000fe200078e0027 */
[----:B------:R1:W5:Y:S04]  /*27620*/  LDL.LU R0, [R1+0x147c] ;  /* 0x00147c0001007983 */ /* 0x0003680000300800 */
[----:B------:R-:W3:Y:S04]  /*27630*/  LDL.LU R38, [R1+0x1478] ;  /* 0x0014780001267983 */ /* 0x000ee80000300800 */
[----:B------:R-:W3:Y:S01]  /*27640*/  LDL.LU R61, [R1+0x1474] ;  /* 0x00147400013d7983 */ /* 0x000ee20000300800 */
[----:B------:R-:W-:Y:S01]  /*27650*/  VIADD R58, R58, 0x1 ;  /* 0x000000013a3a7836 */ /* 0x000fe20000000000 */
[----:B------:R-:W-:-:S02]  /*27660*/  IADD3 R57, P2, PT, R57, UR39, RZ ;  /* 0x0000002739397c10 */ /* 0x000fc4000ff5e0ff */
[----:B------:R-:W-:Y:S02]  /*27670*/  IADD3 R56, P3, PT, R56, UR39, RZ ;  /* 0x0000002738387c10 */ /* 0x000fe4000ff7e0ff */
[----:B------:R-:W-:Y:S02]  /*27680*/  IADD3 R55, P4, PT, R55, UR39, RZ ;  /* 0x0000002737377c10 */ /* 0x000fe4000ff9e0ff */
[----:B------:R-:W-:Y:S02]  /*27690*/  IADD3 R54, P5, PT, R54, UR39, RZ ;  /* 0x0000002736367c10 */ /* 0x000fe4000ffbe0ff */
[----:B------:R-:W-:Y:S02]  /*276a0*/  IADD3 R53, P6, PT, R53, UR39, RZ ;  /* 0x0000002735357c10 */ /* 0x000fe4000ffde0ff */
[----:B------:R-:W-:Y:S02]  /*276b0*/  IADD3 R52, P1, PT, R52, UR39, RZ ;  /* 0x0000002734347c10 */ /* 0x000fe4000ff3e0ff */
[----:B------:R-:W-:-:S02]  /*276c0*/  IADD3.X R51, PT, PT, R51, UR72, RZ, P2, !PT ;  /* 0x0000004833337c10 */ /* 0x000fc400097fe4ff */
[----:B------:R-:W-:Y:S02]  /*276d0*/  IADD3 R50, P2, PT, R50, UR39, RZ ;  /* 0x0000002732327c10 */ /* 0x000fe4000ff5e0ff */
[----:B------:R-:W-:Y:S02]  /*276e0*/  IADD3.X R49, PT, PT, R49, UR72, RZ, P3, !PT ;  /* 0x0000004831317c10 */ /* 0x000fe40009ffe4ff */
[----:B------:R-:W-:Y:S02]  /*276f0*/  IADD3 R48, P3, PT, R48, UR39, RZ ;  /* 0x0000002730307c10 */ /* 0x000fe4000ff7e0ff */
[----:B------:R-:W-:Y:S02]  /*27700*/  IADD3.X R47, PT, PT, R47, UR72, RZ, P4, !PT ;  /* 0x000000482f2f7c10 */ /* 0x000fe4000a7fe4ff */
[----:B------:R-:W-:Y:S02]  /*27710*/  IADD3 R46, P4, PT, R46, UR39, RZ ;  /* 0x000000272e2e7c10 */ /* 0x000fe4000ff9e0ff */
[----:B------:R-:W-:-:S02]  /*27720*/  IADD3.X R45, PT, PT, R45, UR72, RZ, P5, !PT ;  /* 0x000000482d2d7c10 */ /* 0x000fc4000affe4ff */
[----:B------:R-:W-:Y:S02]  /*27730*/  IADD3 R44, P5, PT, R44, UR39, RZ ;  /* 0x000000272c2c7c10 */ /* 0x000fe4000ffbe0ff */
[----:B------:R-:W-:Y:S01]  /*27740*/  ISETP.NE.U32.AND P0, PT, R58, UR7, PT ;  /* 0x000000073a007c0c */ /* 0x000fe2000bf05070 */
[----:B--2---:R-:W-:-:S15]  /*27750*/  HMMA.16816.F32 R16, R28, R20, R16 ;  /* 0x000000141c10723c */ /* 0x004fde0000001810 */
[----:B------:R-:W-:-:S04]  /*27760*/  NOP ;  /* 0x0000000000007918 */ /* 0x000fc80000000000 */
[----:B------:R-:W-:Y:S04]  /*27770*/  STL.64 [R1+0x90], R16 ;  /* 0x0000901001007387 */ /* 0x000fe80000100a00 */
[----:B------:R0:W-:Y:S02]  /*27780*/  STL.64 [R1+0x98], R18 ;  /* 0x0000981201007387 */ /* 0x0001e40000100a00 */
[C---:B0-----:R-:W-:Y:S08]  /*27790*/  HMMA.16816.F32 R16, R28.reuse, R22, R12 ;  /* 0x000000161c10723c */ /* 0x041ff0000000180c */
[C---:B------:R-:W-:Y:S08]  /*277a0*/  HMMA.16816.F32 R12, R28.reuse, R24, R8 ;  /* 0x000000181c0c723c */ /* 0x040ff00000001808 */
[C---:B------:R-:W-:Y:S08]  /*277b0*/  HMMA.16816.F32 R8, R28.reuse, R26, R4 ;  /* 0x0000001a1c08723c */ /* 0x040ff00000001804 */
[----:B----4-:R-:W-:Y:S01]  /*277c0*/  HMMA.16816.F32 R4, R28, R32, R40 ;  /* 0x000000201c04723c */ /* 0x010fe20000001828 */
[----:B------:R-:W-:Y:S04]  /*277d0*/  STL.64 [R1+0x70], R16 ;  /* 0x0000701001007387 */ /* 0x000fe80000100a00 */
[----:B------:R-:W-:Y:S04]  /*277e0*/  STL.64 [R1+0x78], R18 ;  /* 0x0000781201007387 */ /* 0x000fe80000100a00 */
[----:B------:R-:W-:Y:S04]  /*277f0*/  STL.64 [R1+0x50], R12 ;  /* 0x0000500c01007387 */ /* 0x000fe80000100a00 */
[----:B------:R-:W-:Y:S04]  /*27800*/  STL.64 [R1+0x58], R14 ;  /* 0x0000580e01007387 */ /* 0x000fe80000100a00 */
[----:B------:R0:W-:Y:S04]  /*27810*/  STL.64 [R1+0x40], R8 ;  /* 0x0000400801007387 */ /* 0x0001e80000100a00 */
[----:B------:R-:W-:Y:S04]  /*27820*/  STL.64 [R1+0x48], R10 ;  /* 0x0000480a01007387 */ /* 0x000fe80000100a00 */
[----:B------:R-:W-:Y:S04]  /*27830*/  STL [R1+0x9d0], R58 ;  /* 0x0009d03a01007387 */ /* 0x000fe80000100800 */
[----:B------:R-:W-:Y:S04]  /*27840*/  STL.64 [R1], R4 ;  /* 0x0000000401007387 */ /* 0x000fe80000100a00 */
[----:B------:R2:W-:Y:S04]  /*27850*/  STL.64 [R1+0x8], R6 ;  /* 0x0000080601007387 */ /* 0x0005e80000100a00 */
[----:B------:R4:W-:Y:S04]  /*27860*/  STL [R1+0x98c], R57 ;  /* 0x00098c3901007387 */ /* 0x0009e80000100800 */
        /* <DEDUP_REMOVED lines=10> */
[----:B0-----:R-:W3:Y:S04]  /*27910*/  LDL.LU R9, [R1+0xdf8] ;  /* 0x000df80001097983 */ /* 0x001ee80000300800 */
[----:B------:R0:W-:Y:S04]  /*27920*/  STL [R1+0xddc], R46 ;  /* 0x000ddc2e01007387 */ /* 0x0001e80000100800 */
[----:B--2---:R-:W2:Y:S04]  /*27930*/  LDL.LU R6, [R1+0xdcc] ;  /* 0x000dcc0001067983 */ /* 0x004ea80000300800 */
[----:B------:R0:W-:Y:S04]  /*27940*/  STL [R1+0x970], R45 ;  /* 0x0009702d01007387 */ /* 0x0001e80000100800 */
[----:B------:R-:W2:Y:S04]  /*27950*/  LDL.LU R7, [R1+0xdf0] ;  /* 0x000df00001077983 */ /* 0x000ea80000300800 */
[----:B------:R0:W-:Y:S04]  /*27960*/  STL [R1+0xdd4], R44 ;  /* 0x000dd42c01007387 */ /* 0x0001e80000100800 */
        /* <DEDUP_REMOVED lines=23> */
[----:B-1----:R-:W4:Y:S04]  /*27ae0*/  LDL.LU R48, [R1+0xd90] ;  /* 0x000d900001307983 */ /* 0x002f280000300800 */
[----:B------:R-:W4:Y:S04]  /*27af0*/  LDL.LU R47, [R1+0xd64] ;  /* 0x000d6400012f7983 */ /* 0x000f280000300800 */
[----:B0-----:R-:W4:Y:S04]  /*27b00*/  LDL.LU R46, [R1+0xd88] ;  /* 0x000d8800012e7983 */ /* 0x001f280000300800 */
[----:B------:R-:W4:Y:S04]  /*27b10*/  LDL.LU R45, [R1+0xd5c] ;  /* 0x000d5c00012d7983 */ /* 0x000f280000300800 */
[----:B------:R-:W4:Y:S01]  /*27b20*/  LDL.LU R44, [R1+0xd80] ;  /* 0x000d8000012c7983 */ /* 0x000f220000300800 */
[----:B---3--:R-:W-:-:S02]  /*27b30*/  IADD3.X R9, PT, PT, R9, UR72, RZ, P6, !PT ;  /* 0x0000004809097c10 */ /* 0x008fc4000b7fe4ff */
[----:B--2---:R-:W-:Y:S02]  /*27b40*/  IADD3 R6, P6, PT, R6, UR39, RZ ;  /* 0x0000002706067c10 */ /* 0x004fe4000ffde0ff */
[----:B------:R-:W-:Y:S02]  /*27b50*/  IADD3.X R7, PT, PT, R7, UR72, RZ, P1, !PT ;  /* 0x0000004807077c10 */ /* 0x000fe40008ffe4ff */
[----:B------:R-:W-:Y:S02]  /*27b60*/  IADD3 R4, P1, PT, R4, UR39, RZ ;  /* 0x0000002704047c10 */ /* 0x000fe4000ff3e0ff */
[----:B------:R-:W-:Y:S01]  /*27b70*/  IADD3.X R5, PT, PT, R5, UR72, RZ, P2, !PT ;  /* 0x0000004805057c10 */ /* 0x000fe200097fe4ff */
[----:B------:R0:W-:Y:S01]  /*27b80*/  STL [R1+0xdf8], R9 ;  /* 0x000df80901007387 */ /* 0x0001e20000100800 */
[----:B------:R-:W-:-:S03]  /*27b90*/  IADD3 R2, P2, PT, R2, UR39, RZ ;  /* 0x0000002702027c10 */ /* 0x000fc6000ff5e0ff */
[----:B------:R1:W-:Y:S01]  /*27ba0*/  STL [R1+0xdcc], R6 ;  /* 0x000dcc0601007387 */ /* 0x0003e20000100800 */
[----:B------:R-:W-:-:S03]  /*27bb0*/  IADD3.X R3, PT, PT, R3, UR72, RZ, P3, !PT ;  /* 0x0000004803037c10 */ /* 0x000fc60009ffe4ff */
        /* <DEDUP_REMOVED lines=21> */
[----:B----4-:R-:W-:-:S03]  /*27d10*/  IADD3 R57, P2, PT, R57, UR39, RZ ;  /* 0x0000002739397c10 */ /* 0x010fc6000ff5e0ff */
        /* <DEDUP_REMOVED lines=20> */
[----:B------:R0:W-:Y:S04]  /*27e60*/  STL [R1+0xd74], R51 ;  /* 0x000d743301007387 */ /* 0x0001e80000100800 */
[----:B------:R0:W-:Y:S01]  /*27e70*/  STL [R1+0xd98], R50 ;  /* 0x000d983201007387 */ /* 0x0001e20000100800 */
[----:B------:R-:W-:-:S03]  /*27e80*/  IADD3.X R46, PT, PT, R46, UR72, RZ, P2, !PT ;  /* 0x000000482e2e7c10 */ /* 0x000fc600097fe4ff */
[----:B------:R0:W-:Y:S01]  /*27e90*/  STL [R1+0xd6c], R49 ;  /* 0x000d6c3101007387 */ /* 0x0001e20000100800 */
[----:B------:R-:W-:-:S03]  /*27ea0*/  IADD3 R45, P2, PT, R45, UR39, RZ ;  /* 0x000000272d2d7c10 */ /* 0x000fc6000ff5e0ff */
[----:B------:R1:W-:Y:S04]  /*27eb0*/  STL [R1+0xd90], R48 ;  /* 0x000d903001007387 */ /* 0x0003e80000100800 */
[----:B------:R1:W-:Y:S01]  /*27ec0*/  STL [R1+0xd64], R47 ;  /* 0x000d642f01007387 */ /* 0x0003e20000100800 */
[----:B------:R-:W-:-:S03]  /*27ed0*/  IADD3.X R44, PT, PT, R44, UR72, RZ, P3, !PT ;  /* 0x000000482c2c7c10 */ /* 0x000fc60009ffe4ff */
[----:B0-----:R-:W4:Y:S04]  /*27ee0*/  LDL.LU R9, [R1+0xd54] ;  /* 0x000d540001097983 */ /* 0x001f280000300800 */
[----:B------:R0:W-:Y:S04]  /*27ef0*/  STL [R1+0xd88], R46 ;  /* 0x000d882e01007387 */ /* 0x0001e80000100800 */
[----:B-1----:R-:W4:Y:S04]  /*27f00*/  LDL.LU R6, [R1+0xd78] ;  /* 0x000d780001067983 */ /* 0x002f280000300800 */
[----:B------:R1:W-:Y:S04]  /*27f10*/  STL [R1+0xd5c], R45 ;  /* 0x000d5c2d01007387 */ /* 0x0003e80000100800 */
[----:B--2---:R-:W2:Y:S04]  /*27f20*/  LDL.LU R7, [R1+0xd4c] ;  /* 0x000d4c0001077983 */ /* 0x004ea80000300800 */
[----:B------:R0:W-:Y:S04]  /*27f30*/  STL [R1+0xd80], R44 ;  /* 0x000d802c01007387 */ /* 0x0001e80000100800 */
[----:B---3--:R-:W3:Y:S04]  /*27f40*/  LDL.LU R4, [R1+0xd70] ;  /* 0x000d700001047983 */ /* 0x008ee80000300800 */
        /* <DEDUP_REMOVED lines=25> */
[----:B-1----:R-:W4:Y:S04]  /*280e0*/  LDL.LU R45, [R1+0xd08] ;  /* 0x000d0800012d7983 */ /* 0x002f280000300800 */
[----:B------:R-:W4:Y:S01]  /*280f0*/  LDL.LU R44, [R1+0xcdc] ;  /* 0x000cdc00012c7983 */ /* 0x000f220000300800 */
[----:B------:R-:W-:-:S02]  /*28100*/  IADD3 R9, P3, PT, R9, UR39, RZ ;  /* 0x0000002709097c10 */ /* 0x000fc4000ff7e0ff */
[----:B------:R-:W-:Y:S02]  /*28110*/  IADD3.X R6, PT, PT, R6, UR72, RZ, P4, !PT ;  /* 0x0000004806067c10 */ /* 0x000fe4000a7fe4ff */
[----:B--2---:R-:W-:Y:S02]  /*28120*/  IADD3 R7, P4, PT, R7, UR39, RZ ;  /* 0x0000002707077c10 */ /* 0x004fe4000ff9e0ff */
[----:B---3--:R-:W-:Y:S02]  /*28130*/  IADD3.X R4, PT, PT, R4, UR72, RZ, P5, !PT ;  /* 0x0000004804047c10 */ /* 0x008fe4000affe4ff */
[----:B------:R-:W-:Y:S01]  /*28140*/  IADD3 R5, P5, PT, R5, UR39, RZ ;  /* 0x0000002705057c10 */ /* 0x000fe2000ffbe0ff */
        /* <DEDUP_REMOVED lines=17> */
[----:B----4-:R-:W-:-:S03]  /*28260*/  IADD3.X R41, PT, PT, R41, UR72, RZ, P4, !PT ;  /* 0x0000004829297c10 */ /* 0x010fc6000a7fe4ff */
        /* <DEDUP_REMOVED lines=28> */
[----:B------:R0:W-:Y:S04]  /*28430*/  STL [R1+0xd20], R51 ;  /* 0x000d203301007387 */ /* 0x0001e80000100800 */
[----:B------:R0:W-:Y:S01]  /*28440*/  STL [R1+0xcf4], R50 ;  /* 0x000cf43201007387 */ /* 0x0001e20000100800 */
[----:B------:R-:W-:-:S03]  /*28450*/  IADD3 R46, P5, PT, R46, UR39, RZ ;  /* 0x000000272e2e7c10 */ /* 0x000fc6000ffbe0ff */
[----:B------:R0:W-:Y:S01]  /*28460*/  STL [R1+0xd18], R49 ;  /* 0x000d183101007387 */ /* 0x0001e20000100800 */
[----:B------:R-:W-:-:S03]  /*28470*/  IADD3.X R45, PT, PT, R45, UR72, RZ, P6, !PT ;  /* 0x000000482d2d7c10 */ /* 0x000fc6000b7fe4ff */
[----:B------:R1:W-:Y:S04]  /*28480*/  STL [R1+0xcec], R48 ;  /* 0x000cec3001007387 */ /* 0x0003e80000100800 */
[----:B------:R1:W-:Y:S01]  /*28490*/  STL [R1+0xd10], R47 ;  /* 0x000d102f01007387 */ /* 0x0003e20000100800 */
[----:B------:R-:W-:-:S03]  /*284a0*/  IADD3 R44, P6, PT, R44, UR39, RZ ;  /* 0x000000272c2c7c10 */ /* 0x000fc6000ffde0ff */
        /* <DEDUP_REMOVED lines=34> */
[----:B------:R-:W-:-:S02]  /*286d0*/  IADD3.X R9, PT, PT, R9, UR72, RZ, P1, !PT ;  /* 0x0000004809097c10 */ /* 0x000fc40008ffe4ff */
[----:B------:R-:W-:Y:S02]  /*286e0*/  IADD3 R6, P1, PT, R6, UR39, RZ ;  /* 0x0000002706067c10 */ /* 0x000fe4000ff3e0ff */
[----:B--2---:R-:W-:Y:S02]  /*286f0*/  IADD3.X R7, PT, PT, R7, UR72, RZ, P2, !PT ;  /* 0x0000004807077c10 */ /* 0x004fe400097fe4ff */
[----:B---3--:R-:W-:Y:S02]  /*28700*/  IADD3 R4, P2, PT, R4, UR39, RZ ;  /* 0x0000002704047c10 */ /* 0x008fe4000ff5e0ff */
        /* <DEDUP_REMOVED lines=186> */
[----:B----4-:R-:W-:Y:S01]  /*292b0*/  IADD3.X R5, PT, PT, R5, UR72, RZ, P4, !PT ;  /* 0x0000004805057c10 */ /* 0x010fe2000a7fe4ff */
        /* <DEDUP_REMOVED lines=92> */
[----:B----4-:R-:W-:Y:S01]  /*29880*/  IADD3 R5, P1, PT, R5, UR39, RZ ;  /* 0x0000002705057c10 */ /* 0x010fe2000ff3e0ff */
        /* <DEDUP_REMOVED lines=930> */
[----:B------:R-:W-:Y:S01]  /*2d2b0*/  STL [R1+0x11a4], R9 ;  /* 0x0011a40901007387 */ /* 0x000fe20000100800 */
[----:B------:R-:W-:-:S03]  /*2d2c0*/  IADD3.X R2, PT, PT, R2, UR73, RZ, P1, !PT ;  /* 0x0000004902027c10 */ /* 0x000fc60008ffe4ff */
[----:B------:R-:W-:Y:S01]  /*2d2d0*/  STL [R1+0xe58], R6 ;  /* 0x000e580601007387 */ /* 0x000fe20000100800 */
[----:B------:R-:W-:-:S03]  /*2d2e0*/  IADD3 R3, P1, PT, R3, UR6, RZ ;  /* 0x0000000603037c10 */ /* 0x000fc6000ff3e0ff */
        /* <DEDUP_REMOVED lines=50> */
[----:B------:R-:W-:Y:S04]  /*2d610*/  STL [R1+0x11a8], R47 ;  /* 0x0011a82f01007387 */ /* 0x000fe80000100800 */
[----:B------:R-:W-:Y:S01]  /*2d620*/  STL [R1+0x11b0], R46 ;  /* 0x0011b02e01007387 */ /* 0x000fe20000100800 */
[----:B------:R-:W-:-:S03]  /*2d630*/  IADD3.X R38, PT, PT, R38, UR73, RZ, P5, !PT ;  /* 0x0000004926267c10 */ /* 0x000fc6000affe4ff */
[----:B------:R0:W-:Y:S04]  /*2d640*/  STL [R1+0x11c8], R61 ;  /* 0x0011c83d01007387 */ /* 0x0001e80000100800 */
[----:B------:R-:W-:Y:S04]  /*2d650*/  STL [R1+0x11b8], R45 ;  /* 0x0011b82d01007387 */ /* 0x000fe80000100800 */
[----:B0-----:R1:W5:Y:S04]  /*2d660*/  LDL.LU R61, [R1+0x1470] ;  /* 0x00147000013d7983 */ /* 0x0013680000300800 */
[----:B------:R-:W-:Y:S04]  /*2d670*/  STL [R1+0x11c0], R44 ;  /* 0x0011c02c01007387 */ /* 0x000fe80000100800 */
[----:B------:R0:W-:Y:S04]  /*2d680*/  STL [R1+0x11d0], R38 ;  /* 0x0011d02601007387 */ /* 0x0001e80000100800 */
[----:B0-----:R1:W5:Y:S01]  /*2d690*/  LDL.LU R38, [R1+0x146c] ;  /* 0x00146c0001267983 */ /* 0x0013620000300800 */
[----:B------:R-:W0:Y:S02]  /*2d6a0*/  S2R R39, SR_TID.X ;  /* 0x0000000000277919 */ /* 0x000e240000002100 */
[----:B0-----:R-:W-:-:S04]  /*2d6b0*/  LOP3.LUT R39, R39, 0x1f, RZ, 0xc0, !PT ;  /* 0x0000001f27277812 */ /* 0x001fc800078ec0ff */
[----:B------:R-:W-:Y:S01]  /*2d6c0*/  LOP3.LUT R39, R39, 0x10, RZ, 0x3c, !PT ;  /* 0x0000001027277812 */ /* 0x000fe200078e3cff */
[----:B-1----:R-:W-:Y:S06]  /*2d6d0*/  @P0 BRA `(.L_x_1) ;  /* 0xfffffe54001c0947 */ /* 0x002fec000383ffff */
.L_x_0:
[----:B-----5:R-:W2:Y:S01]  /*2d6e0*/  LDL.LU R0, [R1+0xec] ;  /* 0x0000ec0001007983 */ /* 0x020ea20000300800 */
[----:B------:R-:W1:Y:S03]  /*2d6f0*/  LDCU.64 UR4, c[0x0][0x398] ;  /* 0x00007300ff0477ac */ /* 0x000e660008000a00 */
[----:B------:R-:W3:Y:S01]  /*2d700*/  LDL.LU R60, [R1+0x100] ;  /* 0x00010000013c7983 */ /* 0x000ee20000300800 */
[----:B------:R-:W4:Y:S03]  /*2d710*/  LDCU.64 UR8, c[0x0][0x398] ;  /* 0x00007300ff0877ac */ /* 0x000f260008000a00 */
[----:B------:R-:W3:Y:S01]  /*2d720*/  LDL.LU R39, [R1+0x104] ;  /* 0x0001040001277983 */ /* 0x000ee20000300800 */
[----:B------:R-:W0:Y:S03]  /*2d730*/  LDCU.64 UR6, c[0x0][0x398] ;  /* 0x00007300ff0677ac */ /* 0x000e260008000a00 */
[----:B------:R-:W2:Y:S01]  /*2d740*/  LDL.LU R47, [R1+0x108] ;  /* 0x00010800012f7983 */ /* 0x000ea20000300800 */
        /* <DEDUP_REMOVED lines=8> */
[----:B------:R-:W0:Y:S03]  /*2d7d0*/  LDCU UR75, c[0x0][0x3b8] ;  /* 0x00007700ff4b77ac */ /* 0x000e260008000800 */
        /* <DEDUP_REMOVED lines=50> */
[----:B------:R1:W-:Y:S01]  /*2db00*/  STL [R1+0x16a8], R38 ;  /* 0x0016a82601007387 */ /* 0x0003e20000100800 */
[----:B------:R-:W0:Y:S01]  /*2db10*/  LDCU UR49, c[0x0][0x3b8] ;  /* 0x00007700ff3177ac */ /* 0x000e220008000800 */
[----:B------:R-:W0:Y:S01]  /*2db20*/  LDCU UR48, c[0x0][0x3b8] ;  /* 0x00007700ff3077ac */ /* 0x000e220008000800 */
[----:B------:R-:W0:Y:S01]  /*2db30*/  LDCU UR47, c[0x0][0x3b8] ;  /* 0x00007700ff2f77ac */ /* 0x000e220008000800 */
[----:B-1----:R-:W2:Y:S01]  /*2db40*/  LDL.LU R38, [R1+0xe8] ;  /* 0x0000e80001267983 */ /* 0x002ea20000300800 */
[----:B------:R-:W1:Y:S03]  /*2db50*/  LDCU UR46, c[0x0][0x3b8] ;  /* 0x00007700ff2e77ac */ /* 0x000e660008000800 */
[----:B------:R0:W-:Y:S01]  /*2db60*/  STL [R1+0x16a4], R5 ;  /* 0x0016a40501007387 */ /* 0x0001e20000100800 */
[----:B------:R-:W1:Y:S01]  /*2db70*/  LDCU UR45, c[0x0][0x3b8] ;  /* 0x00007700ff2d77ac */ /* 0x000e620008000800 */
[----:B------:R-:W1:Y:S02]  /*2db80*/  LDCU UR44, c[0x0][0x3b8] ;  /* 0x00007700ff2c77ac */ /* 0x000e640008000800 */
[----:B0-----:R-:W2:Y:S01]  /*2db90*/  LDL.LU R5, [R1+0xe4] ;  /* 0x0000e40001057983 */ /* 0x001ea20000300800 */
        /* <DEDUP_REMOVED lines=10> */
[----:B0-----:R-:W3:Y:S01]  /*2dc40*/  LDL.LU R40, [R1+0xcc] ;  /* 0x0000cc0001287983 */ /* 0x001ee20000300800 */
[----:B------:R-:W0:Y:S03]  /*2dc50*/  LDCU UR34, c[0x0][0x3b8] ;  /* 0x00007700ff2277ac */ /* 0x000e260008000800 */
[----:B------:R1:W-:Y:S01]  /*2dc60*/  STL [R1+0x1660], R41 ;  /* 0x0016602901007387 */ /* 0x0003e20000100800 */
[----:B------:R-:W0:Y:S01]  /*2dc70*/  LDCU UR33, c[0x0][0x3b8] ;  /* 0x00007700ff2177ac */ /* 0x000e220008000800 */
[----:B------:R-:W0:Y:S01]  /*2dc80*/  LDCU UR32, c[0x0][0x3b8] ;  /* 0x00007700ff2077ac */ /* 0x000e220008000800 */
[----:B------:R-:W0:Y:S01]  /*2dc90*/  LDCU UR31, c[0x0][0x3b8] ;  /* 0x00007700ff1f77ac */ /* 0x000e220008000800 */
[----:B-1----:R-:W3:Y:S01]  /*2dca0*/  LDL.LU R41, [R1+0xc8] ;  /* 0x0000c80001297983 */ /* 0x002ee20000300800 */
[----:B------:R-:W1:Y:S03]  /*2dcb0*/  LDCU UR30, c[0x0][0x3b8] ;  /* 0x00007700ff1e77ac */ /* 0x000e660008000800 */
[----:B------:R0:W-:Y:S01]  /*2dcc0*/  STL [R1+0x165c], R42 ;  /* 0x00165c2a01007387 */ /* 0x0001e20000100800 */
[----:B------:R-:W-:Y:S01]  /*2dcd0*/  UMOV UR76, 0x400 ;  /* 0x00000400004c7882 */ /* 0x000fe20000000000 */
[----:B------:R-:W1:Y:S01]  /*2dce0*/  LDCU UR29, c[0x0][0x3b8] ;  /* 0x00007700ff1d77ac */ /* 0x000e620008000800 */
[----:B------:R-:W1:Y:S01]  /*2dcf0*/  LDCU UR28, c[0x0][0x3b8] ;  /* 0x00007700ff1c77ac */ /* 0x000e620008000800 */
[----:B0-----:R-:W3:Y:S01]  /*2dd00*/  LDL.LU R42, [R1+0xc4] ;  /* 0x0000c400012a7983 */ /* 0x001ee20000300800 */
[----:B------:R-:W0:Y:S03]  /*2dd10*/  LDCU UR27, c[0x0][0x3b8] ;  /* 0x00007700ff1b77ac */ /* 0x000e260008000800 */
[----:B------:R1:W-:Y:S01]  /*2dd20*/  STL [R1+0x1634], R61 ;  /* 0x0016343d01007387 */ /* 0x0003e20000100800 */
[----:B------:R-:W0:Y:S01]  /*2dd30*/  LDCU UR26, c[0x0][0x3b8] ;  /* 0x00007700ff1a77ac */ /* 0x000e220008000800 */
[----:B------:R-:W0:Y:S02]  /*2dd40*/  LDCU UR25, c[0x0][0x3b8] ;  /* 0x00007700ff1977ac */ /* 0x000e240008000800 */
[----:B-1----:R-:W3:Y:S01]  /*2dd50*/  LDL.LU R61, [R1+0xc0] ;  /* 0x0000c000013d7983 */ /* 0x002ee20000300800 */
[----:B------:R-:W1:Y:S03]  /*2dd60*/  LDCU UR24, c[0x0][0x3b8] ;  /* 0x00007700ff1877ac */ /* 0x000e660008000800 */
[----:B------:R0:W-:Y:S01]  /*2dd70*/  STL [R1+0x1578], R8 ;  /* 0x0015780801007387 */ /* 0x0001e20000100800 */
[----:B------:R-:W1:Y:S01]  /*2dd80*/  LDCU UR23, c[0x0][0x3b8] ;  /* 0x00007700ff1777ac */ /* 0x000e620008000800 */
[----:B------:R-:W1:Y:S01]  /*2dd90*/  LDCU UR22, c[0x0][0x3b8] ;  /* 0x00007700ff1677ac */ /* 0x000e620008000800 */
[----:B------:R-:W1:Y:S01]  /*2dda0*/  LDCU UR21, c[0x0][0x3b8] ;  /* 0x00007700ff1577ac */ /* 0x000e620008000800 */
[----:B0-----:R-:W3:Y:S01]  /*2ddb0*/  LDL.LU R8, [R1+0xac] ;  /* 0x0000ac0001087983 */ /* 0x001ee20000300800 */
[----:B------:R-:W0:Y:S03]  /*2ddc0*/  LDCU UR20, c[0x0][0x3b8] ;  /* 0x00007700ff1477ac */ /* 0x000e260008000800 */
[----:B------:R1:W-:Y:S01]  /*2ddd0*/  STL.64 [R1+0x14e8], R2 ;  /* 0x0014e80201007387 */ /* 0x0003e20000100a00 */
[----:B------:R-:W0:Y:S01]  /*2dde0*/  LDCU UR19, c[0x0][0x3b8] ;  /* 0x00007700ff1377ac */ /* 0x000e220008000800 */
[----:B------:R-:W0:Y:S02]  /*2ddf0*/  LDCU UR18, c[0x0][0x3b8] ;  /* 0x00007700ff1277ac */ /* 0x000e240008000800 */
[----:B-1----:R-:W3:Y:S04]  /*2de00*/  LDL.LU R2, [R1+0xa4] ;  /* 0x0000a40001027983 */ /* 0x002ee80000300800 */
[----:B------:R-:W3:Y:S04]  /*2de10*/  LDL.LU R3, [R1+0xa8] ;  /* 0x0000a80001037983 */ /* 0x000ee80000300800 */
[----:B------:R1:W-:Y:S04]  /*2de20*/  STL.64 [R1+0x14e0], R6 ;  /* 0x0014e00601007387 */ /* 0x0003e80000100a00 */
[----:B-1----:R-:W3:Y:S04]  /*2de30*/  LDL.LU R6, [R1+0x8c] ;  /* 0x00008c0001067983 */ /* 0x002ee80000300800 */
[----:B------:R-:W3:Y:S04]  /*2de40*/  LDL.LU R7, [R1+0xa0] ;  /* 0x0000a00001077983 */ /* 0x000ee80000300800 */
[----:B------:R1:W-:Y:S04]  /*2de50*/  STL.64 [R1+0x14d8], R48 ;  /* 0x0014d83001007387 */ /* 0x0003e80000100a00 */
[----:B-1----:R-:W4:Y:S04]  /*2de60*/  LDL.LU R48, [R1+0x84] ;  /* 0x0000840001307983 */ /* 0x002f280000300800 */
[----:B------:R-:W4:Y:S04]  /*2de70*/  LDL.LU R49, [R1+0x88] ;  /* 0x0000880001317983 */ /* 0x000f280000300800 */
        /* <DEDUP_REMOVED lines=8> */
[----:B------:R-:W-:Y:S04]  /*2df00*/  STL.64 [R1+0x14b8], R56 ;  /* 0x0014b83801007387 */ /* 0x000fe80000100a00 */
[----:B------:R4:W-:Y:S04]  /*2df10*/  STL.64 [R1+0x14b0], R34 ;  /* 0x0014b02201007387 */ /* 0x0009e80000100a00 */
[----:B------:R-:W-:Y:S04]  /*2df20*/  STL.64 [R1+0x14a8], R58 ;  /* 0x0014a83a01007387 */ /* 0x000fe80000100a00 */
[----:B------:R1:W-:Y:S01]  /*2df30*/  STL.64 [R1+0x14a0], R36 ;  /* 0x0014a02401007387 */ /* 0x0003e20000100a00 */
[----:B--2---:R-:W-:-:S02]  /*2df40*/  F2FP.SATFINITE.E4M3.F32.PACK_AB_MERGE_C R4, R5, R4, RZ ;  /* 0x000000040504723e */ /* 0x004fc400048070ff */
[----:B---3--:R-:W-:Y:S02]  /*2df50*/  F2FP.SATFINITE.E4M3.F32.PACK_AB_MERGE_C R2, R2, R7, RZ ;  /* 0x000000070202723e */ /* 0x008fe400048070ff */
[----:B----4-:R-:W-:Y:S02]  /*2df60*/  F2FP.SATFINITE.E4M3.F32.PACK_AB_MERGE_C R35, R48, R51, RZ ;  /* 0x000000333023723e */ /* 0x010fe400048070ff */
[----:B-1----:R-:W-:Y:S02]  /*2df70*/  F2FP.SATFINITE.E4M3.F32.PACK_AB_MERGE_C R36, R50, R53, RZ ;  /* 0x000000353224723e */ /* 0x002fe400048070ff */
[----:B------:R-:W-:Y:S02]  /*2df80*/  F2FP.SATFINITE.E4M3.F32.PACK_AB_MERGE_C R50, R44, R45, RZ ;  /* 0x0000002d2c32723e */ /* 0x000fe400048070ff */
[----:B------:R-:W-:-:S05]  /*2df90*/  F2FP.SATFINITE.E4M3.F32.PACK_AB_MERGE_C R34, R52, R55, RZ ;  /* 0x000000373422723e */ /* 0x000fca00048070ff */
[----:B------:R1:W-:Y:S04]  /*2dfa0*/  STL [R1+0x85c], R34 ;  /* 0x00085c2201007387 */ /* 0x0003e80000100800 */
[----:B------:R2:W-:Y:S04]  /*2dfb0*/  STL [R1+0x858], R36 ;  /* 0x0008582401007387 */ /* 0x0005e80000100800 */
[----:B------:R-:W-:Y:S01]  /*2dfc0*/  STL [R1+0x860], R35 ;  /* 0x0008602301007387 */ /* 0x000fe20000100800 */
[----:B-1----:R-:W-:Y:S02]  /*2dfd0*/  F2FP.SATFINITE.E4M3.F32.PACK_AB_MERGE_C R34, R6, R49, RZ ;  /* 0x000000310622723e */ /* 0x002fe400048070ff */
[----:B------:R-:W-:-:S02]  /*2dfe0*/  F2FP.SATFINITE.E4M3.F32.PACK_AB_MERGE_C R6, R8, R3, RZ ;  /* 0x000000030806723e */ /* 0x000fc400048070ff */
[----:B------:R-:W-:Y:S01]  /*2dff0*/  F2FP.SATFINITE.E4M3.F32.PACK_AB_MERGE_C R3, R42, R61, RZ ;  /* 0x0000003d2a03723e */ /* 0x000fe200048070ff */
[----:B------:R-:W-:Y:S01]  /*2e000*/  STL [R1+0x86c], R34 ;  /* 0x00086c2201007387 */ /* 0x000fe20000100800 */
[----:B--2---:R-:W-:-:S03]  /*2e010*/  F2FP.SATFINITE.E4M3.F32.PACK_AB_MERGE_C R36, R33, R43, RZ ;  /* 0x0000002b2124723e */ /* 0x004fc600048070ff */
[----:B------:R1:W-:Y:S04]  /*2e020*/  STL [R1+0x87c], R2 ;  /* 0x00087c0201007387 */ /* 0x0003e80000100800 */
[----:B------:R-:W-:Y:S04]  /*2e030*/  STL [R1+0x878], R6 ;  /* 0x0008780601007387 */ /* 0x000fe80000100800 */
[----:B------:R2:W-:Y:S01]  /*2e040*/  STL [R1+0x13ac], R3 ;  /* 0x0013ac0301007387 */ /* 0x0005e20000100800 */
[----:B-1----:R-:W-:Y:S02]  /*2e050*/  F2FP.SATFINITE.E4M3.F32.PACK_AB_MERGE_C R2, R40, R41, RZ ;  /* 0x000000292802723e */ /* 0x002fe400048070ff */
[----:B------:R-:W-:-:S02]  /*2e060*/  F2FP.SATFINITE.E4M3.F32.PACK_AB_MERGE_C R40, R27, R28, RZ ;  /* 0x0000001c1b28723e */ /* 0x000fc400048070ff */
[----:B------:R-:W-:Y:S01]  /*2e070*/  F2FP.SATFINITE.E4M3.F32.PACK_AB_MERGE_C R41, R25, R26, RZ ;  /* 0x0000001a1929723e */ /* 0x000fe200048070ff */
[----:B------:R1:W-:Y:S01]  /*2e080*/  STL [R1+0x13a4], R2 ;  /* 0x0013a40201007387 */ /* 0x0003e20000100800 */
[----:B--2---:R-:W-:-:S03]  /*2e090*/  F2FP.SATFINITE.E4M3.F32.PACK_AB_MERGE_C R3, R0, R38, RZ ;  /* 0x000000260003723e */ /* 0x004fc600048070ff */
[----:B------:R-:W-:Y:S01]  /*2e0a0*/  STL [R1+0x13e8], R4 ;  /* 0x0013e80401007387 */ /* 0x000fe20000100800 */
[----:B------:R-:W-:-:S03]  /*2e0b0*/  F2FP.SATFINITE.E4M3.F32.PACK_AB_MERGE_C R0, R46, R47, RZ ;  /* 0x0000002f2e00723e */ /* 0x000fc600048070ff */
[----:B------:R2:W-:Y:S01]  /*2e0c0*/  STL [R1+0x13e4], R3 ;  /* 0x0013e40301007387 */ /* 0x0005e20000100800 */
[----:B-1----:R-:W-:-:S05]  /*2e0d0*/  F2FP.SATFINITE.E4M3.F32.PACK_AB_MERGE_C R2, R39, R60, RZ ;  /* 0x0000003c2702723e */ /* 0x002fca00048070ff */
[----:B------:R1:W-:Y:S01]  /*2e0e0*/  STL [R1+0x13d0], R2 ;  /* 0x0013d00201007387 */ /* 0x0003e20000100800 */
[----:B--2---:R-:W-:-:S03]  /*2e0f0*/  F2FP.SATFINITE.E4M3.F32.PACK_AB_MERGE_C R3, R19, R20, RZ ;  /* 0x000000141303723e */ /* 0x004fc600048070ff */
[----:B------:R-:W-:Y:S04]  /*2e100*/  STL [R1+0x15fc], R50 ;  /* 0x0015fc3201007387 */ /* 0x000fe80000100800 */
[----:B------:R2:W-:Y:S01]  /*2e110*/  STL [R1+0x13d8], R0 ;  /* 0x0013d80001007387 */ /* 0x0005e20000100800 */
[----:B-1----:R-:W-:-:S03]  /*2e120*/  F2FP.SATFINITE.E4M3.F32.PACK_AB_MERGE_C R2, R31, R32, RZ ;  /* 0x000000201f02723e */ /* 0x002fc600048070ff */
[----:B------:R-:W-:Y:S04]  /*2e130*/  STL [R1+0x15f8], R36 ;  /* 0x0015f82401007387 */ /* 0x000fe80000100800 */
[----:B------:R1:W-:Y:S01]  /*2e140*/  STL [R1+0x874], R2 ;  /* 0x0008740201007387 */ /* 0x0003e20000100800 */
[----:B--2---:R-:W-:-:S03]  /*2e150*/  F2FP.SATFINITE.E4M3.F32.PACK_AB_MERGE_C R0, R29, R30, RZ ;  /* 0x0000001e1d00723e */ /* 0x004fc600048070ff */
[----:B------:R-:W-:Y:S04]  /*2e160*/  STL [R1+0x1668], R40 ;  /* 0x0016682801007387 */ /* 0x000fe80000100800 */
[----:B------:R2:W-:Y:S01]  /*2e170*/  STL [R1+0x870], R0 ;  /* 0x0008700001007387 */ /* 0x0005e20000100800 */
[----:B-1----:R-:W-:-:S03]  /*2e180*/  F2FP.SATFINITE.E4M3.F32.PACK_AB_MERGE_C R2, R23, R24, RZ ;  /* 0x000000181702723e */ /* 0x002fc600048070ff */
[----:B------:R-:W-:Y:S04]  /*2e190*/  STL [R1+0x166c], R41 ;  /* 0x00166c2901007387 */ /* 0x000fe80000100800 */
[----:B------:R1:W-:Y:S01]  /*2e1a0*/  STL [R1+0x850], R2 ;  /* 0x0008500201007387 */ /* 0x0003e20000100800 */
[----:B--2---:R-:W-:-:S05]  /*2e1b0*/  F2FP.SATFINITE.E4M3.F32.PACK_AB_MERGE_C R0, R21, R22, RZ ;  /* 0x000000161500723e */ /* 0x004fca00048070ff */
[----:B------:R2:W-:Y:S01]  /*2e1c0*/  STL [R1+0x854], R0 ;  /* 0x0008540001007387 */ /* 0x0005e20000100800 */
[----:B-1----:R-:W-:-:S03]  /*2e1d0*/  F2FP.SATFINITE.E4M3.F32.PACK_AB_MERGE_C R2, R17, R18, RZ ;  /* 0x000000121102723e */ /* 0x002fc600048070ff */
[----:B------:R1:W-:Y:S04]  /*2e1e0*/  STL [R1+0x84c], R3 ;  /* 0x00084c0301007387 */ /* 0x0003e80000100800 */
[----:B------:R3:W-:Y:S01]  /*2e1f0*/  STL [R1+0x848], R2 ;  /* 0x0008480201007387 */ /* 0x0007e20000100800 */
[----:B--2---:R-:W-:Y:S02]  /*2e200*/  F2FP.SATFINITE.E4M3.F32.PACK_AB_MERGE_C R0, R15, R16, RZ ;  /* 0x000000100f00723e */ /* 0x004fe400048070ff */
[----:B-1----:R-:W-:-:S03]  /*2e210*/  F2FP.SATFINITE.E4M3.F32.PACK_AB_MERGE_C R3, R13, R14, RZ ;  /* 0x0000000e0d03723e */ /* 0x002fc600048070ff */
[----:B------:R1:W-:Y:S01]  /*2e220*/  STL [R1+0x844], R0 ;  /* 0x0008440001007387 */ /* 0x0003e20000100800 */
[----:B---3--:R-:W-:-:S03]  /*2e230*/  F2FP.SATFINITE.E4M3.F32.PACK_AB_MERGE_C R2, R11, R12, RZ ;  /* 0x0000000c0b02723e */ /* 0x008fc600048070ff */
[----:B------:R-:W-:Y:S04]  /*2e240*/  STL [R1+0x840], R3 ;  /* 0x0008400301007387 */ /* 0x000fe80000100800 */
[----:B------:R-:W2:Y:S01]  /*2e250*/  LDL.LU R56, [R1+0x1f0] ;  /* 0x0001f00001387983 */ /* 0x000ea20000300800 */
[----:B-1----:R-:W-:-:S03]  /*2e260*/  F2FP.SATFINITE.E4M3.F32.PACK_AB_MERGE_C R0, R9, R10, RZ ;  /* 0x0000000a0900723e */ /* 0x002fc600048070ff */
[----:B------:R1:W-:Y:S04]  /*2e270*/  STL [R1+0x83c], R2 ;  /* 0x00083c0201007387 */ /* 0x0003e80000100800 */
[----:B------:R-:W2:Y:S04]  /*2e280*/  LDL.LU R57, [R1+0x1f4] ;  /* 0x0001f40001397983 */ /* 0x000ea80000300800 */
[----:B------:R3:W-:Y:S04]  /*2e290*/  STL [R1+0x1d8], R0 ;  /* 0x0001d80001007387 */ /* 0x0007e80000100800 */
        /* <DEDUP_REMOVED lines=13> */
[----:B------:R-:W4:Y:S04]  /*2e370*/  LDL.LU R8, [R1+0x82c] ;  /* 0x00082c0001087983 */ /* 0x000f280000300800 */
[----:B------:R-:W4:Y:S04]  /*2e380*/  LDL.LU R61, [R1+0x810] ;  /* 0x00081000013d7983 */ /* 0x000f280000300800 */
[----:B------:R-:W4:Y:S04]  /*2e390*/  LDL.LU R42, [R1+0x814] ;  /* 0x00081400012a7983 */ /* 0x000f280000300800 */
[----:B------:R-:W4:Y:S04]  /*2e3a0*/  LDL.LU R5, [R1+0x818] ;  /* 0x0008180001057983 */ /* 0x000f280000300800 */
[----:B------:R-:W4:Y:S04]  /*2e3b0*/  LDL.LU R38, [R1+0x81c] ;  /* 0x00081c0001267983 */ /* 0x000f280000300800 */
        /* <DEDUP_REMOVED lines=32> */
[----:B--2---:R-:W-:-:S05]  /*2e5c0*/  F2FP.SATFINITE.E4M3.F32.PACK_AB_MERGE_C R34, R57, R56, RZ ;  /* 0x000000383922723e */ /* 0x004fca00048070ff */
[----:B------:R1:W-:Y:S01]  /*2e5d0*/  STL [R1+0x1ac], R34 ;  /* 0x0001ac2201007387 */ /* 0x0003e20000100800 */
[----:B----4-:R-:W-:Y:S02]  /*2e5e0*/  F2FP.SATFINITE.E4M3.F32.PACK_AB_MERGE_C R36, R55, R54, RZ ;  /* 0x000000363724723e */ /* 0x010fe400048070ff */
[----:B------:R-:W-:-:S03]  /*2e5f0*/  F2FP.SATFINITE.E4M3.F32.PACK_AB_MERGE_C R35, R53, R52, RZ ;  /* 0x000000343523723e */ /* 0x000fc600048070ff */
[----:B------:R-:W-:Y:S04]  /*2e600*/  STL [R1+0x1cc], R36 ;  /* 0x0001cc2401007387 */ /* 0x000fe80000100800 */
[----:B------:R-:W-:Y:S01]  /*2e610*/  STL [R1+0x30], R35 ;  /* 0x0000302301007387 */ /* 0x000fe20000100800 */
[----:B-1----:R-:W-:Y:S02]  /*2e620*/  F2FP.SATFINITE.E4M3.F32.PACK_AB_MERGE_C R34, R48, R51, RZ ;  /* 0x000000333022723e */ /* 0x002fe400048070ff */
[----:B------:R-:W-:-:S05]  /*2e630*/  F2FP.SATFINITE.E4M3.F32.PACK_AB_MERGE_C R20, R20, R49, RZ ;  /* 0x000000311414723e */ /* 0x000fca00048070ff */
[----:B------:R-:W-:Y:S01]  /*2e640*/  STL [R1+0x16ac], R20 ;  /* 0x0016ac1401007387 */ /* 0x000fe20000100800 */
[----:B------:R-:W-:-:S03]  /*2e650*/  F2FP.SATFINITE.E4M3.F32.PACK_AB_MERGE_C R4, R4, R6, RZ ;  /* 0x000000060404723e */ /* 0x000fc600048070ff */
[----:B------:R-:W-:Y:S04]  /*2e660*/  STL [R1+0x1a0], R34 ;  /* 0x0001a02201007387 */ /* 0x000fe80000100800 */
[----:B------:R1:W-:Y:S02]  /*2e670*/  STL [R1+0x16b0], R4 ;  /* 0x0016b00401007387 */ /* 0x0003e40000100800 */
[----:B-1----:R-:W-:Y:S02]  /*2e680*/  F2FP.SATFINITE.E4M3.F32.PACK_AB_MERGE_C R4, R2, R7, RZ ;  /* 0x000000070204723e */ /* 0x002fe400048070ff */
[----:B------:R-:W-:-:S03]  /*2e690*/  F2FP.SATFINITE.E4M3.F32.PACK_AB_MERGE_C R3, R8, R3, RZ ;  /* 0x000000030803723e */ /* 0x000fc600048070ff */
[----:B------:R-:W-:Y:S01]  /*2e6a0*/  STL [R1+0x274], R4 ;  /* 0x0002740401007387 */ /* 0x000fe20000100800 */
[----:B------:R-:W-:-:S03]  /*2e6b0*/  F2FP.SATFINITE.E4M3.F32.PACK_AB_MERGE_C R2, R42, R61, RZ ;  /* 0x0000003d2a02723e */ /* 0x000fc600048070ff */
[----:B------:R-:W-:Y:S01]  /*2e6c0*/  STL [R1+0x270], R3 ;  /* 0x0002700301007387 */ /* 0x000fe20000100800 */
[----:B------:R-:W-:-:S05]  /*2e6d0*/  F2FP.SATFINITE.E4M3.F32.PACK_AB_MERGE_C R41, R38, R5, RZ ;  /* 0x000000052629723e */ /* 0x000fca00048070ff */
[----:B------:R-:W-:Y:S04]  /*2e6e0*/  STL [R1+0x1670], R41 ;  /* 0x0016702901007387 */ /* 0x000fe80000100800 */
[----:B------:R3:W-:Y:S02]  /*2e6f0*/  STL [R1+0x280], R2 ;  /* 0x0002800201007387 */ /* 0x0007e40000100800 */
[----:B---3--:R-:W-:Y:S02]  /*2e700*/  F2FP.SATFINITE.E4M3.F32.PACK_AB_MERGE_C R2, R60, R0, RZ ;  /* 0x000000003c02723e */ /* 0x008fe400048070ff */
[----:B------:R-:W-:Y:S02]  /*2e710*/  F2FP.SATFINITE.E4M3.F32.PACK_AB_MERGE_C R0, R47, R39, RZ ;  /* 0x000000272f00723e */ /* 0x000fe400048070ff */
[----:B------:R-:W-:Y:S01]  /*2e720*/  F2FP.SATFINITE.E4M3.F32.PACK_AB_MERGE_C R3, R45, R46, RZ ;  /* 0x0000002e2d03723e */ /* 0x000fe200048070ff */
[----:B------:R1:W-:Y:S04]  /*2e730*/  STL [R1+0x284], R2 ;  /* 0x0002840201007387 */ /* 0x0003e80000100800 */
[----:B------:R2:W-:Y:S01]  /*2e740*/  STL [R1+0x28c], R0 ;  /* 0x00028c0001007387 */ /* 0x0005e20000100800 */
[----:B-1----:R-:W-:-:S03]  /*2e750*/  F2FP.SATFINITE.E4M3.F32.PACK_AB_MERGE_C R2, R43, R44, RZ ;  /* 0x0000002c2b02723e */ /* 0x002fc600048070ff */
[----:B------:R1:W-:Y:S01]  /*2e760*/  STL [R1+0x136c], R3 ;  /* 0x00136c0301007387 */ /* 0x0003e20000100800 */
[----:B--2---:R-:W-:-:S03]  /*2e770*/  F2FP.SATFINITE.E4M3.F32.PACK_AB_MERGE_C R0, R32, R33, RZ ;  /* 0x000000212000723e */ /* 0x004fc600048070ff */
[----:B------:R2:W-:Y:S04]  /*2e780*/  STL [R1+0x1360], R2 ;  /* 0x0013600201007387 */ /* 0x0005e80000100800 */
[----:B------:R3:W-:Y:S01]  /*2e790*/  STL [R1+0x13e0], R0 ;  /* 0x0013e00001007387 */ /* 0x0007e20000100800 */
[----:B-1----:R-:W-:-:S05]  /*2e7a0*/  F2FP.SATFINITE.E4M3.F32.PACK_AB_MERGE_C R3, R30, R31, RZ ;  /* 0x0000001f1e03723e */ /* 0x002fca00048070ff */
[----:B------:R1:W-:Y:S01]  /*2e7b0*/  STL [R1+0x13dc], R3 ;  /* 0x0013dc0301007387 */ /* 0x0003e20000100800 */
[----:B--2---:R-:W-:-:S05]  /*2e7c0*/  F2FP.SATFINITE.E4M3.F32.PACK_AB_MERGE_C R2, R28, R29, RZ ;  /* 0x0000001d1c02723e */ /* 0x004fca00048070ff */
[----:B------:R2:W-:Y:S01]  /*2e7d0*/  STL [R1+0x13b8], R2 ;  /* 0x0013b80201007387 */ /* 0x0005e20000100800 */
[----:B---3--:R-:W-:-:S05]  /*2e7e0*/  F2FP.SATFINITE.E4M3.F32.PACK_AB_MERGE_C R0, R26, R27, RZ ;  /* 0x0000001b1a00723e */ /* 0x008fca00048070ff */
[----:B------:R3:W-:Y:S01]  /*2e7f0*/  STL [R1+0x13c4], R0 ;  /* 0x0013c40001007387 */ /* 0x0007e20000100800 */
[----:B-1----:R-:W-:-:S05]  /*2e800*/  F2FP.SATFINITE.E4M3.F32.PACK_AB_MERGE_C R3, R24, R25, RZ ;  /* 0x000000191803723e */ /* 0x002fca00048070ff */
[----:B------:R1:W-:Y:S01]  /*2e810*/  STL [R1+0x7c0], R3 ;  /* 0x0007c00301007387 */ /* 0x0003e20000100800 */
[----:B--2---:R-:W-:-:S05]  /*2e820*/  F2FP.SATFINITE.E4M3.F32.PACK_AB_MERGE_C R2, R22, R23, RZ ;  /* 0x000000171602723e */ /* 0x004fca00048070ff */
[----:B------:R2:W-:Y:S01]  /*2e830*/  STL [R1+0x1328], R2 ;  /* 0x0013280201007387 */ /* 0x0005e20000100800 */
[----:B---3--:R-:W-:Y:S02]  /*2e840*/  F2FP.SATFINITE.E4M3.F32.PACK_AB_MERGE_C R0, R19, R21, RZ ;  /* 0x000000151300723e */ /* 0x008fe400048070ff */
[----:B------:R-:W-:-:S05]  /*2e850*/  F2FP.SATFINITE.E4M3.F32.PACK_AB_MERGE_C R34, R17, R18, RZ ;  /* 0x000000121122723e */ /* 0x000fca00048070ff */
[----:B------:R-:W-:Y:S01]  /*2e860*/  STL [R1+0x1644], R34 ;  /* 0x0016442201007387 */ /* 0x000fe20000100800 */
[----:B------:R-:W-:-:S03]  /*2e870*/  F2FP.SATFINITE.E4M3.F32.PACK_AB_MERGE_C R42, R15, R16, RZ ;  /* 0x000000100f2a723e */ /* 0x000fc600048070ff */
[----:B------:R3:W-:Y:S01]  /*2e880*/  STL [R1+0x288], R0 ;  /* 0x0002880001007387 */ /* 0x0007e20000100800 */
[----:B-1----:R-:W-:-:S03]  /*2e890*/  F2FP.SATFINITE.E4M3.F32.PACK_AB_MERGE_C R3, R13, R14, RZ ;  /* 0x0000000e0d03723e */ /* 0x002fc600048070ff */
[----:B------:R-:W-:Y:S04]  /*2e8a0*/  STL [R1+0x1674], R42 ;  /* 0x0016742a01007387 */ /* 0x000fe80000100800 */
[----:B------:R-:W-:Y:S01]  /*2e8b0*/  STL [R1+0x7a0], R3 ;  /* 0x0007a00301007387 */ /* 0x000fe20000100800 */
[----:B--2---:R-:W-:-:S03]  /*2e8c0*/  F2FP.SATFINITE.E4M3.F32.PACK_AB_MERGE_C R2, R11, R12, RZ ;  /* 0x0000000c0b02723e */ /* 0x004fc600048070ff */
[----:B------:R-:W2:Y:S04]  /*2e8d0*/  LDL.LU R58, [R1+0x780] ;  /* 0x00078000013a7983 */ /* 0x000ea80000300800 */
[----:B------:R1:W-:Y:S01]  /*2e8e0*/  STL [R1+0x1fc], R2 ;  /* 0x0001fc0201007387 */ /* 0x0003e20000100800 */
[----:B---3--:R-:W-:-:S03]  /*2e8f0*/  F2FP.SATFINITE.E4M3.F32.PACK_AB_MERGE_C R0, R9, R10, RZ ;  /* 0x0000000a0900723e */ /* 0x008fc600048070ff */
        /* <DEDUP_REMOVED lines=54> */
[----:B----4-:R-:W-:-:S05]  /*2ec60*/  F2FP.SATFINITE.E4M3.F32.PACK_AB_MERGE_C R4, R56, R35, RZ ;  /* 0x000000233804723e */ /* 0x010fca00048070ff */
[----:B------:R2:W-:Y:S01]  /*2ec70*/  STL [R1+0x780], R4 ;  /* 0x0007800401007387 */ /* 0x0005e20000100800 */
[----:B------:R-:W-:-:S05]  /*2ec80*/  F2FP.SATFINITE.E4M3.F32.PACK_AB_MERGE_C R20, R54, R57, RZ ;  /* 0x000000393614723e */ /* 0x000fca00048070ff */
[----:B------:R4:W-:Y:S01]  /*2ec90*/  STL [R1+0x1c0], R20 ;  /* 0x0001c01401007387 */ /* 0x0009e20000100800 */
[----:B-1----:R-:W-:Y:S02]  /*2eca0*/  F2FP.SATFINITE.E4M3.F32.PACK_AB_MERGE_C R34, R52, R55, RZ ;  /* 0x000000373422723e */ /* 0x002fe400048070ff */
[----:B--2---:R-:W-:-:S03]  /*2ecb0*/  F2FP.SATFINITE.E4M3.F32.PACK_AB_MERGE_C R4, R51, R53, RZ ;  /* 0x000000353304723e */ /* 0x004fc600048070ff */
[----:B------:R-:W-:Y:S04]  /*2ecc0*/  STL [R1+0x770], R34 ;  /* 0x0007702201007387 */ /* 0x000fe80000100800 */
[----:B------:R1:W-:Y:S01]  /*2ecd0*/  STL [R1+0x16c], R4 ;  /* 0x00016c0401007387 */ /* 0x0003e20000100800 */
[----:B----4-:R-:W-:Y:S02]  /*2ece0*/  F2FP.SATFINITE.E4M3.F32.PACK_AB_MERGE_C R20, R49, R48, RZ ;  /* 0x000000303114723e */ /* 0x010fe400048070ff */
[----:B------:R-:W-:-:S03]  /*2ecf0*/  F2FP.SATFINITE.E4M3.F32.PACK_AB_MERGE_C R6, R7, R6, RZ ;  /* 0x000000060706723e */ /* 0x000fc600048070ff */
[----:B------:R-:W-:Y:S04]  /*2ed00*/  STL [R1+0x760], R20 ;  /* 0x0007601401007387 */ /* 0x000fe80000100800 */
[----:B------:R2:W-:Y:S01]  /*2ed10*/  STL [R1+0x148], R6 ;  /* 0x0001480601007387 */ /* 0x0005e20000100800 */
[----:B-1----:R-:W-:Y:S02]  /*2ed20*/  F2FP.SATFINITE.E4M3.F32.PACK_AB_MERGE_C R4, R3, R2, RZ ;  /* 0x000000020304723e */ /* 0x002fe400048070ff */
[----:B------:R-:W-:-:S03]  /*2ed30*/  F2FP.SATFINITE.E4M3.F32.PACK_AB_MERGE_C R3, R61, R8, RZ ;  /* 0x000000083d03723e */ /* 0x000fc600048070ff */
[----:B------:R-:W-:Y:S04]  /*2ed40*/  STL [R1+0x750], R4 ;  /* 0x0007500401007387 */ /* 0x000fe80000100800 */
[----:B------:R-:W-:Y:S01]  /*2ed50*/  STL [R1+0xac], R3 ;  /* 0x0000ac0301007387 */ /* 0x000fe20000100800 */
[----:B------:R-:W-:Y:S02]  /*2ed60*/  F2FP.SATFINITE.E4M3.F32.PACK_AB_MERGE_C R2, R38, R5, RZ ;  /* 0x000000052602723e */ /* 0x000fe400048070ff */
[----:B---3--:R-:W-:-:S05]  /*2ed70*/  F2FP.SATFINITE.E4M3.F32.PACK_AB_MERGE_C R22, R22, R0, RZ ;  /* 0x000000001616723e */ /* 0x008fca00048070ff */
[----:B------:R-:W-:Y:S01]  /*2ed80*/  STL [R1+0x16b4], R22 ;  /* 0x0016b41601007387 */ /* 0x000fe20000100800 */
[----:B------:R-:W-:-:S03]  /*2ed90*/  F2FP.SATFINITE.E4M3.F32.PACK_AB_MERGE_C R0, R39, R60, RZ ;  /* 0x0000003c2700723e */ /* 0x000fc600048070ff */
[----:B------:R1:W-:Y:S01]  /*2eda0*/  STL [R1+0x740], R2 ;  /* 0x0007400201007387 */ /* 0x0003e20000100800 */
[----:B--2---:R-:W-:-:S05]  /*2edb0*/  F2FP.SATFINITE.E4M3.F32.PACK_AB_MERGE_C R6, R46, R47, RZ ;  /* 0x0000002f2e06723e */ /* 0x004fca00048070ff */
[----:B------:R-:W-:Y:S01]  /*2edc0*/  STL [R1+0x168c], R6 ;  /* 0x00168c0601007387 */ /* 0x000fe20000100800 */
[----:B-1----:R-:W-:-:S03]  /*2edd0*/  F2FP.SATFINITE.E4M3.F32.PACK_AB_MERGE_C R2, R44, R45, RZ ;  /* 0x0000002d2c02723e */ /* 0x002fc600048070ff */
[----:B------:R1:W-:Y:S04]  /*2ede0*/  STL [R1+0x744], R0 ;  /* 0x0007440001007387 */ /* 0x0003e80000100800 */
[----:B------:R-:W-:Y:S01]  /*2edf0*/  STL [R1+0x18c], R2 ;  /* 0x00018c0201007387 */ /* 0x000fe20000100800 */
[----:B-1----:R-:W-:Y:S02]  /*2ee00*/  F2FP.SATFINITE.E4M3.F32.PACK_AB_MERGE_C R0, R33, R43, RZ ;  /* 0x0000002b2100723e */ /* 0x002fe400048070ff */
[----:B------:R-:W-:-:S05]  /*2ee10*/  F2FP.SATFINITE.E4M3.F32.PACK_AB_MERGE_C R40, R31, R32, RZ ;  /* 0x000000201f28723e */ /* 0x000fca00048070ff */
[----:B------:R-:W-:Y:S04]  /*2ee20*/  STL [R1+0x1678], R40 ;  /* 0x0016782801007387 */ /* 0x000fe80000100800 */
[----:B------:R1:W-:Y:S01]  /*2ee30*/  STL [R1+0x1d4], R0 ;  /* 0x0001d40001007387 */ /* 0x0003e20000100800 */
[----:B------:R-:W-:Y:S02]  /*2ee40*/  F2FP.SATFINITE.E4M3.F32.PACK_AB_MERGE_C R3, R27, R28, RZ ;  /* 0x0000001c1b03723e */ /* 0x000fe400048070ff */
[----:B-1----:R-:W-:-:S03]  /*2ee50*/  F2FP.SATFINITE.E4M3.F32.PACK_AB_MERGE_C R0, R29, R30, RZ ;  /* 0x0000001e1d00723e */ /* 0x002fc600048070ff */
[----:B------:R1:W-:Y:S04]  /*2ee60*/  STL [R1+0x1658], R3 ;  /* 0x0016580301007387 */ /* 0x0003e80000100800 */
[----:B------:R2:W-:Y:S01]  /*2ee70*/  STL [R1+0x264], R0 ;  /* 0x0002640001007387 */ /* 0x0005e20000100800 */
[----:B-1----:R-:W-:Y:S02]  /*2ee80*/  F2FP.SATFINITE.E4M3.F32.PACK_AB_MERGE_C R3, R25, R26, RZ ;  /* 0x0000001a1903723e */ /* 0x002fe400048070ff */
[----:B------:R-:W-:-:S03]  /*2ee90*/  F2FP.SATFINITE.E4M3.F32.PACK_AB_MERGE_C R2, R23, R24, RZ ;  /* 0x000000181702723e */ /* 0x000fc600048070ff */
[----:B------:R1:W-:Y:S01]  /*2eea0*/  STL [R1+0x1308], R3 ;  /* 0x0013080301007387 */ /* 0x0003e20000100800 */
[----:B--2---:R-:W-:-:S03]  /*2eeb0*/  F2FP.SATFINITE.E4M3.F32.PACK_AB_MERGE_C R0, R19, R21, RZ ;  /* 0x000000151300723e */ /* 0x004fc600048070ff */
[----:B------:R2:W-:Y:S04]  /*2eec0*/  STL [R1+0x12fc], R2 ;  /* 0x0012fc0201007387 */ /* 0x0005e80000100800 */
[----:B------:R3:W-:Y:S01]  /*2eed0*/  STL [R1+0x13a8], R0 ;  /* 0x0013a80001007387 */ /* 0x0007e20000100800 */
[----:B-1----:R-:W-:Y:S02]  /*2eee0*/  F2FP.SATFINITE.E4M3.F32.PACK_AB_MERGE_C R3, R17, R18, RZ ;  /* 0x000000121103723e */ /* 0x002fe400048070ff */
[----:B--2---:R-:W-:-:S03]  /*2eef0*/  F2FP.SATFINITE.E4M3.F32.PACK_AB_MERGE_C R2, R15, R16, RZ ;  /* 0x000000100f02723e */ /* 0x004fc600048070ff */
[----:B------:R-:W-:Y:S04]  /*2ef00*/  STL [R1+0x13a0], R3 ;  /* 0x0013a00301007387 */ /* 0x000fe80000100800 */
[----:B------:R1:W-:Y:S01]  /*2ef10*/  STL [R1+0x1340], R2 ;  /* 0x0013400201007387 */ /* 0x0003e20000100800 */
[----:B---3--:R-:W-:Y:S02]  /*2ef20*/  F2FP.SATFINITE.E4M3.F32.PACK_AB_MERGE_C R0, R13, R14, RZ ;  /* 0x0000000e0d00723e */ /* 0x008fe400048070ff */
[----:B------:R-:W-:-:S05]  /*2ef30*/  F2FP.SATFINITE.E4M3.F32.PACK_AB_MERGE_C R36, R11, R12, RZ ;  /* 0x0000000c0b24723e */ /* 0x000fca00048070ff */
[----:B------:R-:W-:Y:S04]  /*2ef40*/  STL [R1+0x1600], R36 ;  /* 0x0016002401007387 */ /* 0x000fe80000100800 */
[----:B------:R2:W-:Y:S04]  /*2ef50*/  STL [R1+0x1350], R0 ;  /* 0x0013500001007387 */ /* 0x0005e80000100800 */
        /* <DEDUP_REMOVED lines=42> */
[----:B------:R-:W-:-:S03]  /*2f200*/  F2FP.SATFINITE.E4M3.F32.PACK_AB_MERGE_C R37, R9, R10, RZ ;  /* 0x0000000a0925723e */ /* 0x000fc600048070ff */
[----:B------:R-:W2:Y:S04]  /*2f210*/  LDL.LU R10, [R1+0x638] ;  /* 0x00063800010a7983 */ /* 0x000ea80000300800 */
[----:B------:R-:W2:Y:S04]  /*2f220*/  LDL.LU R9, [R1+0x63c] ;  /* 0x00063c0001097983 */ /* 0x000ea80000300800 */
[----:B------:R-:W-:Y:S01]  /*2f230*/  STL [R1+0x1604], R37 ;  /* 0x0016042501007387 */ /* 0x000fe20000100800 */
[----:B---3--:R-:W-:Y:S02]  /*2f240*/  F2FP.SATFINITE.E4M3.F32.PACK_AB_MERGE_C R3, R55, R54, RZ ;  /* 0x000000363703723e */ /* 0x008fe400048070ff */
[----:B----4-:R-:W-:-:S05]  /*2f250*/  F2FP.SATFINITE.E4M3.F32.PACK_AB_MERGE_C R53, R53, R52, RZ ;  /* 0x000000343535723e */ /* 0x010fca00048070ff */
[----:B------:R-:W-:Y:S01]  /*2f260*/  STL [R1+0x1650], R53 ;  /* 0x0016503501007387 */ /* 0x000fe20000100800 */
[----:B------:R-:W-:-:S03]  /*2f270*/  F2FP.SATFINITE.E4M3.F32.PACK_AB_MERGE_C R6, R48, R51, RZ ;  /* 0x000000333006723e */ /* 0x000fc600048070ff */
[----:B------:R1:W-:Y:S04]  /*2f280*/  STL [R1+0x1f8], R3 ;  /* 0x0001f80301007387 */ /* 0x0003e80000100800 */
[----:B------:R3:W-:Y:S01]  /*2f290*/  STL [R1+0x1dc], R6 ;  /* 0x0001dc0601007387 */ /* 0x0007e20000100800 */
[----:B------:R-:W-:Y:S02]  /*2f2a0*/  F2FP.SATFINITE.E4M3.F32.PACK_AB_MERGE_C R4, R7, R49, RZ ;  /* 0x000000310704723e */ /* 0x000fe400048070ff */
[----:B-1----:R-:W-:-:S03]  /*2f2b0*/  F2FP.SATFINITE.E4M3.F32.PACK_AB_MERGE_C R3, R8, R2, RZ ;  /* 0x000000020803723e */ /* 0x002fc600048070ff */
[----:B------:R-:W-:Y:S01]  /*2f2c0*/  STL [R1+0x1d0], R4 ;  /* 0x0001d00401007387 */ /* 0x000fe20000100800 */
[----:B------:R-:W-:-:S03]  /*2f2d0*/  F2FP.SATFINITE.E4M3.F32.PACK_AB_MERGE_C R2, R5, R61, RZ ;  /* 0x0000003d0502723e */ /* 0x000fc600048070ff */
[----:B------:R-:W-:Y:S04]  /*2f2e0*/  STL [R1+0x168], R3 ;  /* 0x0001680301007387 */ /* 0x000fe80000100800 */
[----:B------:R-:W-:Y:S01]  /*2f2f0*/  STL [R1+0x184], R2 ;  /* 0x0001840201007387 */ /* 0x000fe20000100800 */
[----:B--2---:R-:W-:Y:S02]  /*2f300*/  F2FP.SATFINITE.E4M3.F32.PACK_AB_MERGE_C R0, R0, R38, RZ ;  /* 0x000000260000723e */ /* 0x004fe400048070ff */
[----:B---3--:R-:W-:-:S05]  /*2f310*/  F2FP.SATFINITE.E4M3.F32.PACK_AB_MERGE_C R6, R39, R60, RZ ;  /* 0x0000003c2706723e */ /* 0x008fca00048070ff */
[----:B------:R1:W-:Y:S04]  /*2f320*/  STL [R1+0x1690], R6 ;  /* 0x0016900601007387 */ /* 0x0003e80000100800 */
[----:B------:R2:W-:Y:S01]  /*2f330*/  STL [R1+0x140], R0 ;  /* 0x0001400001007387 */ /* 0x0005e20000100800 */
[----:B-1----:R-:W-:Y:S02]  /*2f340*/  F2FP.SATFINITE.E4M3.F32.PACK_AB_MERGE_C R6, R44, R45, RZ ;  /* 0x0000002d2c06723e */ /* 0x002fe400048070ff */
[----:B--2---:R-:W-:-:S03]  /*2f350*/  F2FP.SATFINITE.E4M3.F32.PACK_AB_MERGE_C R0, R46, R47, RZ ;  /* 0x0000002f2e00723e */ /* 0x004fc600048070ff */
[----:B------:R-:W-:Y:S01]  /*2f360*/  STL [R1+0x1694], R6 ;  /* 0x0016940601007387 */ /* 0x000fe20000100800 */
[----:B------:R-:W-:-:S03]  /*2f370*/  F2FP.SATFINITE.E4M3.F32.PACK_AB_MERGE_C R2, R33, R43, RZ ;  /* 0x0000002b2102723e */ /* 0x000fc600048070ff */
[----:B------:R1:W-:Y:S04]  /*2f380*/  STL [R1+0x120], R0 ;  /* 0x0001200001007387 */ /* 0x0003e80000100800 */
[----:B------:R2:W-:Y:S01]  /*2f390*/  STL [R1+0xcc], R2 ;  /* 0x0000cc0201007387 */ /* 0x0005e20000100800 */
[----:B-1----:R-:W-:Y:S02]  /*2f3a0*/  F2FP.SATFINITE.E4M3.F32.PACK_AB_MERGE_C R0, R31, R32, RZ ;  /* 0x000000201f00723e */ /* 0x002fe400048070ff */
[----:B------:R-:W-:-:S03]  /*2f3b0*/  F2FP.SATFINITE.E4M3.F32.PACK_AB_MERGE_C R3, R29, R30, RZ ;  /* 0x0000001e1d03723e */ /* 0x000fc600048070ff */
[----:B------:R1:W-:Y:S01]  /*2f3c0*/  STL [R1+0xe8], R0 ;  /* 0x0000e80001007387 */ /* 0x0003e20000100800 */
[----:B--2---:R-:W-:-:S03]  /*2f3d0*/  F2FP.SATFINITE.E4M3.F32.PACK_AB_MERGE_C R2, R27, R28, RZ ;  /* 0x0000001c1b02723e */ /* 0x004fc600048070ff */
[----:B------:R-:W-:Y:S04]  /*2f3e0*/  STL [R1+0x24], R3 ;  /* 0x0000240301007387 */ /* 0x000fe80000100800 */
[----:B------:R-:W-:Y:S01]  /*2f3f0*/  STL [R1+0x8c], R2 ;  /* 0x00008c0201007387 */ /* 0x000fe20000100800 */
[----:B-1----:R-:W-:Y:S02]  /*2f400*/  F2FP.SATFINITE.E4M3.F32.PACK_AB_MERGE_C R0, R25, R26, RZ ;  /* 0x0000001a1900723e */ /* 0x002fe400048070ff */
[----:B------:R-:W-:-:S05]  /*2f410*/  F2FP.SATFINITE.E4M3.F32.PACK_AB_MERGE_C R32, R23, R24, RZ ;  /* 0x000000181720723e */ /* 0x000fca00048070ff */
[----:B------:R-:W-:Y:S01]  /*2f420*/  STL [R1+0x169c], R32 ;  /* 0x00169c2001007387 */ /* 0x000fe20000100800 */
[----:B------:R-:W-:-:S03]  /*2f430*/  F2FP.SATFINITE.E4M3.F32.PACK_AB_MERGE_C R39, R19, R21, RZ ;  /* 0x000000151327723e */ /* 0x000fc600048070ff */
[----:B------:R1:W-:Y:S01]  /*2f440*/  STL [R1+0x20], R0 ;  /* 0x0000200001007387 */ /* 0x0003e20000100800 */
[----:B------:R-:W-:-:S03]  /*2f450*/  F2FP.SATFINITE.E4M3.F32.PACK_AB_MERGE_C R21, R17, R18, RZ ;  /* 0x000000121115723e */ /* 0x000fc600048070ff */
[----:B------:R-:W-:Y:S01]  /*2f460*/  STL [R1+0x16b8], R39 ;  /* 0x0016b82701007387 */ /* 0x000fe20000100800 */
[----:B------:R-:W-:-:S03]  /*2f470*/  F2FP.SATFINITE.E4M3.F32.PACK_AB_MERGE_C R61, R15, R16, RZ ;  /* 0x000000100f3d723e */ /* 0x000fc600048070ff */
[----:B------:R-:W-:Y:S04]  /*2f480*/  STL [R1+0x16bc], R21 ;  /* 0x0016bc1501007387 */ /* 0x000fe80000100800 */
[----:B------:R-:W-:Y:S01]  /*2f490*/  STL [R1+0x1680], R61 ;  /* 0x0016803d01007387 */ /* 0x000fe20000100800 */
[----:B-1----:R-:W-:Y:S02]  /*2f4a0*/  F2FP.SATFINITE.E4M3.F32.PACK_AB_MERGE_C R0, R13, R14, RZ ;  /* 0x0000000e0d00723e */ /* 0x002fe400048070ff */
[----:B------:R-:W-:-:S05]  /*2f4b0*/  F2FP.SATFINITE.E4M3.F32.PACK_AB_MERGE_C R48, R11, R12, RZ ;  /* 0x0000000c0b30723e */ /* 0x000fca00048070ff */
[----:B------:R-:W-:Y:S04]  /*2f4c0*/  STL [R1+0x167c], R48 ;  /* 0x00167c3001007387 */ /* 0x000fe80000100800 */
[----:B------:R1:W-:Y:S04]  /*2f4d0*/  STL [R1+0x124], R0 ;  /* 0x0001240001007387 */ /* 0x0003e80000100800 */
[----:B------:R-:W2:Y:S04]  /*2f4e0*/  LDL.LU R20, [R1+0x620] ;  /* 0x0006200001147983 */ /* 0x000ea80000300800 */
[----:B------:R-:W2:Y:S04]  /*2f4f0*/  LDL.LU R50, [R1+0x624] ;  /* 0x0006240001327983 */ /* 0x000ea80000300800 */
        /* <DEDUP_REMOVED lines=37> */
[----:B------:R-:W-:-:S03]  /*2f750*/  F2FP.SATFINITE.E4M3.F32.PACK_AB_MERGE_C R55, R9, R10, RZ ;  /* 0x0000000a0937723e */ /* 0x000fc600048070ff */
[----:B------:R-:W4:Y:S04]  /*2f760*/  LDL.LU R13, [R1+0x59c] ;  /* 0x00059c00010d7983 */ /* 0x000f280000300800 */
[----:B------:R-:W4:Y:S04]  /*2f770*/  LDL.LU R12, [R1+0x580] ;  /* 0x00058000010c7983 */ /* 0x000f280000300800 */
[----:B------:R-:W4:Y:S04]  /*2f780*/  LDL.LU R11, [R1+0x584] ;  /* 0x00058400010b7983 */ /* 0x000f280000300800 */
[----:B------:R-:W4:Y:S04]  /*2f790*/  LDL.LU R10, [R1+0x588] ;  /* 0x00058800010a7983 */ /* 0x000f280000300800 */
[----:B------:R-:W4:Y:S04]  /*2f7a0*/  LDL.LU R9, [R1+0x58c] ;  /* 0x00058c0001097983 */ /* 0x000f280000300800 */
[----:B------:R-:W-:Y:S01]  /*2f7b0*/  STL [R1+0x1684], R55 ;  /* 0x0016843701007387 */ /* 0x000fe20000100800 */
[----:B--2---:R-:W-:-:S02]  /*2f7c0*/  F2FP.SATFINITE.E4M3.F32.PACK_AB_MERGE_C R53, R50, R20, RZ ;  /* 0x000000143235723e */ /* 0x004fc400048070ff */
[----:B---3--:R-:W-:-:S03]  /*2f7d0*/  F2FP.SATFINITE.E4M3.F32.PACK_AB_MERGE_C R52, R52, R58, RZ ;  /* 0x0000003a3434723e */ /* 0x008fc600048070ff */
[----:B------:R-:W-:Y:S01]  /*2f7e0*/  STL [R1+0x1688], R53 ;  /* 0x0016883501007387 */ /* 0x000fe20000100800 */
[----:B----4-:R-:W-:-:S03]  /*2f7f0*/  F2FP.SATFINITE.E4M3.F32.PACK_AB_MERGE_C R3, R35, R59, RZ ;  /* 0x0000003b2303723e */ /* 0x010fc600048070ff */
[----:B------:R-:W-:Y:S04]  /*2f800*/  STL [R1+0x1654], R52 ;  /* 0x0016543401007387 */ /* 0x000fe80000100800 */
[----:B------:R1:W-:Y:S01]  /*2f810*/  STL [R1+0x12b8], R3 ;  /* 0x0012b80301007387 */ /* 0x0003e20000100800 */
[----:B------:R-:W-:Y:S02]  /*2f820*/  F2FP.SATFINITE.E4M3.F32.PACK_AB_MERGE_C R6, R57, R56, RZ ;  /* 0x000000383906723e */ /* 0x000fe400048070ff */
[----:B------:R-:W-:-:S03]  /*2f830*/  F2FP.SATFINITE.E4M3.F32.PACK_AB_MERGE_C R4, R51, R54, RZ ;  /* 0x000000363304723e */ /* 0x000fc600048070ff */
[----:B------:R-:W-:Y:S01]  /*2f840*/  STL [R1+0x12b0], R6 ;  /* 0x0012b00601007387 */ /* 0x000fe20000100800 */
[----:B-1----:R-:W-:-:S03]  /*2f850*/  F2FP.SATFINITE.E4M3.F32.PACK_AB_MERGE_C R3, R7, R49, RZ ;  /* 0x000000310703723e */ /* 0x002fc600048070ff */
[----:B------:R1:W-:Y:S01]  /*2f860*/  STL [R1+0x1384], R4 ;  /* 0x0013840401007387 */ /* 0x0003e20000100800 */
[----:B------:R-:W-:-:S03]  /*2f870*/  F2FP.SATFINITE.E4M3.F32.PACK_AB_MERGE_C R2, R8, R2, RZ ;  /* 0x000000020802723e */ /* 0x000fc600048070ff */
[----:B------:R2:W-:Y:S04]  /*2f880*/  STL [R1+0x1380], R3 ;  /* 0x0013800301007387 */ /* 0x0005e80000100800 */
[----:B------:R3:W-:Y:S01]  /*2f890*/  STL [R1+0x131c], R2 ;  /* 0x00131c0201007387 */ /* 0x0007e20000100800 */
[----:B-1----:R-:W-:Y:S02]  /*2f8a0*/  F2FP.SATFINITE.E4M3.F32.PACK_AB_MERGE_C R4, R38, R5, RZ ;  /* 0x000000052604723e */ /* 0x002fe400048070ff */
[----:B--2---:R-:W-:-:S03]  /*2f8b0*/  F2FP.SATFINITE.E4M3.F32.PACK_AB_MERGE_C R3, R60, R0, RZ ;  /* 0x000000003c03723e */ /* 0x004fc600048070ff */
[----:B------:R-:W-:Y:S01]  /*2f8c0*/  STL [R1+0x1334], R4 ;  /* 0x0013340401007387 */ /* 0x000fe20000100800 */
[----:B---3--:R-:W-:-:S03]  /*2f8d0*/  F2FP.SATFINITE.E4M3.F32.PACK_AB_MERGE_C R2, R46, R47, RZ ;  /* 0x0000002f2e02723e */ /* 0x008fc600048070ff */
[----:B------:R1:W-:Y:S04]  /*2f8e0*/  STL [R1+0x5e0], R3 ;  /* 0x0005e00301007387 */ /* 0x0003e80000100800 */
[----:B------:R-:W-:Y:S01]  /*2f8f0*/  STL [R1+0x127c], R2 ;  /* 0x00127c0201007387 */ /* 0x000fe20000100800 */
[----:B------:R-:W-:Y:S02]  /*2f900*/  F2FP.SATFINITE.E4M3.F32.PACK_AB_MERGE_C R0, R44, R45, RZ ;  /* 0x0000002d2c00723e */ /* 0x000fe400048070ff */
[----:B------:R-:W-:-:S05]  /*2f910*/  F2FP.SATFINITE.E4M3.F32.PACK_AB_MERGE_C R49, R33, R43, RZ ;  /* 0x0000002b2131723e */ /* 0x000fca00048070ff */
[----:B------:R-:W-:Y:S01]  /*2f920*/  STL [R1+0x15f4], R49 ;  /* 0x0015f43101007387 */ /* 0x000fe20000100800 */
[----:B-1----:R-:W-:-:S03]  /*2f930*/  F2FP.SATFINITE.E4M3.F32.PACK_AB_MERGE_C R3, R30, R31, RZ ;  /* 0x0000001f1e03723e */ /* 0x002fc600048070ff */
[----:B------:R1:W-:Y:S04]  /*2f940*/  STL [R1+0x180], R0 ;  /* 0x0001800001007387 */ /* 0x0003e80000100800 */
[----:B------:R-:W-:Y:S01]  /*2f950*/  STL [R1+0x1698], R3 ;  /* 0x0016980301007387 */ /* 0x000fe20000100800 */
[----:B-1----:R-:W-:Y:S02]  /*2f960*/  F2FP.SATFINITE.E4M3.F32.PACK_AB_MERGE_C R0, R28, R29, RZ ;  /* 0x0000001d1c00723e */ /* 0x002fe400048070ff */
[----:B------:R-:W-:-:S05]  /*2f970*/  F2FP.SATFINITE.E4M3.F32.PACK_AB_MERGE_C R41, R26, R27, RZ ;  /* 0x0000001b1a29723e */ /* 0x000fca00048070ff */
[----:B------:R-:W-:Y:S01]  /*2f980*/  STL [R1+0x16c0], R41 ;  /* 0x0016c02901007387 */ /* 0x000fe20000100800 */
[----:B------:R-:W-:-:S03]  /*2f990*/  F2FP.SATFINITE.E4M3.F32.PACK_AB_MERGE_C R50, R24, R25, RZ ;  /* 0x000000191832723e */ /* 0x000fc600048070ff */
[----:B------:R1:W-:Y:S01]  /*2f9a0*/  STL [R1+0x258], R0 ;  /* 0x0002580001007387 */ /* 0x0003e20000100800 */
[----:B------:R-:W-:-:S03]  /*2f9b0*/  F2FP.SATFINITE.E4M3.F32.PACK_AB_MERGE_C R61, R19, R23, RZ ;  /* 0x00000017133d723e */ /* 0x000fc600048070ff */
        /* <DEDUP_REMOVED lines=10> */
[----:B-1----:R-:W-:-:S03]  /*2fa60*/  F2FP.SATFINITE.E4M3.F32.PACK_AB_MERGE_C R0, R9, R10, RZ ;  /* 0x0000000a0900723e */ /* 0x002fc600048070ff */
[----:B------:R-:W2:Y:S04]  /*2fa70*/  LDL.LU R58, [R1+0x570] ;  /* 0x00057000013a7983 */ /* 0x000ea80000300800 */
[----:B------:R-:W2:Y:S04]  /*2fa80*/  LDL.LU R59, [R1+0x574] ;  /* 0x00057400013b7983 */ /* 0x000ea80000300800 */
        /* <DEDUP_REMOVED lines=39> */
[----:B--2---:R-:W-:-:S05]  /*2fd00*/  F2FP.SATFINITE.E4M3.F32.PACK_AB_MERGE_C R6, R59, R58, RZ ;  /* 0x0000003a3b06723e */ /* 0x004fca00048070ff */
[----:B------:R-:W-:Y:S01]  /*2fd10*/  STL [R1+0x16d0], R6 ;  /* 0x0016d00601007387 */ /* 0x000fe20000100800 */
[----:B---3--:R-:W-:Y:S02]  /*2fd20*/  F2FP.SATFINITE.E4M3.F32.PACK_AB_MERGE_C R37, R56, R35, RZ ;  /* 0x000000233825723e */ /* 0x008fe400048070ff */
[----:B----4-:R-:W-:-:S03]  /*2fd30*/  F2FP.SATFINITE.E4M3.F32.PACK_AB_MERGE_C R3, R54, R57, RZ ;  /* 0x000000393603723e */ /* 0x010fc600048070ff */
[----:B------:R-:W-:Y:S04]  /*2fd40*/  STL [R1+0x1610], R37 ;  /* 0x0016102501007387 */ /* 0x000fe80000100800 */
[----:B------:R1:W-:Y:S02]  /*2fd50*/  STL [R1+0x16d4], R3 ;  /* 0x0016d40301007387 */ /* 0x0003e40000100800 */
[----:B-1----:R-:W-:Y:S02]  /*2fd60*/  F2FP.SATFINITE.E4M3.F32.PACK_AB_MERGE_C R3, R7, R51, RZ ;  /* 0x000000330703723e */ /* 0x002fe400048070ff */
[----:B------:R-:W-:Y:S02]  /*2fd70*/  F2FP.SATFINITE.E4M3.F32.PACK_AB_MERGE_C R18, R18, R2, RZ ;  /* 0x000000021212723e */ /* 0x000fe400048070ff */
[----:B------:R-:W-:-:S03]  /*2fd80*/  F2FP.SATFINITE.E4M3.F32.PACK_AB_MERGE_C R50, R5, R8, RZ ;  /* 0x000000080532723e */ /* 0x000fc600048070ff */
[----:B------:R-:W-:Y:S04]  /*2fd90*/  STL [R1+0x16d8], R18 ;  /* 0x0016d81201007387 */ /* 0x000fe80000100800 */
[----:B------:R1:W-:Y:S01]  /*2fda0*/  STL [R1+0x1a8], R3 ;  /* 0x0001a80301007387 */ /* 0x0003e20000100800 */
[----:B------:R-:W-:-:S03]  /*2fdb0*/  F2FP.SATFINITE.E4M3.F32.PACK_AB_MERGE_C R55, R0, R38, RZ ;  /* 0x000000260037723e */ /* 0x000fc600048070ff */
[----:B------:R-:W-:Y:S01]  /*2fdc0*/  STL [R1+0x1614], R50 ;  /* 0x0016143201007387 */ /* 0x000fe20000100800 */
[----:B------:R-:W-:-:S03]  /*2fdd0*/  F2FP.SATFINITE.E4M3.F32.PACK_AB_MERGE_C R53, R47, R60, RZ ;  /* 0x0000003c2f35723e */ /* 0x000fc600048070ff */
[----:B------:R-:W-:Y:S01]  /*2fde0*/  STL [R1+0x16dc], R55 ;  /* 0x0016dc3701007387 */ /* 0x000fe20000100800 */
[----:B------:R-:W-:-:S03]  /*2fdf0*/  F2FP.SATFINITE.E4M3.F32.PACK_AB_MERGE_C R42, R45, R46, RZ ;  /* 0x0000002e2d2a723e */ /* 0x000fc600048070ff */
[----:B------:R-:W-:Y:S01]  /*2fe00*/  STL [R1+0x16e0], R53 ;  /* 0x0016e03501007387 */ /* 0x000fe20000100800 */
[----:B------:R-:W-:-:S03]  /*2fe10*/  F2FP.SATFINITE.E4M3.F32.PACK_AB_MERGE_C R36, R43, R44, RZ ;  /* 0x0000002c2b24723e */ /* 0x000fc600048070ff */
[----:B------:R-:W-:Y:S04]  /*2fe20*/  STL [R1+0x16e4], R42 ;  /* 0x0016e42a01007387 */ /* 0x000fe80000100800 */
[----:B------:R-:W-:Y:S01]  /*2fe30*/  STL [R1+0x16e8], R36 ;  /* 0x0016e82401007387 */ /* 0x000fe20000100800 */
[----:B------:R-:W-:Y:S02]  /*2fe40*/  F2FP.SATFINITE.E4M3.F32.PACK_AB_MERGE_C R0, R31, R33, RZ ;  /* 0x000000211f00723e */ /* 0x000fe400048070ff */
[----:B------:R-:W-:-:S05]  /*2fe50*/  F2FP.SATFINITE.E4M3.F32.PACK_AB_MERGE_C R52, R29, R30, RZ ;  /* 0x0000001e1d34723e */ /* 0x000fca00048070ff */
[----:B------:R-:W-:Y:S01]  /*2fe60*/  STL [R1+0x16ec], R52 ;  /* 0x0016ec3401007387 */ /* 0x000fe20000100800 */
[----:B-1----:R-:W-:-:S03]  /*2fe70*/  F2FP.SATFINITE.E4M3.F32.PACK_AB_MERGE_C R3, R27, R28, RZ ;  /* 0x0000001c1b03723e */ /* 0x002fc600048070ff */
[----:B------:R1:W-:Y:S01]  /*2fe80*/  STL [R1+0x104], R0 ;  /* 0x0001040001007387 */ /* 0x0003e20000100800 */
[----:B------:R-:W-:-:S03]  /*2fe90*/  F2FP.SATFINITE.E4M3.F32.PACK_AB_MERGE_C R2, R25, R26, RZ ;  /* 0x0000001a1902723e */ /* 0x000fc600048070ff */
[----:B------:R2:W-:Y:S04]  /*2fea0*/  STL [R1+0x1258], R3 ;  /* 0x0012580301007387 */ /* 0x0005e80000100800 */
[----:B------:R3:W-:Y:S01]  /*2feb0*/  STL [R1+0x1244], R2 ;  /* 0x0012440201007387 */ /* 0x0007e20000100800 */
[----:B-1----:R-:W-:-:S05]  /*2fec0*/  F2FP.SATFINITE.E4M3.F32.PACK_AB_MERGE_C R0, R23, R24, RZ ;  /* 0x000000181700723e */ /* 0x002fca00048070ff */
[----:B------:R1:W-:Y:S01]  /*2fed0*/  STL [R1+0x12f8], R0 ;  /* 0x0012f80001007387 */ /* 0x0003e20000100800 */
[----:B--2---:R-:W-:Y:S02]  /*2fee0*/  F2FP.SATFINITE.E4M3.F32.PACK_AB_MERGE_C R3, R17, R19, RZ ;  /* 0x000000131103723e */ /* 0x004fe400048070ff */
[----:B---3--:R-:W-:-:S03]  /*2fef0*/  F2FP.SATFINITE.E4M3.F32.PACK_AB_MERGE_C R2, R15, R16, RZ ;  /* 0x000000100f02723e */ /* 0x008fc600048070ff */
[----:B------:R-:W-:Y:S04]  /*2ff00*/  STL [R1+0x12f4], R3 ;  /* 0x0012f40301007387 */ /* 0x000fe80000100800 */
[----:B------:R2:W-:Y:S01]  /*2ff10*/  STL [R1+0x128c], R2 ;  /* 0x00128c0201007387 */ /* 0x0005e20000100800 */
[----:B-1----:R-:W-:Y:S02]  /*2ff20*/  F2FP.SATFINITE.E4M3.F32.PACK_AB_MERGE_C R0, R13, R14, RZ ;  /* 0x0000000e0d00723e */ /* 0x002fe400048070ff */
[----:B------:R-:W-:-:S05]  /*2ff30*/  F2FP.SATFINITE.E4M3.F32.PACK_AB_MERGE_C R59, R11, R12, RZ ;  /* 0x0000000c0b3b723e */ /* 0x000fca00048070ff */
[----:B------:R-:W-:Y:S04]  /*2ff40*/  STL [R1+0x1618], R59 ;  /* 0x0016183b01007387 */ /* 0x000fe80000100800 */
[----:B------:R1:W-:Y:S04]  /*2ff50*/  STL [R1+0x12a4], R0 ;  /* 0x0012a40001007387 */ /* 0x0003e80000100800 */
[----:B------:R-:W3:Y:S04]  /*2ff60*/  LDL.LU R7, [R1+0x4e0] ;  /* 0x0004e00001077983 */ /* 0x000ee80000300800 */
[----:B--2---:R-:W3:Y:S04]  /*2ff70*/  LDL.LU R2, [R1+0x4e4] ;  /* 0x0004e40001027983 */ /* 0x004ee80000300800 */
[----:B------:R-:W2:Y:S04]  /*2ff80*/  LDL.LU R8, [R1+0x4e8] ;  /* 0x0004e80001087983 */ /* 0x000ea80000300800 */
[----:B------:R-:W2:Y:S04]  /*2ff90*/  LDL.LU R5, [R1+0x4ec] ;  /* 0x0004ec0001057983 */ /* 0x000ea80000300800 */
        /* <DEDUP_REMOVED lines=29> */
[----:B------:R4:W-:Y:S01]  /*30170*/  STL [R1+0x161c], R58 ;  /* 0x00161c3a01007387 */ /* 0x0009e20000100800 */
[----:B---3--:R-:W-:Y:S02]  /*30180*/  F2FP.SATFINITE.E4M3.F32.PACK_AB_MERGE_C R2, R2, R7, RZ ;  /* 0x000000070202723e */ /* 0x008fe400048070ff */
[----:B--2---:R-:W-:-:S05]  /*30190*/  F2FP.SATFINITE.E4M3.F32.PACK_AB_MERGE_C R54, R5, R8, RZ ;  /* 0x000000080536723e */ /* 0x004fca00048070ff */
[----:B------:R-:W-:Y:S01]  /*301a0*/  STL [R1+0x16f0], R54 ;  /* 0x0016f03601007387 */ /* 0x000fe20000100800 */
[----:B----4-:R-:W-:-:S03]  /*301b0*/  F2FP.SATFINITE.E4M3.F32.PACK_AB_MERGE_C R58, R0, R38, RZ ;  /* 0x00000026003a723e */ /* 0x010fc600048070ff */
        /* <DEDUP_REMOVED lines=25> */
[----:B------:R-:W-:Y:S04]  /*30350*/  STL [R1+0x1724], R23 ;  /* 0x0017241701007387 */ /* 0x000fe80000100800 */
        /* <DEDUP_REMOVED lines=41> */
[----:B------:R-:W-:Y:S01]  /*305f0*/  STL [R1+0x1728], R33 ;  /* 0x0017282101007387 */ /* 0x000fe20000100800 */
[----:B--2---:R-:W-:Y:S02]  /*30600*/  F2FP.SATFINITE.E4M3.F32.PACK_AB_MERGE_C R14, R14, R50, RZ ;  /* 0x000000320e0e723e */ /* 0x004fe400048070ff */
[----:B---3--:R-:W-:-:S03]  /*30610*/  F2FP.SATFINITE.E4M3.F32.PACK_AB_MERGE_C R11, R11, R18, RZ ;  /* 0x000000120b0b723e */ /* 0x008fc600048070ff */
[----:B------:R-:W-:Y:S01]  /*30620*/  STL [R1+0x172c], R14 ;  /* 0x00172c0e01007387 */ /* 0x000fe20000100800 */
[----:B----4-:R-:W-:-:S03]  /*30630*/  F2FP.SATFINITE.E4M3.F32.PACK_AB_MERGE_C R29, R29, R3, RZ ;  /* 0x000000031d1d723e */ /* 0x010fc600048070ff */
        /* <DEDUP_REMOVED lines=14> */
[----:B------:R1:W-:Y:S04]  /*30720*/  STL [R1+0x1220], R3 ;  /* 0x0012200301007387 */ /* 0x0003e80000100800 */
[----:B------:R2:W-:Y:S01]  /*30730*/  STL [R1+0x121c], R4 ;  /* 0x00121c0401007387 */ /* 0x0005e20000100800 */
[----:B------:R-:W-:Y:S02]  /*30740*/  F2FP.SATFINITE.E4M3.F32.PACK_AB_MERGE_C R6, R35, R20, RZ ;  /* 0x000000142306723e */ /* 0x000fe400048070ff */
[----:B-1----:R-:W-:-:S03]  /*30750*/  F2FP.SATFINITE.E4M3.F32.PACK_AB_MERGE_C R3, R57, R56, RZ ;  /* 0x000000383903723e */ /* 0x002fc600048070ff */
[----:B------:R-:W-:Y:S01]  /*30760*/  STL [R1+0x12d0], R6 ;  /* 0x0012d00601007387 */ /* 0x000fe20000100800 */
[----:B--2---:R-:W-:-:S03]  /*30770*/  F2FP.SATFINITE.E4M3.F32.PACK_AB_MERGE_C R4, R7, R51, RZ ;  /* 0x000000330704723e */ /* 0x004fc600048070ff */
[----:B------:R1:W-:Y:S01]  /*30780*/  STL [R1+0x12cc], R3 ;  /* 0x0012cc0301007387 */ /* 0x0003e20000100800 */
[----:B------:R-:W-:-:S03]  /*30790*/  F2FP.SATFINITE.E4M3.F32.PACK_AB_MERGE_C R2, R5, R2, RZ ;  /* 0x000000020502723e */ /* 0x000fc600048070ff */
[----:B------:R-:W-:Y:S04]  /*307a0*/  STL [R1+0x1264], R4 ;  /* 0x0012640401007387 */ /* 0x000fe80000100800 */
[----:B------:R2:W-:Y:S01]  /*307b0*/  STL [R1+0x1278], R2 ;  /* 0x0012780201007387 */ /* 0x0005e20000100800 */
[----:B-1----:R-:W-:-:S05]  /*307c0*/  F2FP.SATFINITE.E4M3.F32.PACK_AB_MERGE_C R3, R0, R38, RZ ;  /* 0x000000260003723e */ /* 0x002fca00048070ff */
[----:B------:R-:W-:Y:S01]  /*307d0*/  STL [R1+0x234], R3 ;  /* 0x0002340301007387 */ /* 0x000fe20000100800 */
[----:B------:R-:W-:Y:S02]  /*307e0*/  F2FP.SATFINITE.E4M3.F32.PACK_AB_MERGE_C R0, R30, R44, RZ ;  /* 0x0000002c1e00723e */ /* 0x000fe400048070ff */
[----:B--2---:R-:W-:-:S05]  /*307f0*/  F2FP.SATFINITE.E4M3.F32.PACK_AB_MERGE_C R2, R17, R19, RZ ;  /* 0x000000131102723e */ /* 0x004fca00048070ff */
[----:B------:R-:W-:Y:S04]  /*30800*/  STL [R1+0x174c], R2 ;  /* 0x00174c0201007387 */ /* 0x000fe80000100800 */
[----:B------:R1:W-:Y:S01]  /*30810*/  STL [R1+0x1210], R0 ;  /* 0x0012100001007387 */ /* 0x0003e20000100800 */
[----:B------:R-:W-:Y:S02]  /*30820*/  F2FP.SATFINITE.E4M3.F32.PACK_AB_MERGE_C R44, R12, R13, RZ ;  /* 0x0000000d0c2c723e */ /* 0x000fe400048070ff */
[----:B-1----:R-:W-:-:S03]  /*30830*/  F2FP.SATFINITE.E4M3.F32.PACK_AB_MERGE_C R0, R15, R16, RZ ;  /* 0x000000100f00723e */ /* 0x002fc600048070ff */
        /* <DEDUP_REMOVED lines=45> */
[----:B------:R-:W-:Y:S01]  /*30b10*/  STL [R1+0x162c], R57 ;  /* 0x00162c3901007387 */ /* 0x000fe20000100800 */
[----:B--2---:R-:W-:-:S05]  /*30b20*/  F2FP.SATFINITE.E4M3.F32.PACK_AB_MERGE_C R30, R30, R45, RZ ;  /* 0x0000002d1e1e723e */ /* 0x004fca00048070ff */
[----:B------:R-:W-:Y:S01]  /*30b30*/  STL [R1+0x1754], R30 ;  /* 0x0017541e01007387 */ /* 0x000fe20000100800 */
[----:B---3--:R-:W-:Y:S02]  /*30b40*/  F2FP.SATFINITE.E4M3.F32.PACK_AB_MERGE_C R2, R40, R46, RZ ;  /* 0x0000002e2802723e */ /* 0x008fe400048070ff */
[----:B----4-:R-:W-:-:S05]  /*30b50*/  F2FP.SATFINITE.E4M3.F32.PACK_AB_MERGE_C R13, R13, R48, RZ ;  /* 0x000000300d0d723e */ /* 0x010fca00048070ff */
        /* <DEDUP_REMOVED lines=18> */
[----:B------:R1:W-:Y:S04]  /*30c80*/  STL [R1+0x118c], R2 ;  /* 0x00118c0201007387 */ /* 0x0003e80000100800 */
[----:B------:R-:W-:Y:S01]  /*30c90*/  STL [R1+0x164c], R56 ;  /* 0x00164c3801007387 */ /* 0x000fe20000100800 */
[----:B------:R-:W-:-:S05]  /*30ca0*/  F2FP.SATFINITE.E4M3.F32.PACK_AB_MERGE_C R3, R49, R34, RZ ;  /* 0x000000223103723e */ /* 0x000fca00048070ff */
[----:B------:R2:W-:Y:S01]  /*30cb0*/  STL [R1+0x11b4], R3 ;  /* 0x0011b40301007387 */ /* 0x0005e20000100800 */
[----:B-1----:R-:W-:-:S05]  /*30cc0*/  F2FP.SATFINITE.E4M3.F32.PACK_AB_MERGE_C R2, R41, R61, RZ ;  /* 0x0000003d2902723e */ /* 0x002fca00048070ff */
[----:B------:R1:W-:Y:S01]  /*30cd0*/  STL [R1+0x224], R2 ;  /* 0x0002240201007387 */ /* 0x0003e20000100800 */
[----:B------:R-:W-:-:S05]  /*30ce0*/  F2FP.SATFINITE.E4M3.F32.PACK_AB_MERGE_C R0, R39, R21, RZ ;  /* 0x000000152700723e */ /* 0x000fca00048070ff */
[----:B------:R3:W-:Y:S01]  /*30cf0*/  STL [R1+0x220], R0 ;  /* 0x0002200001007387 */ /* 0x0007e20000100800 */
[----:B--2---:R-:W-:-:S05]  /*30d00*/  F2FP.SATFINITE.E4M3.F32.PACK_AB_MERGE_C R3, R22, R32, RZ ;  /* 0x000000201603723e */ /* 0x004fca00048070ff */
[----:B------:R2:W-:Y:S01]  /*30d10*/  STL [R1+0x22c], R3 ;  /* 0x00022c0301007387 */ /* 0x0005e20000100800 */
[----:B-1----:R-:W-:-:S05]  /*30d20*/  F2FP.SATFINITE.E4M3.F32.PACK_AB_MERGE_C R2, R20, R4, RZ ;  /* 0x000000041402723e */ /* 0x002fca00048070ff */
[----:B------:R-:W-:Y:S01]  /*30d30*/  STL [R1+0x228], R2 ;  /* 0x0002280201007387 */ /* 0x000fe20000100800 */
[----:B---3--:R-:W-:-:S05]  /*30d40*/  F2FP.SATFINITE.E4M3.F32.PACK_AB_MERGE_C R0, R5, R7, RZ ;  /* 0x000000070500723e */ /* 0x008fca00048070ff */
[----:B------:R1:W-:Y:S01]  /*30d50*/  STL [R1+0x23c], R0 ;  /* 0x00023c0001007387 */ /* 0x0003e20000100800 */
[----:B--2---:R-:W-:-:S03]  /*30d60*/  F2FP.SATFINITE.E4M3.F32.PACK_AB_MERGE_C R3, R17, R38, RZ ;  /* 0x000000261103723e */ /* 0x004fc600048070ff */
[----:B-1----:R-:W2:Y:S01]  /*30d70*/  LDL.LU R0, [R1+0x348] ;  /* 0x0003480001007983 */ /* 0x002ea20000300800 */
[----:B------:R-:W-:-:S03]  /*30d80*/  F2FP.SATFINITE.E4M3.F32.PACK_AB_MERGE_C R2, R15, R16, RZ ;  /* 0x000000100f02723e */ /* 0x000fc600048070ff */
[----:B------:R-:W-:Y:S04]  /*30d90*/  STL [R1+0x238], R3 ;  /* 0x0002380301007387 */ /* 0x000fe80000100800 */
[----:B------:R-:W2:Y:S04]  /*30da0*/  LDL.LU R9, [R1+0x34c] ;  /* 0x00034c0001097983 */ /* 0x000ea80000300800 */
[----:B------:R1:W-:Y:S04]  /*30db0*/  STL [R1+0x12e4], R2 ;  /* 0x0012e40201007387 */ /* 0x0003e80000100800 */
[----:B------:R-:W3:Y:S04]  /*30dc0*/  LDL.LU R10, [R1+0x330] ;  /* 0x00033000010a7983 */ /* 0x000ee80000300800 */
[----:B------:R-:W3:Y:S04]  /*30dd0*/  LDL.LU R12, [R1+0x334] ;  /* 0x00033400010c7983 */ /* 0x000ee80000300800 */
        /* <DEDUP_REMOVED lines=57> */
[----:B--2---:R-:W-:-:S03]  /*31170*/  F2FP.SATFINITE.E4M3.F32.PACK_AB_MERGE_C R9, R9, R0, RZ ;  /* 0x000000000909723e */ /* 0x004fc600048070ff */
[----:B------:R-:W2:Y:S04]  /*31180*/  LDL.LU R0, [R1+0x1768] ;  /* 0x0017680001007983 */ /* 0x000ea80000300800 */
[----:B------:R1:W-:Y:S01]  /*31190*/  STL [R1+0x12e0], R9 ;  /* 0x0012e00901007387 */ /* 0x0003e20000100800 */
[----:B---3--:R-:W-:-:S03]  /*311a0*/  F2FP.SATFINITE.E4M3.F32.PACK_AB_MERGE_C R12, R12, R10, RZ ;  /* 0x0000000a0c0c723e */ /* 0x008fc600048070ff */
[----:B-1----:R-:W3:Y:S01]  /*311b0*/  LDL.LU R9, [R1+0x1764] ;  /* 0x0017640001097983 */ /* 0x002ee20000300800 */
[----:B----4-:R-:W-:-:S03]  /*311c0*/  F2FP.SATFINITE.E4M3.F32.PACK_AB_MERGE_C R30, R30, R13, RZ ;  /* 0x0000000d1e1e723e */ /* 0x010fc600048070ff */
[----:B------:R-:W4:Y:S04]  /*311d0*/  LDL.LU R10, [R1+0x1760] ;  /* 0x00176000010a7983 */ /* 0x000f280000300800 */
[----:B------:R1:W-:Y:S01]  /*311e0*/  STL [R1+0x1304], R12 ;  /* 0x0013040c01007387 */ /* 0x0003e20000100800 */
[----:B------:R-:W-:-:S03]  /*311f0*/  F2FP.SATFINITE.E4M3.F32.PACK_AB_MERGE_C R2, R2, R44, RZ ;  /* 0x0000002c0202723e */ /* 0x000fc600048070ff */
[----:B-1----:R-:W2:Y:S01]  /*31200*/  LDL.LU R12, [R1+0x175c] ;  /* 0x00175c00010c7983 */ /* 0x002ea20000300800 */
[----:B------:R-:W-:-:S03]  /*31210*/  F2FP.SATFINITE.E4M3.F32.PACK_AB_MERGE_C R35, R35, R56, RZ ;  /* 0x000000382323723e */ /* 0x000fc600048070ff */
[----:B------:R-:W2:Y:S04]  /*31220*/  LDL.LU R13, [R1+0x1758] ;  /* 0x00175800010d7983 */ /* 0x000ea80000300800 */
[----:B------:R1:W-:Y:S01]  /*31230*/  STL [R1+0x1300], R30 ;  /* 0x0013001e01007387 */ /* 0x0003e20000100800 */
[----:B------:R-:W-:-:S03]  /*31240*/  F2FP.SATFINITE.E4M3.F32.PACK_AB_MERGE_C R51, R57, R51, RZ ;  /* 0x000000333933723e */ /* 0x000fc600048070ff */
[----:B-1----:R-:W2:Y:S01]  /*31250*/  LDL.LU R30, [R1+0x1754] ;  /* 0x00175400011e7983 */ /* 0x002ea20000300800 */
[----:B------:R-:W-:-:S03]  /*31260*/  F2FP.SATFINITE.E4M3.F32.PACK_AB_MERGE_C R37, R50, R37, RZ ;  /* 0x000000253225723e */ /* 0x000fc600048070ff */
[----:B------:R-:W2:Y:S04]  /*31270*/  LDL.LU R44, [R1+0x1750] ;  /* 0x00175000012c7983 */ /* 0x000ea80000300800 */
[----:B------:R1:W-:Y:S01]  /*31280*/  STL [R1+0x1318], R2 ;  /* 0x0013180201007387 */ /* 0x0003e20000100800 */
[----:B------:R-:W-:-:S03]  /*31290*/  F2FP.SATFINITE.E4M3.F32.PACK_AB_MERGE_C R28, R29, R28, RZ ;  /* 0x0000001c1d1c723e */ /* 0x000fc600048070ff */
[----:B-1----:R-:W2:Y:S04]  /*312a0*/  LDL.LU R2, [R1+0x174c] ;  /* 0x00174c0001027983 */ /* 0x002ea80000300800 */
[----:B------:R1:W-:Y:S01]  /*312b0*/  STL [R1+0x1314], R35 ;  /* 0x0013142301007387 */ /* 0x0003e20000100800 */
[----:B------:R-:W-:-:S03]  /*312c0*/  F2FP.SATFINITE.E4M3.F32.PACK_AB_MERGE_C R14, R14, R11, RZ ;  /* 0x0000000b0e0e723e */ /* 0x000fc600048070ff */
[----:B------:R-:W-:Y:S01]  /*312d0*/  STL [R1+0x1330], R51 ;  /* 0x0013303301007387 */ /* 0x000fe20000100800 */
[----:B-1----:R-:W-:-:S03]  /*312e0*/  F2FP.SATFINITE.E4M3.F32.PACK_AB_MERGE_C R35, R60, R47, RZ ;  /* 0x0000002f3c23723e */ /* 0x002fc600048070ff */
[----:B------:R-:W-:Y:S01]  /*312f0*/  STL [R1+0x132c], R37 ;  /* 0x00132c2501007387 */ /* 0x000fe20000100800 */
[----:B------:R-:W-:-:S03]  /*31300*/  F2FP.SATFINITE.E4M3.F32.PACK_AB_MERGE_C R11, R23, R33, RZ ;  /* 0x00000021170b723e */ /* 0x000fc600048070ff */
[----:B------:R-:W-:Y:S01]  /*31310*/  STL [R1+0x12c4], R35 ;  /* 0x0012c42301007387 */ /* 0x000fe20000100800 */
[----:B------:R-:W-:-:S03]  /*31320*/  F2FP.SATFINITE.E4M3.F32.PACK_AB_MERGE_C R23, R24, R25, RZ ;  /* 0x000000191817723e */ /* 0x000fc600048070ff */
[----:B------:R-:W-:Y:S04]  /*31330*/  STL [R1+0x12c8], R28 ;  /* 0x0012c81c01007387 */ /* 0x000fe80000100800 */
[----:B------:R1:W-:Y:S04]  /*31340*/  STL [R1+0x12b4], R14 ;  /* 0x0012b40e01007387 */ /* 0x0003e80000100800 */
[----:B------:R0:W-:Y:S01]  /*31350*/  STL [R1+0x1344], R11 ;  /* 0x0013440b01007387 */ /* 0x0001e20000100800 */
[----:B-1----:R-:W-:-:S03]  /*31360*/  F2FP.SATFINITE.E4M3.F32.PACK_AB_MERGE_C R14, R27, R26, RZ ;  /* 0x0000001a1b0e723e */ /* 0x002fc600048070ff */
[----:B------:R1:W-:Y:S01]  /*31370*/  STL [R1+0x1358], R23 ;  /* 0x0013581701007387 */ /* 0x0003e20000100800 */
[----:B0-----:R-:W-:-:S03]  /*31380*/  F2FP.SATFINITE.E4M3.F32.PACK_AB_MERGE_C R11, R43, R31, RZ ;  /* 0x0000001f2b0b723e */ /* 0x001fc600048070ff */
[----:B------:R0:W-:Y:S04]  /*31390*/  STL [R1+0x1354], R14 ;  /* 0x0013540e01007387 */ /* 0x0001e80000100800 */
[----:B------:R0:W-:Y:S01]  /*313a0*/  STL [R1+0x1374], R11 ;  /* 0x0013740b01007387 */ /* 0x0001e20000100800 */
[----:B-1----:R-:W-:Y:S02]  /*313b0*/  F2FP.SATFINITE.E4M3.F32.PACK_AB_MERGE_C R23, R46, R45, RZ ;  /* 0x0000002d2e17723e */ /* 0x002fe400048070ff */
[----:B0-----:R-:W-:-:S03]  /*313c0*/  F2FP.SATFINITE.E4M3.F32.PACK_AB_MERGE_C R14, R48, R40, RZ ;  /* 0x00000028300e723e */ /* 0x001fc600048070ff */
[----:B------:R-:W-:Y:S01]  /*313d0*/  STL [R1+0x1370], R23 ;  /* 0x0013701701007387 */ /* 0x000fe20000100800 */
[----:B------:R-:W-:-:S03]  /*313e0*/  F2FP.SATFINITE.E4M3.F32.PACK_AB_MERGE_C R11, R58, R8, RZ ;  /* 0x000000083a0b723e */ /* 0x000fc600048070ff */
[----:B------:R0:W-:Y:S01]  /*313f0*/  STL [R1+0x138c], R14 ;  /* 0x00138c0e01007387 */ /* 0x0001e20000100800 */
[----:B------:R-:W-:-:S03]  /*31400*/  F2FP.SATFINITE.E4M3.F32.PACK_AB_MERGE_C R8, R59, R54, RZ ;  /* 0x000000363b08723e */ /* 0x000fc600048070ff */
[----:B------:R1:W-:Y:S04]  /*31410*/  STL [R1+0x1388], R11 ;  /* 0x0013880b01007387 */ /* 0x0003e80000100800 */
[----:B------:R1:W-:Y:S01]  /*31420*/  STL [R1+0x139c], R8 ;  /* 0x00139c0801007387 */ /* 0x0003e20000100800 */
[----:B0-----:R-:W-:Y:S02]  /*31430*/  F2FP.SATFINITE.E4M3.F32.PACK_AB_MERGE_C R14, R36, R52, RZ ;  /* 0x00000034240e723e */ /* 0x001fe400048070ff */
[----:B-1----:R-:W-:-:S03]  /*31440*/  F2FP.SATFINITE.E4M3.F32.PACK_AB_MERGE_C R11, R53, R42, RZ ;  /* 0x0000002a350b723e */ /* 0x002fc600048070ff */
[----:B------:R-:W-:Y:S01]  /*31450*/  STL [R1+0x1398], R14 ;  /* 0x0013980e01007387 */ /* 0x000fe20000100800 */
[----:B------:R-:W-:-:S03]  /*31460*/  F2FP.SATFINITE.E4M3.F32.PACK_AB_MERGE_C R8, R18, R55, RZ ;  /* 0x000000371208723e */ /* 0x000fc600048070ff */
[----:B------:R-:W-:Y:S01]  /*31470*/  STL [R1+0x13b4], R11 ;  /* 0x0013b40b01007387 */ /* 0x000fe20000100800 */
[----:B------:R-:W-:-:S03]  /*31480*/  F2FP.SATFINITE.E4M3.F32.PACK_AB_MERGE_C R6, R6, R3, RZ ;  /* 0x000000030606723e */ /* 0x000fc600048070ff */
[----:B------:R0:W-:Y:S04]  /*31490*/  STL [R1+0x13b0], R8 ;  /* 0x0013b00801007387 */ /* 0x0001e80000100800 */
[----:B------:R1:W-:Y:S01]  /*314a0*/  STL [R1+0x13c0], R6 ;  /* 0x0013c00601007387 */ /* 0x0003e20000100800 */
[----:B------:R-:W-:-:S05]  /*314b0*/  F2FP.SATFINITE.E4M3.F32.PACK_AB_MERGE_C R3, R49, R34, RZ ;  /* 0x000000223103723e */ /* 0x000fca00048070ff */
[----:B------:R1:W-:Y:S01]  /*314c0*/  STL [R1+0x13bc], R3 ;  /* 0x0013bc0301007387 */ /* 0x0003e20000100800 */
[----:B0-----:R-:W-:Y:S02]  /*314d0*/  F2FP.SATFINITE.E4M3.F32.PACK_AB_MERGE_C R8, R41, R61, RZ ;  /* 0x0000003d2908723e */ /* 0x001fe400048070ff */
[----:B-1----:R-:W-:-:S03]  /*314e0*/  F2FP.SATFINITE.E4M3.F32.PACK_AB_MERGE_C R6, R39, R21, RZ ;  /* 0x000000152706723e */ /* 0x002fc600048070ff */
[----:B------:R-:W-:Y:S04]  /*314f0*/  STL [R1+0x13cc], R8 ;  /* 0x0013cc0801007387 */ /* 0x000fe80000100800 */
[----:B------:R-:W-:Y:S01]  /*31500*/  STL [R1+0x13c8], R6 ;  /* 0x0013c80601007387 */ /* 0x000fe20000100800 */
[----:B------:R-:W-:Y:S02]  /*31510*/  F2FP.SATFINITE.E4M3.F32.PACK_AB_MERGE_C R3, R22, R32, RZ ;  /* 0x000000201603723e */ /* 0x000fe400048070ff */
[----:B------:R-:W-:-:S05]  /*31520*/  F2FP.SATFINITE.E4M3.F32.PACK_AB_MERGE_C R7, R7, R4, RZ ;  /* 0x000000040707723e */ /* 0x000fca00048070ff */
[----:B------:R-:W-:Y:S01]  /*31530*/  STL [R1+0x1620], R7 ;  /* 0x0016200701007387 */ /* 0x000fe20000100800 */
[----:B------:R-:W-:-:S03]  /*31540*/  F2FP.SATFINITE.E4M3.F32.PACK_AB_MERGE_C R5, R5, R20, RZ ;  /* 0x000000140505723e */ /* 0x000fc600048070ff */
[----:B------:R0:W-:Y:S04]  /*31550*/  STL [R1+0x204], R3 ;  /* 0x0002040301007387 */ /* 0x0001e80000100800 */
[----:B------:R-:W-:Y:S01]  /*31560*/  STL [R1+0x1e4], R5 ;  /* 0x0001e40501007387 */ /* 0x000fe20000100800 */
[----:B------:R-:W-:-:S03]  /*31570*/  F2FP.SATFINITE.E4M3.F32.PACK_AB_MERGE_C R4, R17, R38, RZ ;  /* 0x000000261104723e */ /* 0x000fc600048070ff */
[----:B------:R-:W2:Y:S04]  /*31580*/  LDL.LU R32, [R1+0x1b8] ;  /* 0x0001b80001207983 */ /* 0x000ea80000300800 */
[----:B------:R-:W-:Y:S01]  /*31590*/  STL [R1+0x1e0], R4 ;  /* 0x0001e00401007387 */ /* 0x000fe20000100800 */
[----:B0-----:R-:W-:-:S03]  /*315a0*/  F2FP.SATFINITE.E4M3.F32.PACK_AB_MERGE_C R3, R15, R16, RZ ;  /* 0x000000100f03723e */ /* 0x001fc600048070ff */
        /* <DEDUP_REMOVED lines=50> */
[----:B------:R-:W4:Y:S04]  /*318d0*/  LDL.LU R16, [R1] ;  /* 0x0000000001107983 */ /* 0x000f280000300800 */
[----:B------:R-:W4:Y:S01]  /*318e0*/  LDL.LU R15, [R1+0x4] ;  /* 0x00000400010f7983 */ /* 0x000f220000300800 */
[----:B--2---:R-:W-:-:S03]  /*318f0*/  F2FP.SATFINITE.E4M3.F32.PACK_AB_MERGE_C R17, R17, R32, RZ ;  /* 0x000000201111723e */ /* 0x004fc600048070ff */
[----:B------:R-:W2:Y:S04]  /*31900*/  LDL.LU R32, [R1+0x8] ;  /* 0x0000080001207983 */ /* 0x000ea80000300800 */
[----:B------:R0:W-:Y:S01]  /*31910*/  STL [R1+0x1b0], R17 ;  /* 0x0001b01101007387 */ /* 0x0001e20000100800 */
[----:B---3--:R-:W-:-:S03]  /*31920*/  F2FP.SATFINITE.E4M3.F32.PACK_AB_MERGE_C R50, R50, R37, RZ ;  /* 0x000000253232723e */ /* 0x008fc600048070ff */
[----:B0-----:R-:W2:Y:S01]  /*31930*/  LDL.LU R17, [R1+0xc] ;  /* 0x00000c0001117983 */ /* 0x001ea20000300800 */
[----:B----4-:R-:W-:-:S03]  /*31940*/  F2FP.SATFINITE.E4M3.F32.PACK_AB_MERGE_C R60, R60, R47, RZ ;  /* 0x0000002f3c3c723e */ /* 0x010fc600048070ff */
[----:B------:R-:W3:Y:S04]  /*31950*/  LDL.LU R37, [R1+0x1748] ;  /* 0x0017480001257983 */ /* 0x000ee80000300800 */
[----:B------:R0:W-:Y:S01]  /*31960*/  STL [R1+0x1294], R50 ;  /* 0x0012943201007387 */ /* 0x0001e20000100800 */
[----:B------:R-:W-:-:S03]  /*31970*/  F2FP.SATFINITE.E4M3.F32.PACK_AB_MERGE_C R29, R29, R28, RZ ;  /* 0x0000001c1d1d723e */ /* 0x000fc600048070ff */
[----:B0-----:R-:W4:Y:S01]  /*31980*/  LDL.LU R50, [R1+0x1744] ;  /* 0x0017440001327983 */ /* 0x001f220000300800 */
[----:B------:R-:W-:-:S03]  /*31990*/  F2FP.SATFINITE.E4M3.F32.PACK_AB_MERGE_C R14, R14, R11, RZ ;  /* 0x0000000b0e0e723e */ /* 0x000fc600048070ff */
[----:B------:R-:W2:Y:S04]  /*319a0*/  LDL.LU R47, [R1+0x1740] ;  /* 0x00174000012f7983 */ /* 0x000ea80000300800 */
[----:B------:R0:W-:Y:S01]  /*319b0*/  STL [R1+0x1290], R60 ;  /* 0x0012903c01007387 */ /* 0x0001e20000100800 */
[----:B------:R-:W-:-:S03]  /*319c0*/  F2FP.SATFINITE.E4M3.F32.PACK_AB_MERGE_C R23, R23, R33, RZ ;  /* 0x000000211717723e */ /* 0x000fc600048070ff */
[----:B0-----:R-:W2:Y:S04]  /*319d0*/  LDL.LU R60, [R1+0x173c] ;  /* 0x00173c00013c7983 */ /* 0x001ea80000300800 */
[----:B------:R-:W2:Y:S04]  /*319e0*/  LDL.LU R28, [R1+0x1738] ;  /* 0x00173800011c7983 */ /* 0x000ea80000300800 */
[----:B------:R0:W-:Y:S01]  /*319f0*/  STL [R1+0x12ac], R29 ;  /* 0x0012ac1d01007387 */ /* 0x0001e20000100800 */
[----:B------:R-:W-:Y:S02]  /*31a00*/  F2FP.SATFINITE.E4M3.F32.PACK_AB_MERGE_C R24, R24, R25, RZ ;  /* 0x000000191818723e */ /* 0x000fe400048070ff */
[----:B------:R-:W-:Y:S01]  /*31a10*/  F2FP.SATFINITE.E4M3.F32.PACK_AB_MERGE_C R27, R27, R26, RZ ;  /* 0x0000001a1b1b723e */ /* 0x000fe200048070ff */
[----:B0-----:R-:W2:Y:S04]  /*31a20*/  LDL.LU R29, [R1+0x1734] ;  /* 0x00173400011d7983 */ /* 0x001ea80000300800 */
[----:B------:R-:W2:Y:S04]  /*31a30*/  LDL.LU R11, [R1+0x1730] ;  /* 0x00173000010b7983 */ /* 0x000ea80000300800 */
[----:B------:R0:W-:Y:S01]  /*31a40*/  STL [R1+0x12a8], R14 ;  /* 0x0012a80e01007387 */ /* 0x0001e20000100800 */
[----:B------:R-:W-:-:S03]  /*31a50*/  F2FP.SATFINITE.E4M3.F32.PACK_AB_MERGE_C R43, R43, R31, RZ ;  /* 0x0000001f2b2b723e */ /* 0x000fc600048070ff */
        /* <DEDUP_REMOVED lines=9> */
[----:B------:R-:W3:Y:S04]  /*31af0*/  LDL.LU R26, [R1+0x1718] ;  /* 0x00171800011a7983 */ /* 0x000ee80000300800 */
[----:B------:R0:W-:Y:S01]  /*31b00*/  STL [R1+0x12d8], R27 ;  /* 0x0012d81b01007387 */ /* 0x0001e20000100800 */
[----:B------:R-:W-:-:S03]  /*31b10*/  F2FP.SATFINITE.E4M3.F32.PACK_AB_MERGE_C R58, R58, R8, RZ ;  /* 0x000000083a3a723e */ /* 0x000fc600048070ff */
[----:B0-----:R-:W3:Y:S04]  /*31b20*/  LDL.LU R27, [R1+0x1714] ;  /* 0x00171400011b7983 */ /* 0x001ee80000300800 */
        /* <DEDUP_REMOVED lines=31> */
[----:B0-----:R-:W4:Y:S04]  /*31d20*/  LDL.LU R3, [R1+0x16d4] ;  /* 0x0016d40001037983 */ /* 0x001f280000300800 */
[----:B------:R-:W4:Y:S04]  /*31d30*/  LDL.LU R6, [R1+0x16d0] ;  /* 0x0016d00001067983 */ /* 0x000f280000300800 */
        /* <DEDUP_REMOVED lines=8> */
[----:B------:R0:W-:Y:S04]  /*31dc0*/  STL [R1+0x1338], R21 ;  /* 0x0013381501007387 */ /* 0x0001e80000100800 */
        /* <DEDUP_REMOVED lines=9> */
[----:B0-----:R-:W4:Y:S01]  /*31e60*/  LDL.LU R5, [R1+0x16a4] ;  /* 0x0016a40001057983 */ /* 0x001f220000300800 */
[----:B------:R-:W-:-:S02]  /*31e70*/  F2FP.SATFINITE.E4M3.F32.PACK_AB_MERGE_C R7, R56, R7, RZ ;  /* 0x000000073807723e */ /* 0x000fc400048070ff */
[----:B------:R-:W-:-:S03]  /*31e80*/  F2FP.SATFINITE.E4M3.F32.PACK_AB_MERGE_C R51, R51, R35, RZ ;  /* 0x000000233333723e */ /* 0x000fc600048070ff */
[----:B------:R0:W-:Y:S01]  /*31e90*/  STL [R1+0x135c], R7 ;  /* 0x00135c0701007387 */ /* 0x0001e20000100800 */
[----:B------:R-:W-:-:S03]  /*31ea0*/  F2FP.SATFINITE.E4M3.F32.PACK_AB_MERGE_C R35, R59, R57, RZ ;  /* 0x000000393b23723e */ /* 0x000fc600048070ff */
[----:B------:R1:W-:Y:S01]  /*31eb0*/  STL [R1+0x137c], R51 ;  /* 0x00137c3301007387 */ /* 0x0003e20000100800 */
[----:B0-----:R-:W-:-:S03]  /*31ec0*/  F2FP.SATFINITE.E4M3.F32.PACK_AB_MERGE_C R7, R15, R16, RZ ;  /* 0x000000100f07723e */ /* 0x001fc600048070ff */
[----:B------:R-:W-:Y:S04]  /*31ed0*/  STL [R1+0x1378], R35 ;  /* 0x0013782301007387 */ /* 0x000fe80000100800 */
[----:B------:R2:W-:Y:S04]  /*31ee0*/  STL [R1+0x1394], R7 ;  /* 0x0013940701007387 */ /* 0x0005e80000100800 */
[----:B------:R-:W4:Y:S04]  /*31ef0*/  LDL.LU R56, [R1+0x1a0] ;  /* 0x0001a00001387983 */ /* 0x000f280000300800 */
[----:B-1----:R-:W4:Y:S01]  /*31f00*/  LDL.LU R51, [R1+0xac] ;  /* 0x0000ac0001337983 */ /* 0x002f220000300800 */
[----:B--2---:R-:W-:-:S05]  /*31f10*/  F2FP.SATFINITE.E4M3.F32.PACK_AB_MERGE_C R7, R17, R32, RZ ;  /* 0x000000201107723e */ /* 0x004fca00048070ff */
[----:B------:R0:W-:Y:S04]  /*31f20*/  STL [R1+0x1390], R7 ;  /* 0x0013900701007387 */ /* 0x0001e80000100800 */
[----:B------:R-:W2:Y:S04]  /*31f30*/  LDL.LU R57, [R1+0x24] ;  /* 0x0000240001397983 */ /* 0x000ea80000300800 */
[----:B------:R-:W2:Y:S01]  /*31f40*/  LDL.LU R59, [R1+0x20] ;  /* 0x00002000013b7983 */ /* 0x000ea20000300800 */
[----:B---3--:R-:W-:Y:S02]  /*31f50*/  LOP3.LUT R35, R18, 0xffff, RZ, 0xc0, !PT ;  /* 0x0000ffff12237812 */ /* 0x008fe400078ec0ff */
[----:B----4-:R-:W-:-:S02]  /*31f60*/  LOP3.LUT R21, R21, 0xffff, RZ, 0xc0, !PT ;  /* 0x0000ffff15157812 */ /* 0x010fc400078ec0ff */
[----:B0-----:R-:W-:Y:S02]  /*31f70*/  LOP3.LUT R7, R22, 0xffff, RZ, 0xc0, !PT ;  /* 0x0000ffff16077812 */ /* 0x001fe400078ec0ff */
[----:B------:R-:W-:Y:S01]  /*31f80*/  LOP3.LUT R32, R4, 0xffff, RZ, 0xc0, !PT ;  /* 0x0000ffff04207812 */ /* 0x000fe200078ec0ff */
[C---:B------:R-:W-:Y:S02]  /*31f90*/  VIADD R16, R38.reuse, 0x75 ;  /* 0x0000007526107836 */ /* 0x040fe40000000000 */
[----:B------:R-:W-:-:S03]  /*31fa0*/  VIADD R17, R38, 0x76 ;  /* 0x0000007626117836 */ /* 0x000fc60000000000 */
[----:B------:R-:W-:Y:S01]  /*31fb0*/  ISETP.GE.AND P2, PT, R16, UR5, PT ;  /* 0x0000000510007c0c */ /* 0x000fe2000bf46270 */
[C---:B------:R-:W-:Y:S01]  /*31fc0*/  VIADD R15, R38.reuse, 0x7f ;  /* 0x0000007f260f7836 */ /* 0x040fe20000000000 */
[----:B------:R-:W-:Y:S01]  /*31fd0*/  ISETP.GE.AND P0, PT, R17, UR9, PT ;  /* 0x0000000911007c0c */ /* 0x000fe2000bf06270 */
[----:B------:R0:W-:Y:S01]  /*31fe0*/  STL [R1+0x1638], R38 ;  /* 0x0016382601007387 */ /* 0x0001e20000100800 */
[----:B------:R-:W-:Y:S01]  /*31ff0*/  LOP3.LUT R5, R5, 0xfffff7ff, RZ, 0xc0, !PT ;  /* 0xfffff7ff05057812 */ /* 0x000fe200078ec0ff */
[----:B------:R-:W1:Y:S01]  /*32000*/  LDCU UR5, c[0x0][0x3b4] ;  /* 0x00007680ff0577ac */ /* 0x000e620008000800 */
[----:B------:R-:W-:Y:S01]  /*32010*/  ISETP.GE.AND P1, PT, R15, UR7, PT ;  /* 0x000000070f007c0c */ /* 0x000fe2000bf26270 */
[----:B------:R-:W-:-:S06]  /*32020*/  VIADD R15, R38, 0x77 ;  /* 0x00000077260f7836 */ /* 0x000fcc0000000000 */
[----:B------:R-:W-:Y:S01]  /*32030*/  @P2 LOP3.LUT R5, R5, 0x800, RZ, 0xfc, !PT ;  /* 0x0000080005052812 */ /* 0x000fe200078efcff */
[----:B0-----:R-:W3:Y:S01]  /*32040*/  LDL.LU R38, [R1+0x30] ;  /* 0x0000300001267983 */ /* 0x001ee20000300800 */
[----:B------:R-:W-:Y:S01]  /*32050*/  LOP3.LUT R16, R11, 0xffff, RZ, 0xc0, !PT ;  /* 0x0000ffff0b107812 */ /* 0x000fe200078ec0ff */
[----:B------:R-:W0:Y:S01]  /*32060*/  S2UR UR77, SR_CgaCtaId ;  /* 0x00000000004d79c3 */ /* 0x000e220000008800 */
[----:B------:R-:W-:Y:S01]  /*32070*/  LOP3.LUT R5, R5, 0xffffefff, RZ, 0xc0, !PT ;  /* 0xffffefff05057812 */ /* 0x000fe200078ec0ff */
[----:B------:R-:W4:Y:S01]  /*32080*/  LDL.LU R4, [R1+0x16a0] ;  /* 0x0016a00001047983 */ /* 0x000f220000300800 */
[----:B------:R-:W-:Y:S01]  /*32090*/  LOP3.LUT R20, R20, 0xffff, RZ, 0xc0, !PT ;  /* 0x0000ffff14147812 */ /* 0x000fe200078ec0ff */
[----:B------:R-:W0:Y:S02]  /*320a0*/  LDCU UR9, c[0x0][0x3b8] ;  /* 0x00007700ff0977ac */ /* 0x000e240008000800 */
[----:B------:R-:W-:Y:S01]  /*320b0*/  STL [R1+0x2c], R32 ;  /* 0x00002c2001007387 */ /* 0x000fe20000100800 */
[----:B------:R-:W-:Y:S01]  /*320c0*/  @P0 LOP3.LUT R5, R5, 0x1000, RZ, 0xfc, !PT ;  /* 0x0000100005050812 */ /* 0x000fe200078efcff */
[----:B------:R-:W0:Y:S02]  /*320d0*/  LDCU UR7, c[0x0][0x3b8] ;  /* 0x00007700ff0777ac */ /* 0x000e240008000800 */
[----:B------:R-:W-:Y:S01]  /*320e0*/  STL [R1+0x18], R7 ;  /* 0x0000180701007387 */ /* 0x000fe20000100800 */
[----:B------:R-:W-:Y:S01]  /*320f0*/  ISETP.GE.AND P0, PT, R15, UR11, PT ;  /* 0x0000000b0f007c0c */ /* 0x000fe2000bf06270 */
[----:B------:R-:W0:Y:S02]  /*32100*/  LDCU UR11, c[0x0][0x3b8] ;  /* 0x00007700ff0b77ac */ /* 0x000e240008000800 */
[----:B------:R1:W-:Y:S04]  /*32110*/  STL [R1+0x34], R21 ;  /* 0x0000341501007387 */ /* 0x0003e80000100800 */
[----:B------:R0:W-:Y:S04]  /*32120*/  STL [R1+0x14], R16 ;  /* 0x0000141001007387 */ /* 0x0001e80000100800 */
[----:B------:R-:W-:Y:S01]  /*32130*/  STL [R1+0x10], R35 ;  /* 0x0000102301007387 */ /* 0x000fe20000100800 */
[----:B-1----:R-:W-:-:S03]  /*32140*/  PRMT R21, R32, 0x3340, R21 ;  /* 0x0000334020157816 */ /* 0x002fc60000000015 */
[----:B------:R-:W3:Y:S04]  /*32150*/  LDL.LU R32, [R1+0x169c] ;  /* 0x00169c0001207983 */ /* 0x000ee80000300800 */
[----:B------:R-:W3:Y:S01]  /*32160*/  LDL.LU R15, [R1+0x1ac] ;  /* 0x0001ac00010f7983 */ /* 0x000ee20000300800 */
[----:B------:R-:W-:Y:S02]  /*32170*/  LOP3.LUT R39, R39, 0xffff, RZ, 0xc0, !PT ;  /* 0x0000ffff27277812 */ /* 0x000fe400078ec0ff */
[----:B------:R-:W-:Y:S02]  /*32180*/  LOP3.LUT R14, R14, 0xffff, RZ, 0xc0, !PT ;  /* 0x0000ffff0e0e7812 */ /* 0x000fe400078ec0ff */
[----:B------:R-:W-:Y:S02]  /*32190*/  PRMT R18, R20, 0x3340, R39 ;  /* 0x0000334014127816 */ /* 0x000fe40000000027 */
[----:B------:R-:W-:-:S02]  /*321a0*/  PRMT R11, R14, 0x3340, R1 ;  /* 0x000033400e0b7816 */ /* 0x000fc40000000001 */
[----:B0-----:R-:W-:Y:S02]  /*321b0*/  PRMT R16, R16, 0x3340, R1 ;  /* 0x0000334010107816 */ /* 0x001fe40000000001 */
[----:B------:R-:W-:Y:S02]  /*321c0*/  LOP3.LUT R5, R5, 0xffffdfff, RZ, 0xc0, !PT ;  /* 0xffffdfff05057812 */ /* 0x000fe400078ec0ff */
[----:B------:R-:W-:Y:S02]  /*321d0*/  LOP3.LUT R19, R19, 0xffff, RZ, 0xc0, !PT ;  /* 0x0000ffff13137812 */ /* 0x000fe400078ec0ff */
[----:B------:R-:W-:Y:S02]  /*321e0*/  PRMT R22, R7, 0x3340, R35 ;  /* 0x0000334007167816 */ /* 0x000fe40000000023 */
[----:B------:R-:W-:Y:S02]  /*321f0*/  PRMT R11, R18, 0x5410, R11 ;  /* 0x00005410120b7816 */ /* 0x000fe4000000000b */
[----:B------:R-:W-:-:S02]  /*32200*/  PRMT R7, R21, 0x5410, R16 ;  /* 0x0000541015077816 */ /* 0x000fc40000000010 */
[----:B------:R-:W-:Y:S01]  /*32210*/  @P0 LOP3.LUT R5, R5, 0x2000, RZ, 0xfc, !PT ;  /* 0x0000200005050812 */ /* 0x000fe200078efcff */
[----:B------:R-:W-:Y:S01]  /*32220*/  STL [R1+0x1468], R11 ;  /* 0x0014680b01007387 */ /* 0x000fe20000100800 */
[----:B------:R-:W-:-:S03]  /*32230*/  PRMT R17, R19, 0x3340, R1 ;  /* 0x0000334013117816 */ /* 0x000fc60000000001 */
[----:B------:R0:W-:Y:S01]  /*32240*/  STL [R1+0x1464], R7 ;  /* 0x0014640701007387 */ /* 0x0001e20000100800 */
[----:B--2---:R-:W-:Y:S02]  /*32250*/  LOP3.LUT R21, R59, 0xffff, RZ, 0xc0, !PT ;  /* 0x0000ffff3b157812 */ /* 0x004fe400078ec0ff */
[----:B------:R-:W-:Y:S01]  /*32260*/  LOP3.LUT R3, R3, 0xffff, RZ, 0xc0, !PT ;  /* 0x0000ffff03037812 */ /* 0x000fe200078ec0ff */
[----:B------:R-:W-:Y:S06]  /*32270*/  BAR.SYNC.DEFER_BLOCKING 0x0 ;  /* 0x0000000000007b1d */ /* 0x000fec0000010000 */
[----:B----4-:R1:W-:Y:S04]  /*32280*/  STL.64 [R1+0x14f0], R4 ;  /* 0x0014f00401007387 */ /* 0x0103e80000100a00 */
[----:B0-----:R-:W2:Y:S01]  /*32290*/  LDL.LU R7, [R1+0x83c] ;  /* 0x00083c0001077983 */ /* 0x001ea20000300800 */
[----:B---3--:R-:W-:-:S03]  /*322a0*/  LOP3.LUT R18, R38, 0xffff, RZ, 0xc0, !PT ;  /* 0x0000ffff26127812 */ /* 0x008fc600078ec0ff */
[----:B------:R-:W3:Y:S01]  /*322b0*/  LDL.LU R35, [R1+0x1d8] ;  /* 0x0001d80001237983 */ /* 0x000ee20000300800 */
[----:B-1----:R-:W-:Y:S02]  /*322c0*/  PRMT R4, R22, 0x5410, R17 ;  /* 0x0000541016047816 */ /* 0x002fe40000000011 */
[----:B------:R-:W-:-:S03]  /*322d0*/  LOP3.LUT R22, R51, 0xffff, RZ, 0xc0, !PT ;  /* 0x0000ffff33167812 */ /* 0x000fc600078ec0ff */
[----:B------:R0:W-:Y:S01]  /*322e0*/  STL [R1+0x1460], R4 ;  /* 0x0014600401007387 */ /* 0x0001e20000100800 */
[----:B------:R-:W-:Y:S02]  /*322f0*/  LOP3.LUT R5, R57, 0xffff, RZ, 0xc0, !PT ;  /* 0x0000ffff39057812 */ /* 0x000fe400078ec0ff */
[----:B0-----:R-:W-:-:S05]  /*32300*/  LOP3.LUT R4, R15, 0xffff, RZ, 0xc0, !PT ;  /* 0x0000ffff0f047812 */ /* 0x001fca00078ec0ff */
[----:B------:R-:W-:Y:S04]  /*32310*/  STL [R1+0x94], R4 ;  /* 0x0000940401007387 */ /* 0x000fe80000100800 */
[----:B------:R0:W-:Y:S01]  /*32320*/  STL [R1+0x30], R18 ;  /* 0x0000301201007387 */ /* 0x0001e20000100800 */
[----:B------:R-:W-:-:S03]  /*32330*/  LOP3.LUT R15, R23, 0xffff, RZ, 0xc0, !PT ;  /* 0x0000ffff170f7812 */ /* 0x000fc600078ec0ff */
[----:B------:R-:W-:Y:S04]  /*32340*/  STL [R1+0x44], R22 ;  /* 0x0000441601007387 */ /* 0x000fe80000100800 */
[----:B------:R-:W4:Y:S04]  /*32350*/  LDL.LU R38, [R1+0x148] ;  /* 0x0001480001267983 */ /* 0x000f280000300800 */
[----:B------:R-:W4:Y:S04]  /*32360*/  LDL.LU R51, [R1+0xcc] ;  /* 0x0000cc0001337983 */ /* 0x000f280000300800 */
[----:B------:R-:W-:Y:S04]  /*32370*/  STL [R1+0x24], R21 ;  /* 0x0000241501007387 */ /* 0x000fe80000100800 */
[----:B------:R-:W-:Y:S01]  /*32380*/  STL [R1+0x98], R5 ;  /* 0x0000980501007387 */ /* 0x000fe20000100800 */
[----:B------:R-:W-:-:S03]  /*32390*/  LOP3.LUT R17, R24, 0xffff, RZ, 0xc0, !PT ;  /* 0x0000ffff18117812 */ /* 0x000fc600078ec0ff */
[----:B------:R-:W4:Y:S04]  /*323a0*/  LDL.LU R57, [R1+0xe8] ;  /* 0x0000e80001397983 */ /* 0x000f280000300800 */
[----:B------:R-:W4:Y:S04]  /*323b0*/  LDL.LU R59, [R1+0x8c] ;  /* 0x00008c00013b7983 */ /* 0x000f280000300800 */
[----:B------:R-:W-:Y:S04]  /*323c0*/  STL [R1+0x40], R3 ;  /* 0x0000400301007387 */ /* 0x000fe80000100800 */
[----:B------:R1:W-:Y:S04]  /*323d0*/  STL [R1+0x20], R15 ;  /* 0x0000200f01007387 */ /* 0x0003e80000100800 */
[----:B------:R-:W4:Y:S01]  /*323e0*/  LDL.LU R24, [R1+0x1cc] ;  /* 0x0001cc0001187983 */ /* 0x000f220000300800 */
[----:B------:R-:W-:-:S02]  /*323f0*/  LOP3.LUT R11, R56, 0xffff, RZ, 0xc0, !PT ;  /* 0x0000ffff380b7812 */ /* 0x000fc400078ec0ff */
[----:B------:R-:W-:Y:S02]  /*32400*/  LOP3.LUT R56, R0, 0xffff, RZ, 0xc0, !PT ;  /* 0x0000ffff00387812 */ /* 0x000fe400078ec0ff */
[----:B------:R-:W-:Y:S02]  /*32410*/  LOP3.LUT R32, R32, 0xffff, RZ, 0xc0, !PT ;  /* 0x0000ffff20207812 */ /* 0x000fe400078ec0ff */
[----:B------:R-:W-:Y:S02]  /*32420*/  LOP3.LUT R33, R33, 0xffff, RZ, 0xc0, !PT ;  /* 0x0000ffff21217812 */ /* 0x000fe400078ec0ff */
[----:B------:R-:W-:Y:S02]  /*32430*/  PRMT R0, R15, 0x3340, R1 ;  /* 0x000033400f007816 */ /* 0x000fe40000000001 */
[----:B0-----:R-:W-:Y:S01]  /*32440*/  PRMT R18, R18, 0x3340, R21 ;  /* 0x0000334012127816 */ /* 0x001fe20000000015 */
[----:B------:R0:W-:Y:S01]  /*32450*/  STL [R1+0x70], R17 ;  /* 0x0000701101007387 */ /* 0x0001e20000100800 */
[----:B-1----:R-:W-:-:S02]  /*32460*/  PRMT R15, R33, 0x3340, R1 ;  /* 0x00003340210f7816 */ /* 0x002fc40000000001 */
[----:B------:R-:W-:Y:S02]  /*32470*/  PRMT R21, R11, 0x3340, R32 ;  /* 0x000033400b157816 */ /* 0x000fe40000000020 */
[----:B------:R-:W-:Y:S02]  /*32480*/  PRMT R0, R18, 0x5410, R0 ;  /* 0x0000541012007816 */ /* 0x000fe40000000000 */
[----:B------:R-:W-:Y:S02]  /*32490*/  PRMT R16, R56, 0x3340, R1 ;  /* 0x0000334038107816 */ /* 0x000fe40000000001 */
[----:B------:R-:W-:Y:S02]  /*324a0*/  PRMT R22, R22, 0x3340, R3 ;  /* 0x0000334016167816 */ /* 0x000fe40000000003 */
[----:B0-----:R-:W-:Y:S01]  /*324b0*/  PRMT R17, R17, 0x3340, R1 ;  /* 0x0000334011117816 */ /* 0x001fe20000000001 */
[----:B------:R-:W4:Y:S01]  /*324c0*/  LDL.LU R3, [R1+0x1698] ;  /* 0x0016980001037983 */ /* 0x000f220000300800 */
[----:B------:R-:W-:-:S02]  /*324d0*/  PRMT R23, R4, 0x3340, R5 ;  /* 0x0000334004177816 */ /* 0x000fc40000000005 */
[----:B------:R-:W-:Y:S01]  /*324e0*/  PRMT R5, R21, 0x5410, R15 ;  /* 0x0000541015057816 */ /* 0x000fe2000000000f */
[----:B------:R0:W-:Y:S01]  /*324f0*/  STL [R1+0x145c], R0 ;  /* 0x00145c0001007387 */ /* 0x0001e20000100800 */
[----:B------:R-:W-:-:S03]  /*32500*/  PRMT R4, R22, 0x5410, R16 ;  /* 0x0000541016047816 */ /* 0x000fc60000000010 */
[----:B------:R-:W-:Y:S01]  /*32510*/  STL [R1+0x1458], R5 ;  /* 0x0014580501007387 */ /* 0x000fe20000100800 */
[----:B0-----:R-:W-:-:S03]  /*32520*/  PRMT R0, R23, 0x5410, R17 ;  /* 0x0000541017007816 */ /* 0x001fc60000000011 */
[----:B------:R-:W-:Y:S04]  /*32530*/  STL [R1+0x1454], R4 ;  /* 0x0014540401007387 */ /* 0x000fe80000100800 */
[----:B------:R0:W-:Y:S01]  /*32540*/  STL [R1+0x1450], R0 ;  /* 0x0014500001007387 */ /* 0x0001e20000100800 */
[----:B------:R-:W-:Y:S02]  /*32550*/  LOP3.LUT R9, R9, 0xffff, RZ, 0xc0, !PT ;  /* 0x0000ffff09097812 */ /* 0x000fe400078ec0ff */
[----:B------:R-:W-:Y:S02]  /*32560*/  LOP3.LUT R15, R27, 0xffff, RZ, 0xc0, !PT ;  /* 0x0000ffff1b0f7812 */ /* 0x000fe400078ec0ff */
[----:B------:R-:W-:Y:S02]  /*32570*/  LOP3.LUT R16, R26, 0xffff, RZ, 0xc0, !PT ;  /* 0x0000ffff1a107812 */ /* 0x000fe400078ec0ff */
[----:B0-----:R-:W-:-:S02]  /*32580*/  LOP3.LUT R0, R25, 0xffff, RZ, 0xc0, !PT ;  /* 0x0000ffff19007812 */ /* 0x001fc400078ec0ff */
[----:B--2---:R-:W-:Y:S02]  /*32590*/  LOP3.LUT R21, R7, 0xffff, RZ, 0xc0, !PT ;  /* 0x0000ffff07157812 */ /* 0x004fe400078ec0ff */
[----:B------:R-:W2:Y:S01]  /*325a0*/  LDL.LU R7, [R1+0x844] ;  /* 0x0008440001077983 */ /* 0x000ea20000300800 */
[----:B---3--:R-:W-:-:S03]  /*325b0*/  LOP3.LUT R22, R35, 0xffff, RZ, 0xc0, !PT ;  /* 0x0000ffff23167812 */ /* 0x008fc600078ec0ff */
[----:B------:R-:W3:Y:S04]  /*325c0*/  LDL.LU R4, [R1+0x840] ;  /* 0x0008400001047983 */ /* 0x000ee80000300800 */
[----:B------:R-:W-:Y:S04]  /*325d0*/  STL [R1+0xbc], R21 ;  /* 0x0000bc1501007387 */ /* 0x000fe80000100800 */
[----:B------:R-:W3:Y:S04]  /*325e0*/  LDL.LU R35, [R1+0x16c] ;  /* 0x00016c0001237983 */ /* 0x000ee80000300800 */
[----:B------:R-:W-:Y:S04]  /*325f0*/  STL [R1+0xac], R22 ;  /* 0x0000ac1601007387 */ /* 0x000fe80000100800 */
[----:B------:R-:W3:Y:S01]  /*32600*/  LDL.LU R5, [R1+0x120] ;  /* 0x0001200001057983 */ /* 0x000ee20000300800 */
[----:B----4-:R-:W-:-:S02]  /*32610*/  LOP3.LUT R18, R38, 0xffff, RZ, 0xc0, !PT ;  /* 0x0000ffff26127812 */ /* 0x010fc400078ec0ff */
[----:B------:R-:W-:Y:S02]  /*32620*/  LOP3.LUT R38, R6, 0xffff, RZ, 0xc0, !PT ;  /* 0x0000ffff06267812 */ /* 0x000fe400078ec0ff */
[----:B------:R-:W-:-:S05]  /*32630*/  LOP3.LUT R17, R24, 0xffff, RZ, 0xc0, !PT ;  /* 0x0000ffff18117812 */ /* 0x000fca00078ec0ff */
[----:B------:R-:W-:Y:S04]  /*32640*/  STL [R1+0x5c], R17 ;  /* 0x00005c1101007387 */ /* 0x000fe80000100800 */
[----:B------:R-:W-:Y:S04]  /*32650*/  STL [R1+0x48], R18 ;  /* 0x0000481201007387 */ /* 0x000fe80000100800 */
[----:B------:R-:W4:Y:S01]  /*32660*/  LDL.LU R6, [R1+0x1694] ;  /* 0x0016940001067983 */ /* 0x000f220000300800 */
[----:B------:R-:W-:Y:S02]  /*32670*/  LOP3.LUT R24, R51, 0xffff, RZ, 0xc0, !PT ;  /* 0x0000ffff33187812 */ /* 0x000fe400078ec0ff */
[----:B------:R-:W-:-:S02]  /*32680*/  LOP3.LUT R51, R59, 0xffff, RZ, 0xc0, !PT ;  /* 0x0000ffff3b337812 */ /* 0x000fc400078ec0ff */
[----:B------:R-:W-:Y:S01]  /*32690*/  LOP3.LUT R23, R57, 0xffff, RZ, 0xc0, !PT ;  /* 0x0000ffff39177812 */ /* 0x000fe200078ec0ff */
[----:B------:R-:W-:Y:S04]  /*326a0*/  STL [R1+0xcc], R24 ;  /* 0x0000cc1801007387 */ /* 0x000fe80000100800 */
[----:B------:R-:W-:Y:S04]  /*326b0*/  STL [R1+0x74], R51 ;  /* 0x0000743301007387 */ /* 0x000fe80000100800 */
[----:B------:R-:W-:Y:S04]  /*326c0*/  STL [R1+0xb0], R23 ;  /* 0x0000b01701007387 */ /* 0x000fe80000100800 */
[----:B------:R-:W-:Y:S04]  /*326d0*/  STL [R1+0x50], R38 ;  /* 0x0000502601007387 */ /* 0x000fe80000100800 */
[----:B------:R0:W-:Y:S04]  /*326e0*/  STL [R1+0x4c], R0 ;  /* 0x00004c0001007387 */ /* 0x0001e80000100800 */
[----:B------:R1:W-:Y:S04]  /*326f0*/  STL [R1+0x38], R9 ;  /* 0x0000380901007387 */ /* 0x0003e80000100800 */
[----:B------:R1:W-:Y:S04]  /*32700*/  STL [R1+0x8c], R15 ;  /* 0x00008c0f01007387 */ /* 0x0003e80000100800 */
[----:B------:R1:W-:Y:S04]  /*32710*/  STL [R1+0x7c], R16 ;  /* 0x00007c1001007387 */ /* 0x0003e80000100800 */
[----:B------:R-:W4:Y:S01]  /*32720*/  LDL.LU R59, [R1+0x84c] ;  /* 0x00084c00013b7983 */ /* 0x000f220000300800 */
[----:B0-----:R-:W-:-:S02]  /*32730*/  PRMT R0, R0, 0x3340, R1 ;  /* 0x0000334000007816 */ /* 0x001fc40000000001 */
[----:B------:R-:W-:Y:S02]  /*32740*/  PRMT R17, R17, 0x3340, R51 ;  /* 0x0000334011117816 */ /* 0x000fe40000000033 */
[----:B-1----:R-:W-:Y:S02]  /*32750*/  PRMT R9, R9, 0x3340, R1 ;  /* 0x0000334009097816 */ /* 0x002fe40000000001 */
[----:B------:R-:W-:Y:S02]  /*32760*/  PRMT R18, R18, 0x3340, R38 ;  /* 0x0000334012127816 */ /* 0x000fe40000000026 */
[----:B------:R-:W-:Y:S02]  /*32770*/  PRMT R17, R17, 0x5410, R0 ;  /* 0x0000541011117816 */ /* 0x000fe40000000000 */
[----:B------:R-:W-:Y:S02]  /*32780*/  PRMT R0, R18, 0x5410, R9 ;  /* 0x0000541012007816 */ /* 0x000fe40000000009 */
[----:B------:R-:W-:Y:S01]  /*32790*/  PRMT R15, R15, 0x3340, R1 ;  /* 0x000033400f0f7816 */ /* 0x000fe20000000001 */
[----:B------:R-:W-:Y:S01]  /*327a0*/  STL [R1+0x144c], R17 ;  /* 0x00144c1101007387 */ /* 0x000fe20000100800 */
[----:B------:R-:W-:-:S02]  /*327b0*/  PRMT R21, R21, 0x3340, R24 ;  /* 0x0000334015157816 */ /* 0x000fc40000000018 */
[----:B------:R-:W-:Y:S01]  /*327c0*/  PRMT R16, R16, 0x3340, R1 ;  /* 0x0000334010107816 */ /* 0x000fe20000000001 */
[----:B------:R-:W4:Y:S01]  /*327d0*/  LDL.LU R38, [R1+0x848] ;  /* 0x0008480001267983 */ /* 0x000f220000300800 */
[----:B------:R-:W-:Y:S02]  /*327e0*/  PRMT R22, R22, 0x3340, R23 ;  /* 0x0000334016167816 */ /* 0x000fe40000000017 */
[----:B------:R-:W-:Y:S01]  /*327f0*/  PRMT R9, R21, 0x5410, R15 ;  /* 0x0000541015097816 */ /* 0x000fe2000000000f */
[----:B------:R-:W4:Y:S04]  /*32800*/  LDL.LU R51, [R1+0x1c0] ;  /* 0x0001c00001337983 */ /* 0x000f280000300800 */
[----:B------:R0:W-:Y:S04]  /*32810*/  STL [R1+0x1448], R0 ;  /* 0x0014480001007387 */ /* 0x0001e80000100800 */
[----:B------:R-:W4:Y:S01]  /*32820*/  LDL.LU R57, [R1+0x140] ;  /* 0x0001400001397983 */ /* 0x000f220000300800 */
[----:B0-----:R-:W-:-:S03]  /*32830*/  PRMT R0, R22, 0x5410, R16 ;  /* 0x0000541016007816 */ /* 0x001fc60000000010 */
[----:B------:R0:W-:Y:S01]  /*32840*/  STL [R1+0x1444], R9 ;  /* 0x0014440901007387 */ /* 0x0001e20000100800 */
[----:B------:R-:W-:-:S03]  /*32850*/  LOP3.LUT R15, R31, 0xffff, RZ, 0xc0, !PT ;  /* 0x0000ffff1f0f7812 */ /* 0x000fc600078ec0ff */
[----:B------:R1:W-:Y:S01]  /*32860*/  STL [R1+0x1440], R0 ;  /* 0x0014400001007387 */ /* 0x0003e20000100800 */
[----:B------:R-:W-:Y:S02]  /*32870*/  LOP3.LUT R34, R34, 0xffff, RZ, 0xc0, !PT ;  /* 0x0000ffff22227812 */ /* 0x000fe400078ec0ff */
[----:B0-----:R-:W-:Y:S02]  /*32880*/  LOP3.LUT R9, R43, 0xffff, RZ, 0xc0, !PT ;  /* 0x0000ffff2b097812 */ /* 0x001fe400078ec0ff */
[----:B-1----:R-:W-:Y:S02]  /*32890*/  LOP3.LUT R0, R10, 0xffff, RZ, 0xc0, !PT ;  /* 0x0000ffff0a007812 */ /* 0x002fe400078ec0ff */
[----:B------:R-:W-:Y:S02]  /*328a0*/  PRMT R10, R15, 0x3340, R1 ;  /* 0x000033400f0a7816 */ /* 0x000fe40000000001 */
[----:B--2---:R-:W-:Y:S02]  /*328b0*/  LOP3.LUT R7, R7, 0xffff, RZ, 0xc0, !PT ;  /* 0x0000ffff07077812 */ /* 0x004fe400078ec0ff */
[----:B---3--:R-:W-:-:S03]  /*328c0*/  LOP3.LUT R4, R4, 0xffff, RZ, 0xc0, !PT ;  /* 0x0000ffff04047812 */ /* 0x008fc600078ec0ff */
[----:B------:R-:W-:Y:S01]  /*328d0*/  STL [R1+0xd0], R7 ;  /* 0x0000d00701007387 */ /* 0x000fe20000100800 */
[----:B------:R-:W-:Y:S02]  /*328e0*/  LOP3.LUT R35, R35, 0xffff, RZ, 0xc0, !PT ;  /* 0x0000ffff23237812 */ /* 0x000fe400078ec0ff */
[----:B------:R-:W-:Y:S02]  /*328f0*/  LOP3.LUT R16, R5, 0xffff, RZ, 0xc0, !PT ;  /* 0x0000ffff05107812 */ /* 0x000fe400078ec0ff */
[----:B----4-:R-:W-:Y:S02]  /*32900*/  LOP3.LUT R5, R6, 0xffff, RZ, 0xc0, !PT ;  /* 0x0000ffff06057812 */ /* 0x010fe400078ec0ff */
[----:B------:R-:W2:Y:S04]  /*32910*/  LDL.LU R6, [R1+0x1690] ;  /* 0x0016900001067983 */ /* 0x000ea80000300800 */
[----:B------:R-:W-:Y:S04]  /*32920*/  STL [R1+0x11c], R4 ;  /* 0x00011c0401007387 */ /* 0x000fe80000100800 */
[----:B------:R-:W-:Y:S04]  /*32930*/  STL [R1+0xd8], R16 ;  /* 0x0000d81001007387 */ /* 0x000fe80000100800 */
[----:B------:R-:W-:Y:S04]  /*32940*/  STL [R1+0x118], R5 ;  /* 0x0001180501007387 */ /* 0x000fe80000100800 */
[----:B------:R0:W-:Y:S04]  /*32950*/  STL [R1+0x54], R0 ;  /* 0x0000540001007387 */ /* 0x0001e80000100800 */
[----:B------:R-:W-:Y:S04]  /*32960*/  STL [R1+0xb4], R9 ;  /* 0x0000b40901007387 */ /* 0x000fe80000100800 */
[----:B------:R1:W-:Y:S01]  /*32970*/  STL [R1+0xf8], R15 ;  /* 0x0000f80f01007387 */ /* 0x0003e20000100800 */
[----:B0-----:R-:W-:-:S02]  /*32980*/  PRMT R0, R0, 0x3340, R1 ;  /* 0x0000334000007816 */ /* 0x001fc40000000001 */
[----:B------:R-:W-:Y:S02]  /*32990*/  PRMT R16, R7, 0x3340, R16 ;  /* 0x0000334007107816 */ /* 0x000fe40000000010 */
[----:B-1----:R-:W-:Y:S02]  /*329a0*/  PRMT R15, R35, 0x3340, R34 ;  /* 0x00003340230f7816 */ /* 0x002fe40000000022 */
[----:B------:R-:W-:Y:S02]  /*329b0*/  PRMT R9, R9, 0x3340, R1 ;  /* 0x0000334009097816 */ /* 0x000fe40000000001 */
[----:B------:R-:W-:Y:S02]  /*329c0*/  PRMT R0, R15, 0x5410, R0 ;  /* 0x000054100f007816 */ /* 0x000fe40000000000 */
[----:B------:R-:W-:Y:S02]  /*329d0*/  PRMT R17, R4, 0x3340, R5 ;  /* 0x0000334004117816 */ /* 0x000fe40000000005 */
[----:B------:R-:W3:Y:S01]  /*329e0*/  LDL.LU R5, [R1+0x85c] ;  /* 0x00085c0001057983 */ /* 0x000ee20000300800 */
[----:B------:R-:W-:-:S03]  /*329f0*/  PRMT R4, R16, 0x5410, R9 ;  /* 0x0000541010047816 */ /* 0x000fc60000000009 */
[----:B------:R-:W4:Y:S04]  /*32a00*/  LDL.LU R7, [R1+0x858] ;  /* 0x0008580001077983 */ /* 0x000f280000300800 */
[----:B------:R0:W-:Y:S01]  /*32a10*/  STL [R1+0x143c], R0 ;  /* 0x00143c0001007387 */ /* 0x0001e20000100800 */
[----:B------:R-:W-:-:S03]  /*32a20*/  LOP3.LUT R15, R59, 0xffff, RZ, 0xc0, !PT ;  /* 0x0000ffff3b0f7812 */ /* 0x000fc600078ec0ff */
[----:B------:R-:W4:Y:S01]  /*32a30*/  LDL.LU R24, [R1+0x1c8] ;  /* 0x0001c80001187983 */ /* 0x000f220000300800 */
[----:B0-----:R-:W-:-:S03]  /*32a40*/  PRMT R0, R17, 0x5410, R10 ;  /* 0x0000541011007816 */ /* 0x001fc6000000000a */
[----:B------:R0:W-:Y:S04]  /*32a50*/  STL [R1+0x1438], R4 ;  /* 0x0014380401007387 */ /* 0x0001e80000100800 */
[----:B------:R1:W-:Y:S04]  /*32a60*/  STL [R1+0x1434], R0 ;  /* 0x0014340001007387 */ /* 0x0003e80000100800 */
[----:B------:R-:W4:Y:S01]  /*32a70*/  LDL.LU R59, [R1+0x18c] ;  /* 0x00018c00013b7983 */ /* 0x000f220000300800 */
[----:B------:R-:W-:Y:S02]  /*32a80*/  LOP3.LUT R17, R51, 0xffff, RZ, 0xc0, !PT ;  /* 0x0000ffff33117812 */ /* 0x000fe400078ec0ff */
[----:B0-----:R-:W-:Y:S01]  /*32a90*/  LOP3.LUT R4, R38, 0xffff, RZ, 0xc0, !PT ;  /* 0x0000ffff26047812 */ /* 0x001fe200078ec0ff */
[----:B------:R0:W-:Y:S01]  /*32aa0*/  STL [R1+0x10c], R15 ;  /* 0x00010c0f01007387 */ /* 0x0001e20000100800 */
[----:B-1----:R-:W-:-:S02]  /*32ab0*/  LOP3.LUT R0, R12, 0xffff, RZ, 0xc0, !PT ;  /* 0x0000ffff0c007812 */ /* 0x002fc400078ec0ff */
[----:B------:R-:W-:Y:S02]  /*32ac0*/  LOP3.LUT R9, R46, 0xffff, RZ, 0xc0, !PT ;  /* 0x0000ffff2e097812 */ /* 0x000fe400078ec0ff */
[----:B------:R-:W-:Y:S02]  /*32ad0*/  LOP3.LUT R18, R49, 0xffff, RZ, 0xc0, !PT ;  /* 0x0000ffff31127812 */ /* 0x000fe400078ec0ff */
[----:B------:R-:W-:Y:S02]  /*32ae0*/  LOP3.LUT R51, R57, 0xffff, RZ, 0xc0, !PT ;  /* 0x0000ffff39337812 */ /* 0x000fe400078ec0ff */
[----:B------:R-:W-:Y:S02]  /*32af0*/  LOP3.LUT R10, R45, 0xffff, RZ, 0xc0, !PT ;  /* 0x0000ffff2d0a7812 */ /* 0x000fe400078ec0ff */
[----:B------:R-:W-:Y:S02]  /*32b00*/  PRMT R12, R17, 0x3340, R18 ;  /* 0x00003340110c7816 */ /* 0x000fe40000000012 */
[----:B0-----:R-:W-:-:S02]  /*32b10*/  PRMT R15, R15, 0x3340, R51 ;  /* 0x000033400f0f7816 */ /* 0x001fc40000000033 */
[----:B--2---:R-:W-:Y:S02]  /*32b20*/  LOP3.LUT R16, R6, 0xffff, RZ, 0xc0, !PT ;  /* 0x0000ffff06107812 */ /* 0x004fe400078ec0ff */
[----:B------:R-:W2:Y:S04]  /*32b30*/  LDL.LU R6, [R1+0x168c] ;  /* 0x00168c0001067983 */ /* 0x000ea80000300800 */
[----:B------:R-:W-:Y:S04]  /*32b40*/  STL [R1+0x9c], R17 ;  /* 0x00009c1101007387 */ /* 0x000fe80000100800 */
[----:B------:R-:W-:Y:S04]  /*32b50*/  STL [R1+0xf0], R4 ;  /* 0x0000f00401007387 */ /* 0x000fe80000100800 */
[----:B------:R0:W-:Y:S04]  /*32b60*/  STL [R1+0xf4], R16 ;  /* 0x0000f41001007387 */ /* 0x0001e80000100800 */
[----:B------:R1:W-:Y:S04]  /*32b70*/  STL [R1+0x88], R0 ;  /* 0x0000880001007387 */ /* 0x0003e80000100800 */
[----:B------:R1:W-:Y:S01]  /*32b80*/  STL [R1+0xe8], R9 ;  /* 0x0000e80901007387 */ /* 0x0003e20000100800 */
[----:B0-----:R-:W-:-:S02]  /*32b90*/  PRMT R16, R4, 0x3340, R16 ;  /* 0x0000334004107816 */ /* 0x001fc40000000010 */
[--C-:B-1----:R-:W-:Y:S01]  /*32ba0*/  PRMT R0, R0, 0x3340, R1.reuse ;  /* 0x0000334000007816 */ /* 0x102fe20000000001 */
[----:B------:R0:W-:Y:S01]  /*32bb0*/  STL [R1+0xb8], R10 ;  /* 0x0000b80a01007387 */ /* 0x0001e20000100800 */
[----:B------:R-:W-:Y:S02]  /*32bc0*/  PRMT R9, R9, 0x3340, R1 ;  /* 0x0000334009097816 */ /* 0x000fe40000000001 */
[----:B------:R-:W-:Y:S02]  /*32bd0*/  PRMT R4, R12, 0x5410, R0 ;  /* 0x000054100c047816 */ /* 0x000fe40000000000 */
[----:B------:R-:W-:Y:S02]  /*32be0*/  PRMT R9, R15, 0x5410, R9 ;  /* 0x000054100f097816 */ /* 0x000fe40000000009 */
[----:B0-----:R-:W-:Y:S01]  /*32bf0*/  PRMT R10, R10, 0x3340, R1 ;  /* 0x000033400a0a7816 */ /* 0x001fe20000000001 */
[----:B------:R-:W-:Y:S03]  /*32c00*/  STL [R1+0x90], R18 ;  /* 0x0000901201007387 */ /* 0x000fe60000100800 */
[----:B------:R-:W-:Y:S01]  /*32c10*/  PRMT R0, R16, 0x5410, R10 ;  /* 0x0000541010007816 */ /* 0x000fe2000000000a */
[----:B------:R0:W-:Y:S01]  /*32c20*/  STL [R1+0x1430], R4 ;  /* 0x0014300401007387 */ /* 0x0001e20000100800 */
[----:B---3--:R-:W-:-:S02]  /*32c30*/  LOP3.LUT R5, R5, 0xffff, RZ, 0xc0, !PT ;  /* 0x0000ffff05057812 */ /* 0x008fc400078ec0ff */
[----:B----4-:R-:W-:Y:S01]  /*32c40*/  LOP3.LUT R7, R7, 0xffff, RZ, 0xc0, !PT ;  /* 0x0000ffff07077812 */ /* 0x010fe200078ec0ff */
[----:B0-----:R-:W3:Y:S01]  /*32c50*/  LDL.LU R4, [R1+0x850] ;  /* 0x0008500001047983 */ /* 0x001ee20000300800 */
[----:B------:R-:W-:-:S03]  /*32c60*/  LOP3.LUT R12, R24, 0xffff, RZ, 0xc0, !PT ;  /* 0x0000ffff180c7812 */ /* 0x000fc600078ec0ff */
[----:B------:R0:W-:Y:S04]  /*32c70*/  STL [R1+0x142c], R9 ;  /* 0x00142c0901007387 */ /* 0x0001e80000100800 */
[----:B------:R-:W4:Y:S04]  /*32c80*/  LDL.LU R38, [R1+0x274] ;  /* 0x0002740001267983 */ /* 0x000f280000300800 */
[----:B------:R1:W-:Y:S04]  /*32c90*/  STL [R1+0x1428], R0 ;  /* 0x0014280001007387 */ /* 0x0003e80000100800 */
[----:B------:R-:W4:Y:S01]  /*32ca0*/  LDL.LU R57, [R1+0x270] ;  /* 0x0002700001397983 */ /* 0x000f220000300800 */
[----:B------:R-:W-:-:S03]  /*32cb0*/  LOP3.LUT R15, R59, 0xffff, RZ, 0xc0, !PT ;  /* 0x0000ffff3b0f7812 */ /* 0x000fc600078ec0ff */
[----:B------:R-:W4:Y:S01]  /*32cc0*/  LDL.LU R49, [R1+0x168] ;  /* 0x0001680001317983 */ /* 0x000f220000300800 */
[----:B0-----:R-:W-:-:S03]  /*32cd0*/  LOP3.LUT R9, R53, 0xffff, RZ, 0xc0, !PT ;  /* 0x0000ffff35097812 */ /* 0x001fc600078ec0ff */
[----:B------:R-:W-:Y:S01]  /*32ce0*/  STL [R1+0x130], R5 ;  /* 0x0001300501007387 */ /* 0x000fe20000100800 */
[----:B-1----:R-:W-:-:S03]  /*32cf0*/  LOP3.LUT R0, R13, 0xffff, RZ, 0xc0, !PT ;  /* 0x0000ffff0d007812 */ /* 0x002fc600078ec0ff */
[----:B------:R-:W-:Y:S01]  /*32d00*/  STL [R1+0x128], R7 ;  /* 0x0001280701007387 */ /* 0x000fe20000100800 */
[----:B------:R-:W-:-:S03]  /*32d10*/  LOP3.LUT R10, R55, 0xffff, RZ, 0xc0, !PT ;  /* 0x0000ffff370a7812 */ /* 0x000fc600078ec0ff */
[----:B------:R-:W-:Y:S04]  /*32d20*/  STL [R1+0xdc], R12 ;  /* 0x0000dc0c01007387 */ /* 0x000fe80000100800 */
[----:B------:R-:W4:Y:S01]  /*32d30*/  LDL.LU R59, [R1+0x124] ;  /* 0x00012400013b7983 */ /* 0x000f220000300800 */
[----:B------:R-:W-:-:S03]  /*32d40*/  LOP3.LUT R13, R61, 0xffff, RZ, 0xc0, !PT ;  /* 0x0000ffff3d0d7812 */ /* 0x000fc600078ec0ff */
[----:B------:R-:W4:Y:S04]  /*32d50*/  LDL.LU R53, [R1+0x1688] ;  /* 0x0016880001357983 */ /* 0x000f280000300800 */
[----:B------:R-:W-:Y:S04]  /*32d60*/  STL [R1+0x120], R15 ;  /* 0x0001200f01007387 */ /* 0x000fe80000100800 */
[----:B------:R-:W4:Y:S04]  /*32d70*/  LDL.LU R55, [R1+0x1684] ;  /* 0x0016840001377983 */ /* 0x000f280000300800 */
[----:B------:R0:W-:Y:S04]  /*32d80*/  STL [R1+0xd4], R0 ;  /* 0x0000d40001007387 */ /* 0x0001e80000100800 */
[----:B------:R-:W4:Y:S04]  /*32d90*/  LDL.LU R61, [R1+0x1680] ;  /* 0x00168000013d7983 */ /* 0x000f280000300800 */
[----:B------:R1:W-:Y:S04]  /*32da0*/  STL [R1+0x150], R9 ;  /* 0x0001500901007387 */ /* 0x0003e80000100800 */
[----:B------:R-:W-:Y:S04]  /*32db0*/  STL [R1+0x138], R10 ;  /* 0x0001380a01007387 */ /* 0x000fe80000100800 */
[----:B------:R1:W-:Y:S04]  /*32dc0*/  STL [R1+0xa8], R13 ;  /* 0x0000a80d01007387 */ /* 0x0003e80000100800 */
[----:B------:R-:W4:Y:S01]  /*32dd0*/  LDL.LU R25, [R1+0x860] ;  /* 0x0008600001197983 */ /* 0x000f220000300800 */
[----:B0-----:R-:W-:-:S02]  /*32de0*/  PRMT R0, R0, 0x3340, R1 ;  /* 0x0000334000007816 */ /* 0x001fc40000000001 */
[----:B------:R-:W-:Y:S01]  /*32df0*/  PRMT R12, R12, 0x3340, R13 ;  /* 0x000033400c0c7816 */ /* 0x000fe2000000000d */
[----:B------:R-:W4:Y:S01]  /*32e00*/  LDL.LU R23, [R1+0x854] ;  /* 0x0008540001177983 */ /* 0x000f220000300800 */
[----:B-1----:R-:W-:Y:S02]  /*32e10*/  PRMT R9, R9, 0x3340, R1 ;  /* 0x0000334009097816 */ /* 0x002fe40000000001 */
[----:B------:R-:W-:Y:S01]  /*32e20*/  PRMT R13, R7, 0x3340, R15 ;  /* 0x00003340070d7816 */ /* 0x000fe2000000000f */
[----:B------:R-:W4:Y:S01]  /*32e30*/  LDL.LU R24, [R1+0x1fc] ;  /* 0x0001fc0001187983 */ /* 0x000f220000300800 */
[----:B------:R-:W-:Y:S02]  /*32e40*/  PRMT R10, R10, 0x3340, R1 ;  /* 0x000033400a0a7816 */ /* 0x000fe40000000001 */
[----:B------:R-:W-:Y:S02]  /*32e50*/  PRMT R12, R12, 0x5410, R0 ;  /* 0x000054100c0c7816 */ /* 0x000fe40000000000 */
[----:B------:R-:W-:-:S02]  /*32e60*/  LOP3.LUT R18, R48, 0xffff, RZ, 0xc0, !PT ;  /* 0x0000ffff30127812 */ /* 0x000fc400078ec0ff */
[----:B------:R-:W-:Y:S02]  /*32e70*/  LOP3.LUT R21, R40, 0xffff, RZ, 0xc0, !PT ;  /* 0x0000ffff28157812 */ /* 0x000fe400078ec0ff */
[----:B------:R-:W-:Y:S02]  /*32e80*/  LOP3.LUT R22, R41, 0xffff, RZ, 0xc0, !PT ;  /* 0x0000ffff29167812 */ /* 0x000fe400078ec0ff */
[----:B--2---:R-:W-:-:S04]  /*32e90*/  LOP3.LUT R6, R6, 0xffff, RZ, 0xc0, !PT ;  /* 0x0000ffff06067812 */ /* 0x004fc800078ec0ff */
[----:B------:R-:W-:Y:S02]  /*32ea0*/  PRMT R15, R5, 0x3340, R6 ;  /* 0x00003340050f7816 */ /* 0x000fe40000000006 */
[----:B------:R-:W2:Y:S04]  /*32eb0*/  LDL.LU R5, [R1+0x1d4] ;  /* 0x0001d40001057983 */ /* 0x000ea80000300800 */
[----:B------:R-:W2:Y:S01]  /*32ec0*/  LDL.LU R7, [R1+0x184] ;  /* 0x0001840001077983 */ /* 0x000ea20000300800 */
[----:B------:R-:W-:-:S03]  /*32ed0*/  PRMT R0, R15, 0x5410, R10 ;  /* 0x000054100f007816 */ /* 0x000fc6000000000a */
[----:B------:R0:W-:Y:S04]  /*32ee0*/  STL [R1+0x163c], R6 ;  /* 0x00163c0601007387 */ /* 0x0001e80000100800 */
[----:B------:R1:W-:Y:S01]  /*32ef0*/  STL [R1+0x1424], R12 ;  /* 0x0014240c01007387 */ /* 0x0003e20000100800 */
[----:B0-----:R-:W-:-:S05]  /*32f00*/  PRMT R6, R13, 0x5410, R9 ;  /* 0x000054100d067816 */ /* 0x001fca0000000009 */
[----:B------:R0:W-:Y:S04]  /*32f10*/  STL [R1+0x1ac], R6 ;  /* 0x0001ac0601007387 */ /* 0x0001e80000100800 */
[----:B------:R0:W-:Y:S01]  /*32f20*/  STL [R1+0x1a0], R0 ;  /* 0x0001a00001007387 */ /* 0x0001e20000100800 */
[----:B------:R-:W-:Y:S02]  /*32f30*/  PRMT R10, R18, 0x3340, R1 ;  /* 0x00003340120a7816 */ /* 0x000fe40000000001 */
[----:B---3--:R-:W-:Y:S02]  /*32f40*/  LOP3.LUT R16, R4, 0xffff, RZ, 0xc0, !PT ;  /* 0x0000ffff04107812 */ /* 0x008fe400078ec0ff */
[----:B------:R-:W-:-:S03]  /*32f50*/  LOP3.LUT R4, R28, 0xffff, RZ, 0xc0, !PT ;  /* 0x0000ffff1c047812 */ /* 0x000fc600078ec0ff */
[----:B------:R-:W-:Y:S01]  /*32f60*/  STL [R1+0xc4], R16 ;  /* 0x0000c41001007387 */ /* 0x000fe20000100800 */
[----:B----4-:R-:W-:Y:S02]  /*32f70*/  LOP3.LUT R38, R38, 0xffff, RZ, 0xc0, !PT ;  /* 0x0000ffff26267812 */ /* 0x010fe400078ec0ff */
[----:B-1----:R-:W-:Y:S02]  /*32f80*/  LOP3.LUT R12, R57, 0xffff, RZ, 0xc0, !PT ;  /* 0x0000ffff390c7812 */ /* 0x002fe400078ec0ff */
[----:B0-----:R-:W-:-:S03]  /*32f90*/  LOP3.LUT R6, R49, 0xffff, RZ, 0xc0, !PT ;  /* 0x0000ffff31067812 */ /* 0x001fc600078ec0ff */
[----:B------:R0:W-:Y:S01]  /*32fa0*/  STL [R1+0x114], R12 ;  /* 0x0001140c01007387 */ /* 0x0001e20000100800 */
[----:B------:R-:W-:Y:S02]  /*32fb0*/  LOP3.LUT R49, R29, 0xffff, RZ, 0xc0, !PT ;  /* 0x0000ffff1d317812 */ /* 0x000fe400078ec0ff */
[--C-:B------:R-:W-:Y:S01]  /*32fc0*/  PRMT R0, R4, 0x3340, R1.reuse ;  /* 0x0000334004007816 */ /* 0x100fe20000000001 */
[----:B------:R-:W3:Y:S01]  /*32fd0*/  LDL.LU R48, [R1+0x167c] ;  /* 0x00167c0001307983 */ /* 0x000ee20000300800 */
[----:B------:R-:W-:Y:S02]  /*32fe0*/  PRMT R9, R49, 0x3340, R1 ;  /* 0x0000334031097816 */ /* 0x000fe40000000001 */
[----:B------:R-:W-:Y:S02]  /*32ff0*/  PRMT R15, R16, 0x3340, R6 ;  /* 0x00003340100f7816 */ /* 0x000fe40000000006 */
[----:B------:R-:W-:-:S04]  /*33000*/  LOP3.LUT R13, R59, 0xffff, RZ, 0xc0, !PT ;  /* 0x0000ffff3b0d7812 */ /* 0x000fc800078ec0ff */
[----:B0-----:R-:W-:Y:S01]  /*33010*/  PRMT R12, R12, 0x3340, R13 ;  /* 0x000033400c0c7816 */ /* 0x001fe2000000000d */
[----:B------:R0:W-:Y:S03]  /*33020*/  STL [R1+0xfc], R13 ;  /* 0x0000fc0d01007387 */ /* 0x0001e60000100800 */
[----:B------:R-:W-:Y:S01]  /*33030*/  PRMT R12, R12, 0x5410, R0 ;  /* 0x000054100c0c7816 */ /* 0x000fe20000000000 */
[----:B------:R-:W4:Y:S01]  /*33040*/  LDL.LU R57, [R1+0x86c] ;  /* 0x00086c0001397983 */ /* 0x000f220000300800 */
[----:B------:R-:W-:-:S03]  /*33050*/  PRMT R0, R15, 0x5410, R10 ;  /* 0x000054100f007816 */ /* 0x000fc6000000000a */
[----:B------:R-:W3:Y:S01]  /*33060*/  LDL.LU R59, [R1+0x280] ;  /* 0x00028000013b7983 */ /* 0x000ee20000300800 */
[----:B------:R-:W-:-:S04]  /*33070*/  LOP3.LUT R61, R61, 0xffff, RZ, 0xc0, !PT ;  /* 0x0000ffff3d3d7812 */ /* 0x000fc800078ec0ff */
[----:B0-----:R-:W-:-:S04]  /*33080*/  PRMT R13, R38, 0x3340, R61 ;  /* 0x00003340260d7816 */ /* 0x001fc8000000003d */
[----:B------:R-:W-:Y:S01]  /*33090*/  PRMT R9, R13, 0x5410, R9 ;  /* 0x000054100d097816 */ /* 0x000fe20000000009 */
[----:B------:R-:W-:Y:S04]  /*330a0*/  STL [R1+0x194], R12 ;  /* 0x0001940c01007387 */ /* 0x000fe80000100800 */
[----:B------:R-:W-:Y:S01]  /*330b0*/  STL [R1+0x18c], R9 ;  /* 0x00018c0901007387 */ /* 0x000fe20000100800 */
[----:B------:R-:W-:-:S03]  /*330c0*/  LOP3.LUT R10, R25, 0xffff, RZ, 0xc0, !PT ;  /* 0x0000ffff190a7812 */ /* 0x000fc600078ec0ff */
[----:B------:R0:W-:Y:S01]  /*330d0*/  STL [R1+0x141c], R0 ;  /* 0x00141c0001007387 */ /* 0x0001e20000100800 */
[----:B------:R-:W-:-:S03]  /*330e0*/  LOP3.LUT R25, R42, 0xffff, RZ, 0xc0, !PT ;  /* 0x0000ffff2a197812 */ /* 0x000fc600078ec0ff */
[----:B------:R-:W3:Y:S04]  /*330f0*/  LDL.LU R40, [R1+0x1678] ;  /* 0x0016780001287983 */ /* 0x000ee80000300800 */
[----:B------:R-:W4:Y:S04]  /*33100*/  LDL.LU R42, [R1+0x1674] ;  /* 0x00167400012a7983 */ /* 0x000f280000300800 */
[----:B------:R-:W4:Y:S01]  /*33110*/  LDL.LU R41, [R1+0x1670] ;  /* 0x0016700001297983 */ /* 0x000f220000300800 */
[----:B------:R-:W-:Y:S02]  /*33120*/  LOP3.LUT R13, R23, 0xffff, RZ, 0xc0, !PT ;  /* 0x0000ffff170d7812 */ /* 0x000fe400078ec0ff */
[----:B------:R-:W-:-:S02]  /*33130*/  LOP3.LUT R29, R24, 0xffff, RZ, 0xc0, !PT ;  /* 0x0000ffff181d7812 */ /* 0x000fc400078ec0ff */
[----:B------:R-:W-:Y:S02]  /*33140*/  LOP3.LUT R30, R30, 0xffff, RZ, 0xc0, !PT ;  /* 0x0000ffff1e1e7812 */ /* 0x000fe400078ec0ff */
[--C-:B0-----:R-:W-:Y:S02]  /*33150*/  PRMT R0, R21, 0x3340, R1.reuse ;  /* 0x0000334015007816 */ /* 0x101fe40000000001 */
[--C-:B------:R-:W-:Y:S02]  /*33160*/  PRMT R9, R30, 0x3340, R1.reuse ;  /* 0x000033401e097816 */ /* 0x100fe40000000001 */
[----:B------:R-:W-:Y:S02]  /*33170*/  PRMT R16, R29, 0x3340, R22 ;  /* 0x000033401d107816 */ /* 0x000fe40000000016 */
[----:B------:R-:W-:Y:S02]  /*33180*/  PRMT R12, R25, 0x3340, R1 ;  /* 0x00003340190c7816 */ /* 0x000fe40000000001 */
[----:B--2---:R-:W-:-:S02]  /*33190*/  LOP3.LUT R27, R5, 0xffff, RZ, 0xc0, !PT ;  /* 0x0000ffff051b7812 */ /* 0x004fc400078ec0ff */
[----:B------:R-:W-:-:S04]  /*331a0*/  LOP3.LUT R31, R7, 0xffff, RZ, 0xc0, !PT ;  /* 0x0000ffff071f7812 */ /* 0x000fc800078ec0ff */
[----:B------:R-:W-:Y:S02]  /*331b0*/  PRMT R15, R13, 0x3340, R31 ;  /* 0x000033400d0f7816 */ /* 0x000fe4000000001f */
[----:B------:R-:W-:Y:S02]  /*331c0*/  PRMT R17, R10, 0x3340, R27 ;  /* 0x000033400a117816 */ /* 0x000fe4000000001b */
[----:B------:R-:W-:Y:S02]  /*331d0*/  PRMT R7, R15, 0x5410, R0 ;  /* 0x000054100f077816 */ /* 0x000fe40000000000 */
[----:B------:R-:W-:Y:S02]  /*331e0*/  PRMT R5, R16, 0x5410, R9 ;  /* 0x0000541010057816 */ /* 0x000fe40000000009 */
[----:B------:R-:W-:Y:S01]  /*331f0*/  PRMT R0, R17, 0x5410, R12 ;  /* 0x0000541011007816 */ /* 0x000fe2000000000c */
[----:B------:R-:W-:Y:S04]  /*33200*/  STL [R1+0x1418], R7 ;  /* 0x0014180701007387 */ /* 0x000fe80000100800 */
[----:B------:R-:W2:Y:S04]  /*33210*/  LDL.LU R45, [R1+0x1dc] ;  /* 0x0001dc00012d7983 */ /* 0x000ea80000300800 */
[----:B------:R-:W-:Y:S04]  /*33220*/  STL [R1+0x1414], R5 ;  /* 0x0014140501007387 */ /* 0x000fe80000100800 */
[----:B------:R-:W2:Y:S04]  /*33230*/  LDL.LU R43, [R1+0x1d0] ;  /* 0x0001d000012b7983 */ /* 0x000ea80000300800 */
[----:B------:R3:W-:Y:S02]  /*33240*/  STL [R1+0x1a4], R0 ;  /* 0x0001a40001007387 */ /* 0x0007e40000100800 */
[----:B---3--:R-:W-:-:S02]  /*33250*/  LOP3.LUT R0, R40, 0xffff, RZ, 0xc0, !PT ;  /* 0x0000ffff28007812 */ /* 0x008fc400078ec0ff */
[----:B----4-:R-:W-:Y:S02]  /*33260*/  LOP3.LUT R5, R41, 0xffff, RZ, 0xc0, !PT ;  /* 0x0000ffff29057812 */ /* 0x010fe400078ec0ff */
[----:B------:R-:W3:Y:S04]  /*33270*/  LDL.LU R41, [R1+0x166c] ;  /* 0x00166c0001297983 */ /* 0x000ee80000300800 */
[----:B------:R-:W4:Y:S01]  /*33280*/  LDL.LU R40, [R1+0x1668] ;  /* 0x0016680001287983 */ /* 0x000f220000300800 */
[----:B------:R-:W-:Y:S02]  /*33290*/  LOP3.LUT R46, R57, 0xffff, RZ, 0xc0, !PT ;  /* 0x0000ffff392e7812 */ /* 0x000fe400078ec0ff */
[----:B------:R-:W-:Y:S02]  /*332a0*/  LOP3.LUT R9, R36, 0xffff, RZ, 0xc0, !PT ;  /* 0x0000ffff24097812 */ /* 0x000fe400078ec0ff */
[----:B------:R-:W-:-:S02]  /*332b0*/  LOP3.LUT R17, R59, 0xffff, RZ, 0xc0, !PT ;  /* 0x0000ffff3b117812 */ /* 0x000fc400078ec0ff */
[----:B------:R-:W-:Y:S02]  /*332c0*/  LOP3.LUT R24, R48, 0xffff, RZ, 0xc0, !PT ;  /* 0x0000ffff30187812 */ /* 0x000fe400078ec0ff */
[----:B------:R-:W-:Y:S02]  /*332d0*/  LOP3.LUT R60, R60, 0xffff, RZ, 0xc0, !PT ;  /* 0x0000ffff3c3c7812 */ /* 0x000fe400078ec0ff */
[----:B------:R-:W-:Y:S02]  /*332e0*/  LOP3.LUT R48, R47, 0xffff, RZ, 0xc0, !PT ;  /* 0x0000ffff2f307812 */ /* 0x000fe400078ec0ff */
[----:B------:R-:W-:Y:S02]  /*332f0*/  LOP3.LUT R57, R55, 0xffff, RZ, 0xc0, !PT ;  /* 0x0000ffff37397812 */ /* 0x000fe400078ec0ff */
[--C-:B------:R-:W-:Y:S02]  /*33300*/  PRMT R12, R9, 0x3340, R1.reuse ;  /* 0x00003340090c7816 */ /* 0x100fe40000000001 */
[----:B------:R-:W-:Y:S01]  /*33310*/  PRMT R23, R46, 0x3340, R0 ;  /* 0x000033402e177816 */ /* 0x000fe20000000000 */
[----:B------:R0:W-:Y:S01]  /*33320*/  STL [R1+0xc0], R5 ;  /* 0x0000c00501007387 */ /* 0x0001e20000100800 */
[----:B------:R-:W-:-:S02]  /*33330*/  PRMT R15, R60, 0x3340, R1 ;  /* 0x000033403c0f7816 */ /* 0x000fc40000000001 */
[----:B------:R-:W-:Y:S02]  /*33340*/  PRMT R26, R17, 0x3340, R24 ;  /* 0x00003340111a7816 */ /* 0x000fe40000000018 */
[----:B------:R-:W-:Y:S02]  /*33350*/  PRMT R16, R48, 0x3340, R1 ;  /* 0x0000334030107816 */ /* 0x000fe40000000001 */
[----:B------:R-:W-:Y:S02]  /*33360*/  PRMT R28, R5, 0x3340, R57 ;  /* 0x00003340051c7816 */ /* 0x000fe40000000039 */
[----:B0-----:R-:W-:Y:S01]  /*33370*/  PRMT R5, R23, 0x5410, R12 ;  /* 0x0000541017057816 */ /* 0x001fe2000000000c */
[----:B------:R-:W-:Y:S01]  /*33380*/  STL [R1+0x1630], R48 ;  /* 0x0016303001007387 */ /* 0x000fe20000100800 */
[----:B------:R-:W-:Y:S02]  /*33390*/  PRMT R7, R26, 0x5410, R15 ;  /* 0x000054101a077816 */ /* 0x000fe4000000000f */
[----:B------:R-:W-:Y:S01]  /*333a0*/  PRMT R55, R28, 0x5410, R16 ;  /* 0x000054101c377816 */ /* 0x000fe20000000010 */
[----:B------:R-:W2:Y:S04]  /*333b0*/  LDL.LU R59, [R1+0x284] ;  /* 0x00028400013b7983 */ /* 0x000ea80000300800 */
[----:B------:R0:W-:Y:S04]  /*333c0*/  STL [R1+0x19c], R5 ;  /* 0x00019c0501007387 */ /* 0x0001e80000100800 */
[----:B0-----:R-:W2:Y:S04]  /*333d0*/  LDL.LU R5, [R1+0x264] ;  /* 0x0002640001057983 */ /* 0x001ea80000300800 */
[----:B------:R-:W-:Y:S04]  /*333e0*/  STL [R1+0x198], R7 ;  /* 0x0001980701007387 */ /* 0x000fe80000100800 */
[----:B------:R0:W-:Y:S04]  /*333f0*/  STL [R1+0x15e8], R55 ;  /* 0x0015e83701007387 */ /* 0x0001e80000100800 */
[----:B0-----:R-:W2:Y:S01]  /*33400*/  LDL.LU R55, [R1+0x878] ;  /* 0x0008780001377983 */ /* 0x001ea20000300800 */
[----:B----4-:R-:W-:-:S03]  /*33410*/  LOP3.LUT R26, R40, 0xffff, RZ, 0xc0, !PT ;  /* 0x0000ffff281a7812 */ /* 0x010fc600078ec0ff */
[----:B------:R-:W4:Y:S01]  /*33420*/  LDL.LU R40, [R1+0x1664] ;  /* 0x0016640001287983 */ /* 0x000f220000300800 */
[----:B---3--:R-:W-:Y:S02]  /*33430*/  LOP3.LUT R16, R41, 0xffff, RZ, 0xc0, !PT ;  /* 0x0000ffff29107812 */ /* 0x008fe400078ec0ff */
[----:B------:R-:W-:Y:S01]  /*33440*/  LOP3.LUT R12, R58, 0xffff, RZ, 0xc0, !PT ;  /* 0x0000ffff3a0c7812 */ /* 0x000fe200078ec0ff */
[----:B------:R-:W3:Y:S01]  /*33450*/  LDL.LU R7, [R1+0x104] ;  /* 0x0001040001077983 */ /* 0x000ee20000300800 */
[----:B--2---:R-:W-:-:S03]  /*33460*/  LOP3.LUT R28, R45, 0xffff, RZ, 0xc0, !PT ;  /* 0x0000ffff2d1c7812 */ /* 0x004fc600078ec0ff */
[----:B------:R-:W2:Y:S01]  /*33470*/  LDL.LU R41, [R1+0x1660] ;  /* 0x0016600001297983 */ /* 0x000ea20000300800 */
[----:B------:R-:W-:Y:S02]  /*33480*/  LOP3.LUT R36, R42, 0xffff, RZ, 0xc0, !PT ;  /* 0x0000ffff2a247812 */ /* 0x000fe400078ec0ff */
[----:B------:R-:W-:Y:S01]  /*33490*/  LOP3.LUT R15, R43, 0xffff, RZ, 0xc0, !PT ;  /* 0x0000ffff2b0f7812 */ /* 0x000fe200078ec0ff */
[----:B------:R-:W3:Y:S01]  /*334a0*/  LDL.LU R42, [R1+0x165c] ;  /* 0x00165c00012a7983 */ /* 0x000ee20000300800 */
[----:B------:R-:W-:Y:S02]  /*334b0*/  PRMT R43, R26, 0x3340, R28 ;  /* 0x000033401a2b7816 */ /* 0x000fe4000000001c */
[----:B------:R-:W-:Y:S01]  /*334c0*/  LOP3.LUT R48, R3, 0xffff, RZ, 0xc0, !PT ;  /* 0x0000ffff03307812 */ /* 0x000fe200078ec0ff */
[----:B------:R0:W-:Y:S04]  /*334d0*/  STL [R1+0xc], R36 ;  /* 0x00000c2401007387 */ /* 0x0001e80000100800 */
[----:B------:R-:W3:Y:S01]  /*334e0*/  LDL.LU R3, [R1+0x1658] ;  /* 0x0016580001037983 */ /* 0x000ee20000300800 */
[----:B----4-:R-:W-:-:S04]  /*334f0*/  PRMT R40, R12, 0x3340, R40 ;  /* 0x000033400c287816 */ /* 0x010fc80000000028 */
[----:B------:R-:W-:Y:S02]  /*33500*/  PRMT R43, R43, 0x5410, R40 ;  /* 0x000054102b2b7816 */ /* 0x000fe40000000028 */
[----:B------:R-:W4:Y:S01]  /*33510*/  LDL.LU R40, [R1+0x87c] ;  /* 0x00087c0001287983 */ /* 0x000f220000300800 */
[----:B------:R-:W-:Y:S02]  /*33520*/  LOP3.LUT R23, R8, 0xffff, RZ, 0xc0, !PT ;  /* 0x0000ffff08177812 */ /* 0x000fe400078ec0ff */
[----:B------:R-:W-:Y:S02]  /*33530*/  LOP3.LUT R8, R44, 0xffff, RZ, 0xc0, !PT ;  /* 0x0000ffff2c087812 */ /* 0x000fe400078ec0ff */
[----:B--2---:R-:W-:Y:S02]  /*33540*/  PRMT R41, R23, 0x3340, R41 ;  /* 0x0000334017297816 */ /* 0x004fe40000000029 */
[----:B------:R-:W-:Y:S02]  /*33550*/  PRMT R44, R16, 0x3340, R15 ;  /* 0x00003340102c7816 */ /* 0x000fe4000000000f */
[----:B------:R-:W-:-:S02]  /*33560*/  PRMT R45, R36, 0x3340, R48 ;  /* 0x00003340242d7816 */ /* 0x000fc40000000030 */
[----:B0-----:R-:W2:Y:S01]  /*33570*/  LDL.LU R36, [R1+0x870] ;  /* 0x0008700001247983 */ /* 0x001ea20000300800 */
[----:B---3--:R-:W-:-:S03]  /*33580*/  PRMT R42, R8, 0x3340, R42 ;  /* 0x00003340082a7816 */ /* 0x008fc6000000002a */
[----:B------:R0:W-:Y:S04]  /*33590*/  STL [R1+0x13fc], R43 ;  /* 0x0013fc2b01007387 */ /* 0x0001e80000100800 */
[----:B------:R-:W3:Y:S04]  /*335a0*/  LDL.LU R58, [R1+0x28c] ;  /* 0x00028c00013a7983 */ /* 0x000ee80000300800 */
[----:B------:R-:W2:Y:S01]  /*335b0*/  LDL.LU R47, [R1+0xe4] ;  /* 0x0000e400012f7983 */ /* 0x000ea20000300800 */
[----:B0-----:R-:W-:Y:S02]  /*335c0*/  PRMT R43, R44, 0x5410, R41 ;  /* 0x000054102c2b7816 */ /* 0x001fe40000000029 */
[----:B------:R-:W-:-:S03]  /*335d0*/  PRMT R41, R45, 0x5410, R42 ;  /* 0x000054102d297816 */ /* 0x000fc6000000002a */
[----:B------:R4:W-:Y:S01]  /*335e0*/  STL [R1+0x140c], R43 ;  /* 0x00140c2b01007387 */ /* 0x0009e20000100800 */
[----:B------:R-:W-:Y:S02]  /*335f0*/  LOP3.LUT R44, R55, 0xffff, RZ, 0xc0, !PT ;  /* 0x0000ffff372c7812 */ /* 0x000fe400078ec0ff */
[----:B------:R-:W-:Y:S01]  /*33600*/  LOP3.LUT R45, R5, 0xffff, RZ, 0xc0, !PT ;  /* 0x0000ffff052d7812 */ /* 0x000fe200078ec0ff */
[----:B------:R-:W-:Y:S01]  /*33610*/  STL [R1+0x1408], R41 ;  /* 0x0014082901007387 */ /* 0x000fe20000100800 */
[----:B------:R-:W-:Y:S02]  /*33620*/  LOP3.LUT R5, R7, 0xffff, RZ, 0xc0, !PT ;  /* 0x0000ffff07057812 */ /* 0x000fe400078ec0ff */
[----:B------:R-:W-:Y:S02]  /*33630*/  LOP3.LUT R7, R52, 0xffff, RZ, 0xc0, !PT ;  /* 0x0000ffff34077812 */ /* 0x000fe400078ec0ff */
[----:B----4-:R-:W-:-:S05]  /*33640*/  LOP3.LUT R43, R40, 0xffff, RZ, 0xc0, !PT ;  /* 0x0000ffff282b7812 */ /* 0x010fca00078ec0ff */
[----:B------:R0:W-:Y:S04]  /*33650*/  STL [R1+0x154], R43 ;  /* 0x0001542b01007387 */ /* 0x0001e80000100800 */
[----:B------:R1:W-:Y:S04]  /*33660*/  STL [R1+0xa4], R44 ;  /* 0x0000a42c01007387 */ /* 0x0003e80000100800 */
[----:B------:R4:W-:Y:S04]  /*33670*/  STL [R1+0x144], R45 ;  /* 0x0001442d01007387 */ /* 0x0009e80000100800 */
[----:B------:R-:W2:Y:S01]  /*33680*/  LDL.LU R52, [R1+0x1654] ;  /* 0x0016540001347983 */ /* 0x000ea20000300800 */
[----:B------:R-:W-:-:S02]  /*33690*/  LOP3.LUT R3, R3, 0xffff, RZ, 0xc0, !PT ;  /* 0x0000ffff03037812 */ /* 0x000fc400078ec0ff */
[----:B------:R-:W-:Y:S02]  /*336a0*/  LOP3.LUT R55, R50, 0xffff, RZ, 0xc0, !PT ;  /* 0x0000ffff32377812 */ /* 0x000fe400078ec0ff */
[----:B------:R-:W-:Y:S02]  /*336b0*/  LOP3.LUT R59, R59, 0xffff, RZ, 0xc0, !PT ;  /* 0x0000ffff3b3b7812 */ /* 0x000fe400078ec0ff */
[----:B------:R-:W-:Y:S02]  /*336c0*/  LOP3.LUT R50, R53, 0xffff, RZ, 0xc0, !PT ;  /* 0x0000ffff35327812 */ /* 0x000fe400078ec0ff */
[----:B------:R-:W-:Y:S01]  /*336d0*/  PRMT R40, R5, 0x3340, R1 ;  /* 0x0000334005287816 */ /* 0x000fe20000000001 */
[----:B------:R-:W2:Y:S01]  /*336e0*/  LDL.LU R53, [R1+0x1650] ;  /* 0x0016500001357983 */ /* 0x000ea20000300800 */
[----:B0-----:R-:W-:Y:S02]  /*336f0*/  PRMT R43, R43, 0x3340, R45 ;  /* 0x000033402b2b7816 */ /* 0x001fe4000000002d */
[----:B------:R-:W-:Y:S01]  /*33700*/  PRMT R41, R7, 0x3340, R1 ;  /* 0x0000334007297816 */ /* 0x000fe20000000001 */
[----:B------:R0:W-:Y:S01]  /*33710*/  STL [R1+0x104], R5 ;  /* 0x0001040501007387 */ /* 0x0001e20000100800 */
[----:B-1----:R-:W-:-:S02]  /*33720*/  PRMT R44, R44, 0x3340, R3 ;  /* 0x000033402c2c7816 */ /* 0x002fc40000000003 */
[----:B------:R-:W-:Y:S02]  /*33730*/  PRMT R42, R55, 0x3340, R1 ;  /* 0x00003340372a7816 */ /* 0x000fe40000000001 */
[----:B----4-:R-:W-:Y:S02]  /*33740*/  PRMT R45, R59, 0x3340, R50 ;  /* 0x000033403b2d7816 */ /* 0x010fe40000000032 */
[----:B------:R-:W-:Y:S01]  /*33750*/  PRMT R43, R43, 0x5410, R40 ;  /* 0x000054102b2b7816 */ /* 0x000fe20000000028 */
[----:B0-----:R-:W4:Y:S01]  /*33760*/  LDL.LU R5, [R1+0x288] ;  /* 0x0002880001057983 */ /* 0x001f220000300800 */
[----:B------:R-:W-:-:S03]  /*33770*/  PRMT R41, R44, 0x5410, R41 ;  /* 0x000054102c297816 */ /* 0x000fc60000000029 */
[----:B------:R0:W-:Y:S01]  /*33780*/  STL [R1+0x1624], R7 ;  /* 0x0016240701007387 */ /* 0x0001e20000100800 */
[----:B------:R-:W-:Y:S02]  /*33790*/  PRMT R40, R45, 0x5410, R42 ;  /* 0x000054102d287816 */ /* 0x000fe4000000002a */
[----:B------:R-:W-:Y:S02]  /*337a0*/  LOP3.LUT R37, R37, 0xffff, RZ, 0xc0, !PT ;  /* 0x0000ffff25257812 */ /* 0x000fe400078ec0ff */
[----:B---3--:R-:W-:Y:S01]  /*337b0*/  LOP3.LUT R58, R58, 0xffff, RZ, 0xc0, !PT ;  /* 0x0000ffff3a3a7812 */ /* 0x008fe200078ec0ff */
[----:B0-----:R-:W3:Y:S04]  /*337c0*/  LDL.LU R7, [R1+0x1f8] ;  /* 0x0001f80001077983 */ /* 0x001ee80000300800 */
[----:B------:R0:W-:Y:S04]  /*337d0*/  STL [R1+0x1628], R55 ;  /* 0x0016283701007387 */ /* 0x0001e80000100800 */
[----:B0-----:R-:W3:Y:S04]  /*337e0*/  LDL.LU R55, [R1+0x874] ;  /* 0x0008740001377983 */ /* 0x001ee80000300800 */
[----:B------:R-:W-:Y:S04]  /*337f0*/  STL [R1+0x184], R43 ;  /* 0x0001842b01007387 */ /* 0x000fe80000100800 */
[----:B------:R-:W-:Y:S04]  /*33800*/  STL [R1+0x17c], R41 ;  /* 0x00017c2901007387 */ /* 0x000fe80000100800 */
[----:B------:R0:W-:Y:S02]  /*33810*/  STL [R1+0x178], R40 ;  /* 0x0001782801007387 */ /* 0x0001e40000100800 */
[----:B0-----:R-:W-:-:S02]  /*33820*/  PRMT R40, R37, 0x3340, R1 ;  /* 0x0000334025287816 */ /* 0x001fc40000000001 */
[----:B--2---:R-:W-:-:S04]  /*33830*/  LOP3.LUT R52, R52, 0xffff, RZ, 0xc0, !PT ;  /* 0x0000ffff34347812 */ /* 0x004fc800078ec0ff */
[----:B------:R-:W-:-:S04]  /*33840*/  PRMT R43, R58, 0x3340, R52 ;  /* 0x000033403a2b7816 */ /* 0x000fc80000000034 */
[----:B------:R-:W-:Y:S02]  /*33850*/  PRMT R43, R43, 0x5410, R40 ;  /* 0x000054102b2b7816 */ /* 0x000fe40000000028 */
[----:B------:R-:W2:Y:S01]  /*33860*/  LDL.LU R40, [R1+0x180] ;  /* 0x0001800001287983 */ /* 0x000ea20000300800 */
[----:B------:R-:W-:Y:S02]  /*33870*/  LOP3.LUT R47, R47, 0xffff, RZ, 0xc0, !PT ;  /* 0x0000ffff2f2f7812 */ /* 0x000fe400078ec0ff */
[----:B------:R-:W-:Y:S02]  /*33880*/  LOP3.LUT R36, R36, 0xffff, RZ, 0xc0, !PT ;  /* 0x0000ffff24247812 */ /* 0x000fe400078ec0ff */
[----:B------:R-:W-:Y:S02]  /*33890*/  LOP3.LUT R53, R53, 0xffff, RZ, 0xc0, !PT ;  /* 0x0000ffff35357812 */ /* 0x000fe400078ec0ff */
[----:B------:R-:W-:Y:S02]  /*338a0*/  LOP3.LUT R54, R54, 0xffff, RZ, 0xc0, !PT ;  /* 0x0000ffff36367812 */ /* 0x000fe400078ec0ff */
[----:B------:R-:W-:-:S02]  /*338b0*/  PRMT R41, R47, 0x3340, R1 ;  /* 0x000033402f297816 */ /* 0x000fc40000000001 */
[----:B------:R-:W-:Y:S02]  /*338c0*/  PRMT R42, R54, 0x3340, R1 ;  /* 0x00003340362a7816 */ /* 0x000fe40000000001 */
[----:B------:R-:W-:Y:S01]  /*338d0*/  PRMT R45, R36, 0x3340, R53 ;  /* 0x00003340242d7816 */ /* 0x000fe20000000035 */
[----:B------:R0:W-:Y:S01]  /*338e0*/  STL [R1+0x16c], R43 ;  /* 0x00016c2b01007387 */ /* 0x0001e20000100800 */
[----:B----4-:R-:W-:Y:S02]  /*338f0*/  LOP3.LUT R5, R5, 0xffff, RZ, 0xc0, !PT ;  /* 0x0000ffff05057812 */ /* 0x010fe400078ec0ff */
[----:B---3--:R-:W-:Y:S02]  /*33900*/  LOP3.LUT R7, R7, 0xffff, RZ, 0xc0, !PT ;  /* 0x0000ffff07077812 */ /* 0x008fe400078ec0ff */
[----:B------:R-:W-:-:S04]  /*33910*/  LOP3.LUT R55, R55, 0xffff, RZ, 0xc0, !PT ;  /* 0x0000ffff37377812 */ /* 0x000fc800078ec0ff */
[----:B------:R-:W-:-:S04]  /*33920*/  PRMT R44, R55, 0x3340, R7 ;  /* 0x00003340372c7816 */ /* 0x000fc80000000007 */
[----:B0-----:R-:W-:Y:S02]  /*33930*/  PRMT R43, R44, 0x5410, R41 ;  /* 0x000054102c2b7816 */ /* 0x001fe40000000029 */
[----:B------:R-:W-:Y:S02]  /*33940*/  PRMT R41, R45, 0x5410, R42 ;  /* 0x000054102d297816 */ /* 0x000fe4000000002a */
[----:B------:R-:W-:Y:S01]  /*33950*/  LOP3.LUT R44, R2, 0xffff, RZ, 0xc0, !PT ;  /* 0x0000ffff022c7812 */ /* 0x000fe200078ec0ff */
[----:B------:R-:W3:Y:S04]  /*33960*/  LDL.LU R42, [R1+0x14] ;  /* 0x00001400012a7983 */ /* 0x000ee80000300800 */
[----:B------:R0:W-:Y:S04]  /*33970*/  STL [R1+0x13f4], R43 ;  /* 0x0013f42b01007387 */ /* 0x0001e80000100800 */
[----:B------:R1:W-:Y:S04]  /*33980*/  STL [R1+0x13f0], R41 ;  /* 0x0013f02901007387 */ /* 0x0003e80000100800 */
[----:B0-----:R-:W4:Y:S01]  /*33990*/  LDL.LU R43, [R1+0x34] ;  /* 0x00003400012b7983 */ /* 0x001f220000300800 */
[----:B--2---:R-:W-:-:S02]  /*339a0*/  LOP3.LUT R45, R40, 0xffff, RZ, 0xc0, !PT ;  /* 0x0000ffff282d7812 */ /* 0x004fc400078ec0ff */
[----:B------:R-:W-:Y:S02]  /*339b0*/  SHF.R.U32.HI R40, RZ, 0x8, R39 ;  /* 0x00000008ff287819 */ /* 0x000fe40000011627 */
[----:B------:R-:W-:Y:S02]  /*339c0*/  PRMT R39, R44, 0x3340, R1 ;  /* 0x000033402c277816 */ /* 0x000fe40000000001 */
[----:B-1----:R-:W-:-:S04]  /*339d0*/  PRMT R41, R5, 0x3340, R45 ;  /* 0x0000334005297816 */ /* 0x002fc8000000002d */
[----:B------:R-:W-:Y:S02]  /*339e0*/  PRMT R2, R41, 0x5410, R39 ;  /* 0x0000541029027816 */ /* 0x000fe40000000027 */
[----:B------:R-:W2:Y:S04]  /*339f0*/  LDL.LU R39, [R1+0x18] ;  /* 0x0000180001277983 */ /* 0x000ea80000300800 */
[----:B------:R-:W2:Y:S01]  /*33a00*/  LDL.LU R41, [R1+0x10] ;  /* 0x0000100001297983 */ /* 0x000ea20000300800 */
[----:B------:R-:W-:Y:S02]  /*33a10*/  SHF.R.U32.HI R20, RZ, 0x8, R20 ;  /* 0x00000008ff147819 */ /* 0x000fe40000011614 */
[----:B------:R-:W-:Y:S02]  /*33a20*/  LOP3.LUT R40, R40, 0xffff, RZ, 0xc0, !PT ;  /* 0x0000ffff28287812 */ /* 0x000fe400078ec0ff */
[----:B------:R-:W-:-:S02]  /*33a30*/  LOP3.LUT R20, R20, 0xffff, RZ, 0xc0, !PT ;  /* 0x0000ffff14147812 */ /* 0x000fc400078ec0ff */
[----:B------:R-:W-:Y:S01]  /*33a40*/  SHF.R.U32.HI R14, RZ, 0x8, R14 ;  /* 0x00000008ff0e7819 */ /* 0x000fe2000001160e */
[----:B------:R0:W-:Y:S03]  /*33a50*/  STL [R1+0x13ec], R2 ;  /* 0x0013ec0201007387 */ /* 0x0001e60000100800 */
[----:B------:R-:W-:Y:S02]  /*33a60*/  LOP3.LUT R14, R14, 0xffff, RZ, 0xc0, !PT ;  /* 0x0000ffff0e0e7812 */ /* 0x000fe400078ec0ff */
[----:B0-----:R-:W-:Y:S02]  /*33a70*/  PRMT R2, R20, 0x3340, R40 ;  /* 0x0000334014027816 */ /* 0x001fe40000000028 */
[----:B------:R-:W-:Y:S02]  /*33a80*/  SHF.R.U32.HI R20, RZ, 0x8, R19 ;  /* 0x00000008ff147819 */ /* 0x000fe40000011613 */
[----:B------:R-:W-:-:S02]  /*33a90*/  PRMT R14, R14, 0x3340, R1 ;  /* 0x000033400e0e7816 */ /* 0x000fc40000000001 */
[----:B------:R-:W-:-:S03]  /*33aa0*/  LOP3.LUT R20, R20, 0xffff, RZ, 0xc0, !PT ;  /* 0x0000ffff14147812 */ /* 0x000fc600078ec0ff */
[----:B------:R2:W-:Y:S01]  /*33ab0*/  STL [R1+0x80], R14 ;  /* 0x0000800e01007387 */ /* 0x0005e20000100800 */
[----:B------:R-:W-:-:S03]  /*33ac0*/  PRMT R20, R20, 0x3340, R1 ;  /* 0x0000334014147816 */ /* 0x000fc60000000001 */
[----:B------:R-:W4:Y:S01]  /*33ad0*/  LDL.LU R40, [R1+0x20] ;  /* 0x0000200001287983 */ /* 0x000f220000300800 */
[----:B---3--:R-:W-:Y:S02]  /*33ae0*/  SHF.R.U32.HI R19, RZ, 0x8, R42 ;  /* 0x00000008ff137819 */ /* 0x008fe4000001162a */
[----:B--2---:R-:W-:Y:S02]  /*33af0*/  SHF.R.U32.HI R14, RZ, 0x8, R41 ;  /* 0x00000008ff0e7819 */ /* 0x004fe40000011629 */
[----:B------:R-:W2:Y:S04]  /*33b00*/  LDL.LU R41, [R1+0x30] ;  /* 0x0000300001297983 */ /* 0x000ea80000300800 */
[----:B------:R-:W3:Y:S04]  /*33b10*/  LDL.LU R42, [R1+0x24] ;  /* 0x00002400012a7983 */ /* 0x000ee80000300800 */
[----:B------:R0:W-:Y:S04]  /*33b20*/  STL [R1+0x1178], R20 ;  /* 0x0011781401007387 */ /* 0x0001e80000100800 */
[----:B0-----:R-:W2:Y:S01]  /*33b30*/  LDL.LU R20, [R1+0x2c] ;  /* 0x00002c0001147983 */ /* 0x001ea20000300800 */
[----:B------:R-:W-:-:S02]  /*33b40*/  SHF.R.U32.HI R39, RZ, 0x8, R39 ;  /* 0x00000008ff277819 */ /* 0x000fc40000011627 */
[----:B------:R-:W-:Y:S02]  /*33b50*/  LOP3.LUT R14, R14, 0xffff, RZ, 0xc0, !PT ;  /* 0x0000ffff0e0e7812 */ /* 0x000fe400078ec0ff */
[----:B------:R-:W-:Y:S02]  /*33b60*/  LOP3.LUT R39, R39, 0xffff, RZ, 0xc0, !PT ;  /* 0x0000ffff27277812 */ /* 0x000fe400078ec0ff */
[----:B------:R-:W-:Y:S02]  /*33b70*/  LOP3.LUT R19, R19, 0xffff, RZ, 0xc0, !PT ;  /* 0x0000ffff13137812 */ /* 0x000fe400078ec0ff */
[----:B------:R-:W-:Y:S02]  /*33b80*/  PRMT R14, R39, 0x3340, R14 ;  /* 0x00003340270e7816 */ /* 0x000fe4000000000e */
[----:B------:R-:W-:-:S03]  /*33b90*/  PRMT R19, R19, 0x3340, R1 ;  /* 0x0000334013137816 */ /* 0x000fc60000000001 */
[----:B------:R-:W-:Y:S01]  /*33ba0*/  STL [R1+0x1268], R14 ;  /* 0x0012680e01007387 */ /* 0x000fe20000100800 */
[----:B------:R-:W-:-:S03]  /*33bb0*/  SHF.R.U32.HI R33, RZ, 0x8, R33 ;  /* 0x00000008ff217819 */ /* 0x000fc60000011621 */
[----:B------:R4:W-:Y:S01]  /*33bc0*/  STL [R1+0x1174], R19 ;  /* 0x0011741301007387 */ /* 0x0009e20000100800 */
[----:B------:R-:W-:Y:S02]  /*33bd0*/  SHF.R.U32.HI R32, RZ, 0x8, R32 ;  /* 0x00000008ff207819 */ /* 0x000fe40000011620 */
[----:B------:R-:W-:Y:S01]  /*33be0*/  LOP3.LUT R33, R33, 0xffff, RZ, 0xc0, !PT ;  /* 0x0000ffff21217812 */ /* 0x000fe200078ec0ff */
[----:B------:R-:W3:Y:S01]  /*33bf0*/  LDL.LU R39, [R1+0x44] ;  /* 0x0000440001277983 */ /* 0x000ee20000300800 */
[----:B----4-:R-:W-:Y:S02]  /*33c00*/  SHF.R.U32.HI R19, RZ, 0x8, R43 ;  /* 0x00000008ff137819 */ /* 0x010fe4000001162b */
[----:B------:R-:W-:Y:S01]  /*33c10*/  SHF.R.U32.HI R11, RZ, 0x8, R11 ;  /* 0x00000008ff0b7819 */ /* 0x000fe2000001160b */
[----:B------:R-:W4:Y:S01]  /*33c20*/  LDL.LU R43, [R1+0x40] ;  /* 0x00004000012b7983 */ /* 0x000f220000300800 */
[----:B------:R-:W-:Y:S02]  /*33c30*/  LOP3.LUT R19, R19, 0xffff, RZ, 0xc0, !PT ;  /* 0x0000ffff13137812 */ /* 0x000fe400078ec0ff */
[----:B------:R-:W-:-:S02]  /*33c40*/  LOP3.LUT R32, R32, 0xffff, RZ, 0xc0, !PT ;  /* 0x0000ffff20207812 */ /* 0x000fc400078ec0ff */
[----:B------:R-:W-:-:S04]  /*33c50*/  LOP3.LUT R11, R11, 0xffff, RZ, 0xc0, !PT ;  /* 0x0000ffff0b0b7812 */ /* 0x000fc800078ec0ff */
[----:B------:R-:W-:Y:S02]  /*33c60*/  PRMT R11, R11, 0x3340, R32 ;  /* 0x000033400b0b7816 */ /* 0x000fe40000000020 */
[----:B--2---:R-:W-:-:S04]  /*33c70*/  SHF.R.U32.HI R14, RZ, 0x8, R20 ;  /* 0x00000008ff0e7819 */ /* 0x004fc80000011614 */
[----:B------:R-:W-:-:S04]  /*33c80*/  LOP3.LUT R14, R14, 0xffff, RZ, 0xc0, !PT ;  /* 0x0000ffff0e0e7812 */ /* 0x000fc800078ec0ff */
[----:B------:R-:W-:Y:S02]  /*33c90*/  PRMT R19, R14, 0x3340, R19 ;  /* 0x000033400e137816 */ /* 0x000fe40000000013 */
[----:B------:R-:W-:Y:S02]  /*33ca0*/  PRMT R14, R33, 0x3340, R1 ;  /* 0x00003340210e7816 */ /* 0x000fe40000000001 */
[----:B------:R-:W2:Y:S04]  /*33cb0*/  LDL.LU R33, [R1+0x1a8] ;  /* 0x0001a80001217983 */ /* 0x000ea80000300800 */
[----:B------:R3:W-:Y:S04]  /*33cc0*/  STL [R1+0x1254], R19 ;  /* 0x0012541301007387 */ /* 0x0007e80000100800 */
[----:B------:R0:W-:Y:S04]  /*33cd0*/  STL [R1+0x83c], R14 ;  /* 0x00083c0e01007387 */ /* 0x0001e80000100800 */
[----:B------:R-:W4:Y:S04]  /*33ce0*/  LDL.LU R32, [R1+0x740] ;  /* 0x0007400001207983 */ /* 0x000f280000300800 */
[----:B------:R1:W-:Y:S01]  /*33cf0*/  STL [R1+0x1240], R11 ;  /* 0x0012400b01007387 */ /* 0x0003e20000100800 */
[----:B---3--:R-:W-:-:S02]  /*33d00*/  SHF.R.U32.HI R19, RZ, 0x8, R42 ;  /* 0x00000008ff137819 */ /* 0x008fc4000001162a */
[----:B0-----:R-:W-:Y:S02]  /*33d10*/  SHF.R.U32.HI R14, RZ, 0x8, R41 ;  /* 0x00000008ff0e7819 */ /* 0x001fe40000011629 */
[----:B-1----:R-:W-:Y:S02]  /*33d20*/  SHF.R.U32.HI R11, RZ, 0x8, R40 ;  /* 0x00000008ff0b7819 */ /* 0x002fe40000011628 */
[----:B------:R-:W-:Y:S02]  /*33d30*/  SHF.R.U32.HI R20, RZ, 0x8, R56 ;  /* 0x00000008ff147819 */ /* 0x000fe40000011638 */
[----:B------:R-:W-:Y:S01]  /*33d40*/  LOP3.LUT R11, R11, 0xffff, RZ, 0xc0, !PT ;  /* 0x0000ffff0b0b7812 */ /* 0x000fe200078ec0ff */
[----:B------:R-:W3:Y:S01]  /*33d50*/  LDL.LU R56, [R1+0x164c] ;  /* 0x00164c0001387983 */ /* 0x000ee20000300800 */
[----:B------:R-:W-:Y:S02]  /*33d60*/  LOP3.LUT R14, R14, 0xffff, RZ, 0xc0, !PT ;  /* 0x0000ffff0e0e7812 */ /* 0x000fe400078ec0ff */
[----:B------:R-:W-:Y:S01]  /*33d70*/  PRMT R11, R11, 0x3340, R1 ;  /* 0x000033400b0b7816 */ /* 0x000fe20000000001 */
[----:B------:R-:W3:Y:S01]  /*33d80*/  LDL.LU R40, [R1+0x94] ;  /* 0x0000940001287983 */ /* 0x000ee20000300800 */
[----:B------:R-:W-:-:S02]  /*33d90*/  LOP3.LUT R19, R19, 0xffff, RZ, 0xc0, !PT ;  /* 0x0000ffff13137812 */ /* 0x000fc400078ec0ff */
[----:B------:R-:W-:Y:S01]  /*33da0*/  LOP3.LUT R20, R20, 0xffff, RZ, 0xc0, !PT ;  /* 0x0000ffff14147812 */ /* 0x000fe200078ec0ff */
[----:B------:R-:W3:Y:S01]  /*33db0*/  LDL.LU R41, [R1+0x98] ;  /* 0x0000980001297983 */ /* 0x000ee20000300800 */
[----:B------:R-:W-:-:S03]  /*33dc0*/  PRMT R14, R14, 0x3340, R19 ;  /* 0x000033400e0e7816 */ /* 0x000fc60000000013 */
[----:B------:R-:W3:Y:S04]  /*33dd0*/  LDL.LU R42, [R1+0x38] ;  /* 0x00003800012a7983 */ /* 0x000ee80000300800 */
[----:B------:R0:W-:Y:S04]  /*33de0*/  STL [R1+0x1170], R11 ;  /* 0x0011700b01007387 */ /* 0x0001e80000100800 */
[----:B------:R-:W-:Y:S01]  /*33df0*/  STL [R1+0x1250], R14 ;  /* 0x0012500e01007387 */ /* 0x000fe20000100800 */
[----:B0-----:R-:W-:Y:S02]  /*33e00*/  PRMT R11, R20, 0x3340, R1 ;  /* 0x00003340140b7816 */ /* 0x001fe40000000001 */
[----:B------:R-:W-:-:S03]  /*33e10*/  SHF.R.U32.HI R19, RZ, 0x8, R39 ;  /* 0x00000008ff137819 */ /* 0x000fc60000011627 */
[----:B------:R2:W-:Y:S01]  /*33e20*/  STL [R1+0x1184], R11 ;  /* 0x0011840b01007387 */ /* 0x0005e20000100800 */
[----:B------:R-:W-:Y:S02]  /*33e30*/  LOP3.LUT R19, R19, 0xffff, RZ, 0xc0, !PT ;  /* 0x0000ffff13137812 */ /* 0x000fe400078ec0ff */
[----:B--2---:R-:W-:Y:S02]  /*33e40*/  LOP3.LUT R11, R33, 0xffff, RZ, 0xc0, !PT ;  /* 0x0000ffff210b7812 */ /* 0x004fe400078ec0ff */
[----:B------:R-:W2:Y:S04]  /*33e50*/  LDL.LU R33, [R1+0x48] ;  /* 0x0000480001217983 */ /* 0x000ea80000300800 */
[----:B------:R-:W2:Y:S01]  /*33e60*/  LDL.LU R39, [R1+0x50] ;  /* 0x0000500001277983 */ /* 0x000ea20000300800 */
[----:B----4-:R-:W-:-:S02]  /*33e70*/  LOP3.LUT R20, R32, 0xffff, RZ, 0xc0, !PT ;  /* 0x0000ffff20147812 */ /* 0x010fc400078ec0ff */
[----:B------:R-:W-:Y:S02]  /*33e80*/  SHF.R.U32.HI R32, RZ, 0x8, R43 ;  /* 0x00000008ff207819 */ /* 0x000fe4000001162b */
[----:B------:R-:W-:Y:S02]  /*33e90*/  SHF.R.U32.HI R14, RZ, 0x8, R20 ;  /* 0x00000008ff0e7819 */ /* 0x000fe40000011614 */
[----:B------:R-:W-:Y:S02]  /*33ea0*/  PRMT R20, R20, 0x3340, R11 ;  /* 0x0000334014147816 */ /* 0x000fe4000000000b */
[----:B------:R-:W-:-:S03]  /*33eb0*/  LOP3.LUT R32, R32, 0xffff, RZ, 0xc0, !PT ;  /* 0x0000ffff20207812 */ /* 0x000fc600078ec0ff */
[----:B------:R0:W-:Y:S01]  /*33ec0*/  STL [R1+0x1404], R20 ;  /* 0x0014041401007387 */ /* 0x0001e20000100800 */
[----:B------:R-:W-:-:S03]  /*33ed0*/  PRMT R19, R19, 0x3340, R32 ;  /* 0x0000334013137816 */ /* 0x000fc60000000020 */
[----:B------:R-:W4:Y:S04]  /*33ee0*/  LDL.LU R43, [R1+0x4c] ;  /* 0x00004c00012b7983 */ /* 0x000f280000300800 */
[----:B------:R-:W2:Y:S01]  /*33ef0*/  LDL.LU R32, [R1+0x70] ;  /* 0x0000700001207983 */ /* 0x000ea20000300800 */
[----:B---3--:R-:W-:Y:S02]  /*33f00*/  LOP3.LUT R56, R56, 0xffff, RZ, 0xc0, !PT ;  /* 0x0000ffff38387812 */ /* 0x008fe400078ec0ff */
[----:B------:R-:W-:Y:S02]  /*33f10*/  SHF.R.U32.HI R11, RZ, 0x8, R11 ;  /* 0x00000008ff0b7819 */ /* 0x000fe4000001160b */
[----:B0-----:R-:W-:Y:S02]  /*33f20*/  SHF.R.U32.HI R20, RZ, 0x8, R56 ;  /* 0x00000008ff147819 */ /* 0x001fe40000011638 */
[----:B------:R-:W-:-:S02]  /*33f30*/  LOP3.LUT R14, R14, 0xffff, RZ, 0xc0, !PT ;  /* 0x0000ffff0e0e7812 */ /* 0x000fc400078ec0ff */
[----:B------:R-:W-:Y:S02]  /*33f40*/  LOP3.LUT R20, R20, 0xffff, RZ, 0xc0, !PT ;  /* 0x0000ffff14147812 */ /* 0x000fe400078ec0ff */
[----:B------:R-:W-:Y:S01]  /*33f50*/  LOP3.LUT R11, R11, 0xffff, RZ, 0xc0, !PT ;  /* 0x0000ffff0b0b7812 */ /* 0x000fe200078ec0ff */
[----:B------:R0:W-:Y:S03]  /*33f60*/  STL [R1+0x12a0], R19 ;  /* 0x0012a01301007387 */ /* 0x0001e60000100800 */
[----:B------:R-:W-:Y:S02]  /*33f70*/  PRMT R11, R14, 0x3340, R11 ;  /* 0x000033400e0b7816 */ /* 0x000fe4000000000b */
[----:B0-----:R-:W-:Y:S02]  /*33f80*/  PRMT R19, R20, 0x3340, R1 ;  /* 0x0000334014137816 */ /* 0x001fe40000000001 */
[----:B------:R-:W-:-:S03]  /*33f90*/  SHF.R.U32.HI R14, RZ, 0x8, R40 ;  /* 0x00000008ff0e7819 */ /* 0x000fc60000011628 */
[----:B------:R-:W-:Y:S01]  /*33fa0*/  STL [R1+0x1188], R19 ;  /* 0x0011881301007387 */ /* 0x000fe20000100800 */
[----:B------:R-:W-:-:S03]  /*33fb0*/  SHF.R.U32.HI R20, RZ, 0x8, R42 ;  /* 0x00000008ff147819 */ /* 0x000fc6000001162a */
[----:B------:R0:W-:Y:S01]  /*33fc0*/  STL [R1+0x1298], R11 ;  /* 0x0012980b01007387 */ /* 0x0001e20000100800 */
[----:B------:R-:W-:Y:S02]  /*33fd0*/  LOP3.LUT R14, R14, 0xffff, RZ, 0xc0, !PT ;  /* 0x0000ffff0e0e7812 */ /* 0x000fe400078ec0ff */
[----:B------:R-:W-:Y:S01]  /*33fe0*/  LOP3.LUT R20, R20, 0xffff, RZ, 0xc0, !PT ;  /* 0x0000ffff14147812 */ /* 0x000fe200078ec0ff */
[----:B------:R-:W3:Y:S01]  /*33ff0*/  LDL.LU R40, [R1+0xac] ;  /* 0x0000ac0001287983 */ /* 0x000ee20000300800 */
[----:B0-----:R-:W-:-:S03]  /*34000*/  SHF.R.U32.HI R11, RZ, 0x8, R41 ;  /* 0x00000008ff0b7819 */ /* 0x001fc60000011629 */
[----:B------:R-:W3:Y:S01]  /*34010*/  LDL.LU R41, [R1+0xb0] ;  /* 0x0000b00001297983 */ /* 0x000ee20000300800 */
[----:B------:R-:W-:-:S03]  /*34020*/  LOP3.LUT R11, R11, 0xffff, RZ, 0xc0, !PT ;  /* 0x0000ffff0b0b7812 */ /* 0x000fc600078ec0ff */
[----:B------:R-:W3:Y:S01]  /*34030*/  LDL.LU R42, [R1+0x8c] ;  /* 0x00008c00012a7983 */ /* 0x000ee20000300800 */
[----:B--2---:R-:W-:-:S04]  /*34040*/  SHF.R.U32.HI R19, RZ, 0x8, R32 ;  /* 0x00000008ff137819 */ /* 0x004fc80000011620 */
[----:B------:R-:W-:-:S04]  /*34050*/  LOP3.LUT R19, R19, 0xffff, RZ, 0xc0, !PT ;  /* 0x0000ffff13137812 */ /* 0x000fc800078ec0ff */
[----:B------:R-:W-:Y:S02]  /*34060*/  PRMT R32, R19, 0x3340, R1 ;  /* 0x0000334013207816 */ /* 0x000fe40000000001 */
[----:B------:R-:W-:Y:S02]  /*34070*/  PRMT R19, R14, 0x3340, R11 ;  /* 0x000033400e137816 */ /* 0x000fe4000000000b */
[----:B------:R-:W-:Y:S01]  /*34080*/  PRMT R11, R20, 0x3340, R1 ;  /* 0x00003340140b7816 */ /* 0x000fe20000000001 */
[----:B------:R-:W2:Y:S04]  /*34090*/  LDL.LU R14, [R1+0x74] ;  /* 0x00007400010e7983 */ /* 0x000ea80000300800 */
[----:B------:R-:W-:Y:S04]  /*340a0*/  STL [R1+0x11e8], R32 ;  /* 0x0011e82001007387 */ /* 0x000fe80000100800 */
[----:B------:R0:W-:Y:S04]  /*340b0*/  STL [R1+0x129c], R19 ;  /* 0x00129c1301007387 */ /* 0x0001e80000100800 */
[----:B------:R-:W3:Y:S04]  /*340c0*/  LDL.LU R20, [R1+0x5c] ;  /* 0x00005c0001147983 */ /* 0x000ee80000300800 */
[----:B------:R1:W-:Y:S01]  /*340d0*/  STL [R1+0x11e4], R11 ;  /* 0x0011e40b01007387 */ /* 0x0003e20000100800 */
[----:B0-----:R-:W-:-:S03]  /*340e0*/  SHF.R.U32.HI R19, RZ, 0x8, R33 ;  /* 0x00000008ff137819 */ /* 0x001fc60000011621 */
[----:B------:R-:W3:Y:S01]  /*340f0*/  LDL.LU R33, [R1+0xbc] ;  /* 0x0000bc0001217983 */ /* 0x000ee20000300800 */
[----:B-1----:R-:W-:Y:S02]  /*34100*/  SHF.R.U32.HI R11, RZ, 0x8, R39 ;  /* 0x00000008ff0b7819 */ /* 0x002fe40000011627 */
[----:B------:R-:W-:Y:S01]  /*34110*/  LOP3.LUT R19, R19, 0xffff, RZ, 0xc0, !PT ;  /* 0x0000ffff13137812 */ /* 0x000fe200078ec0ff */
[----:B------:R-:W3:Y:S01]  /*34120*/  LDL.LU R39, [R1+0xcc] ;  /* 0x0000cc0001277983 */ /* 0x000ee20000300800 */
[----:B------:R-:W-:Y:S02]  /*34130*/  LOP3.LUT R11, R11, 0xffff, RZ, 0xc0, !PT ;  /* 0x0000ffff0b0b7812 */ /* 0x000fe400078ec0ff */
[----:B----4-:R-:W-:Y:S02]  /*34140*/  SHF.R.U32.HI R32, RZ, 0x8, R43 ;  /* 0x00000008ff207819 */ /* 0x010fe4000001162b */
[----:B------:R-:W4:Y:S01]  /*34150*/  LDL.LU R43, [R1+0x54] ;  /* 0x00005400012b7983 */ /* 0x000f220000300800 */
[----:B------:R-:W-:-:S03]  /*34160*/  PRMT R19, R19, 0x3340, R11 ;  /* 0x0000334013137816 */ /* 0x000fc6000000000b */
[----:B------:R-:W4:Y:S01]  /*34170*/  LDL.LU R11, [R1+0x7c] ;  /* 0x00007c00010b7983 */ /* 0x000f220000300800 */
[----:B------:R-:W-:-:S03]  /*34180*/  LOP3.LUT R32, R32, 0xffff, RZ, 0xc0, !PT ;  /* 0x0000ffff20207812 */ /* 0x000fc600078ec0ff */
[----:B------:R0:W-:Y:S02]  /*34190*/  STL [R1+0x1288], R19 ;  /* 0x0012881301007387 */ /* 0x0001e40000100800 */
[----:B0-----:R-:W-:-:S05]  /*341a0*/  PRMT R19, R32, 0x3340, R1 ;  /* 0x0000334020137816 */ /* 0x001fca0000000001 */
[----:B------:R-:W-:Y:S01]  /*341b0*/  STL [R1+0x117c], R19 ;  /* 0x00117c1301007387 */ /* 0x000fe20000100800 */
[----:B--2---:R-:W-:-:S04]  /*341c0*/  SHF.R.U32.HI R14, RZ, 0x8, R14 ;  /* 0x00000008ff0e7819 */ /* 0x004fc8000001160e */
[----:B------:R-:W-:Y:S02]  /*341d0*/  LOP3.LUT R14, R14, 0xffff, RZ, 0xc0, !PT ;  /* 0x0000ffff0e0e7812 */ /* 0x000fe400078ec0ff */
[----:B---3--:R-:W-:-:S04]  /*341e0*/  SHF.R.U32.HI R20, RZ, 0x8, R20 ;  /* 0x00000008ff147819 */ /* 0x008fc80000011614 */
[----:B------:R-:W-:-:S04]  /*341f0*/  LOP3.LUT R20, R20, 0xffff, RZ, 0xc0, !PT ;  /* 0x0000ffff14147812 */ /* 0x000fc800078ec0ff */
[----:B------:R-:W-:Y:S02]  /*34200*/  PRMT R14, R20, 0x3340, R14 ;  /* 0x00003340140e7816 */ /* 0x000fe4000000000e */
[----:B------:R-:W-:-:S03]  /*34210*/  SHF.R.U32.HI R20, RZ, 0x8, R40 ;  /* 0x00000008ff147819 */ /* 0x000fc60000011628 */
[----:B------:R0:W-:Y:S01]  /*34220*/  STL [R1+0x1280], R14 ;  /* 0x0012800e01007387 */ /* 0x0001e20000100800 */
[----:B------:R-:W-:-:S03]  /*34230*/  LOP3.LUT R20, R20, 0xffff, RZ, 0xc0, !PT ;  /* 0x0000ffff14147812 */ /* 0x000fc600078ec0ff */
[----:B------:R-:W2:Y:S01]  /*34240*/  LDL.LU R40, [R1+0x760] ;  /* 0x0007600001287983 */ /* 0x000ea20000300800 */
[----:B0-----:R-:W-:Y:S02]  /*34250*/  SHF.R.U32.HI R14, RZ, 0x8, R42 ;  /* 0x00000008ff0e7819 */ /* 0x001fe4000001162a */
[----:B----4-:R-:W-:Y:S02]  /*34260*/  SHF.R.U32.HI R19, RZ, 0x8, R11 ;  /* 0x00000008ff137819 */ /* 0x010fe4000001160b */
[----:B------:R-:W-:Y:S02]  /*34270*/  SHF.R.U32.HI R11, RZ, 0x8, R41 ;  /* 0x00000008ff0b7819 */ /* 0x000fe40000011629 */
[----:B------:R-:W-:Y:S01]  /*34280*/  LOP3.LUT R19, R19, 0xffff, RZ, 0xc0, !PT ;  /* 0x0000ffff13137812 */ /* 0x000fe200078ec0ff */
[----:B------:R-:W3:Y:S01]  /*34290*/  LDL.LU R41, [R1+0x250] ;  /* 0x0002500001297983 */ /* 0x000ee20000300800 */
[----:B------:R-:W-:Y:S02]  /*342a0*/  LOP3.LUT R11, R11, 0xffff, RZ, 0xc0, !PT ;  /* 0x0000ffff0b0b7812 */ /* 0x000fe400078ec0ff */
[----:B------:R-:W-:-:S02]  /*342b0*/  LOP3.LUT R14, R14, 0xffff, RZ, 0xc0, !PT ;  /* 0x0000ffff0e0e7812 */ /* 0x000fc400078ec0ff */
[----:B------:R-:W-:Y:S02]  /*342c0*/  PRMT R32, R19, 0x3340, R1 ;  /* 0x0000334013207816 */ /* 0x000fe40000000001 */
[----:B------:R-:W-:Y:S02]  /*342d0*/  PRMT R19, R20, 0x3340, R11 ;  /* 0x0000334014137816 */ /* 0x000fe4000000000b */
[----:B------:R-:W-:Y:S01]  /*342e0*/  PRMT R11, R14, 0x3340, R1 ;  /* 0x000033400e0b7816 */ /* 0x000fe20000000001 */
[----:B------:R-:W-:Y:S01]  /*342f0*/  STL [R1+0x11e0], R32 ;  /* 0x0011e02001007387 */ /* 0x000fe20000100800 */
[----:B------:R-:W-:-:S03]  /*34300*/  SHF.R.U32.HI R20, RZ, 0x8, R35 ;  /* 0x00000008ff147819 */ /* 0x000fc60000011623 */
[----:B------:R-:W4:Y:S04]  /*34310*/  LDL.LU R42, [R1+0xb4] ;  /* 0x0000b400012a7983 */ /* 0x000f280000300800 */
[----:B------:R0:W-:Y:S04]  /*34320*/  STL [R1+0x1284], R19 ;  /* 0x0012841301007387 */ /* 0x0001e80000100800 */
[----:B------:R1:W-:Y:S04]  /*34330*/  STL [R1+0x11dc], R11 ;  /* 0x0011dc0b01007387 */ /* 0x0003e80000100800 */
[----:B------:R-:W2:Y:S01]  /*34340*/  LDL.LU R35, [R1+0x1648] ;  /* 0x0016480001237983 */ /* 0x000ea20000300800 */
[----:B------:R-:W-:-:S03]  /*34350*/  SHF.R.U32.HI R14, RZ, 0x8, R34 ;  /* 0x00000008ff0e7819 */ /* 0x000fc60000011622 */
[----:B------:R-:W3:Y:S01]  /*34360*/  LDL.LU R34, [R1+0x1644] ;  /* 0x0016440001227983 */ /* 0x000ee20000300800 */
[----:B0-----:R-:W-:Y:S02]  /*34370*/  SHF.R.U32.HI R19, RZ, 0x8, R33 ;  /* 0x00000008ff137819 */ /* 0x001fe40000011621 */
[----:B-1----:R-:W-:Y:S01]  /*34380*/  SHF.R.U32.HI R11, RZ, 0x8, R39 ;  /* 0x00000008ff0b7819 */ /* 0x002fe20000011627 */
[----:B------:R-:W4:Y:S01]  /*34390*/  LDL.LU R33, [R1+0x9c] ;  /* 0x00009c0001217983 */ /* 0x000f220000300800 */
[----:B------:R-:W-:Y:S02]  /*343a0*/  LOP3.LUT R19, R19, 0xffff, RZ, 0xc0, !PT ;  /* 0x0000ffff13137812 */ /* 0x000fe400078ec0ff */
[----:B------:R-:W-:Y:S02]  /*343b0*/  LOP3.LUT R11, R11, 0xffff, RZ, 0xc0, !PT ;  /* 0x0000ffff0b0b7812 */ /* 0x000fe400078ec0ff */
[----:B------:R-:W-:Y:S02]  /*343c0*/  SHF.R.U32.HI R32, RZ, 0x8, R43 ;  /* 0x00000008ff207819 */ /* 0x000fe4000001162b */
[----:B------:R-:W-:Y:S01]  /*343d0*/  PRMT R11, R19, 0x3340, R11 ;  /* 0x00003340130b7816 */ /* 0x000fe2000000000b */
[----:B------:R-:W4:Y:S01]  /*343e0*/  LDL.LU R43, [R1+0x90] ;  /* 0x00009000012b7983 */ /* 0x000f220000300800 */
[----:B------:R-:W-:-:S02]  /*343f0*/  LOP3.LUT R32, R32, 0xffff, RZ, 0xc0, !PT ;  /* 0x0000ffff20207812 */ /* 0x000fc400078ec0ff */
[----:B------:R-:W-:Y:S02]  /*34400*/  LOP3.LUT R20, R20, 0xffff, RZ, 0xc0, !PT ;  /* 0x0000ffff14147812 */ /* 0x000fe400078ec0ff */
[----:B------:R-:W-:Y:S01]  /*34410*/  LOP3.LUT R14, R14, 0xffff, RZ, 0xc0, !PT ;  /* 0x0000ffff0e0e7812 */ /* 0x000fe200078ec0ff */
[----:B------:R0:W-:Y:S01]  /*34420*/  STL [R1+0x126c], R11 ;  /* 0x00126c0b01007387 */ /* 0x0001e20000100800 */
[----:B------:R-:W-:-:S03]  /*34430*/  PRMT R19, R32, 0x3340, R1 ;  /* 0x0000334020137816 */ /* 0x000fc60000000001 */
[----:B------:R-:W4:Y:S01]  /*34440*/  LDL.LU R32, [R1+0x88] ;  /* 0x0000880001207983 */ /* 0x000f220000300800 */
[----:B0-----:R-:W-:-:S03]  /*34450*/  PRMT R11, R20, 0x3340, R14 ;  /* 0x00003340140b7816 */ /* 0x001fc6000000000e */
[----:B------:R-:W-:Y:S04]  /*34460*/  STL [R1+0x11d0], R19 ;  /* 0x0011d01301007387 */ /* 0x000fe80000100800 */
[----:B------:R-:W-:Y:S01]  /*34470*/  STL [R1+0x125c], R11 ;  /* 0x00125c0b01007387 */ /* 0x000fe20000100800 */
[----:B--2---:R-:W-:-:S04]  /*34480*/  LOP3.LUT R35, R35, 0xffff, RZ, 0xc0, !PT ;  /* 0x0000ffff23237812 */ /* 0x004fc800078ec0ff */
[----:B------:R-:W-:Y:S01]  /*34490*/  SHF.R.U32.HI R14, RZ, 0x8, R35 ;  /* 0x00000008ff0e7819 */ /* 0x000fe20000011623 */
[----:B---3--:R0:W-:Y:S04]  /*344a0*/  STL.64 [R1+0x14f8], R34 ;  /* 0x0014f82201007387 */ /* 0x0081e80000100a00 */
[----:B0-----:R-:W2:Y:S04]  /*344b0*/  LDL.LU R34, [R1+0xd0] ;  /* 0x0000d00001227983 */ /* 0x001ea80000300800 */
[----:B------:R-:W3:Y:S01]  /*344c0*/  LDL.LU R35, [R1+0xd8] ;  /* 0x0000d80001237983 */ /* 0x000ee20000300800 */
[----:B------:R-:W-:-:S02]  /*344d0*/  LOP3.LUT R11, R40, 0xffff, RZ, 0xc0, !PT ;  /* 0x0000ffff280b7812 */ /* 0x000fc400078ec0ff */
[----:B------:R-:W-:-:S04]  /*344e0*/  LOP3.LUT R19, R41, 0xffff, RZ, 0xc0, !PT ;  /* 0x0000ffff29137812 */ /* 0x000fc800078ec0ff */
[----:B------:R-:W-:Y:S02]  /*344f0*/  PRMT R39, R11, 0x3340, R19 ;  /* 0x000033400b277816 */ /* 0x000fe40000000013 */
[----:B------:R-:W-:-:S03]  /*34500*/  SHF.R.U32.HI R20, RZ, 0x8, R11 ;  /* 0x00000008ff147819 */ /* 0x000fc6000001160b */
[----:B------:R0:W-:Y:S01]  /*34510*/  STL [R1+0x13f8], R39 ;  /* 0x0013f82701007387 */ /* 0x0001e20000100800 */
[----:B----4-:R-:W-:-:S03]  /*34520*/  SHF.R.U32.HI R11, RZ, 0x8, R42 ;  /* 0x00000008ff0b7819 */ /* 0x010fc6000001162a */
[----:B0-----:R-:W4:Y:S04]  /*34530*/  LDL.LU R39, [R1+0xf8] ;  /* 0x0000f80001277983 */ /* 0x001f280000300800 */
[----:B------:R-:W4:Y:S04]  /*34540*/  LDL.LU R40, [R1+0x11c] ;  /* 0x00011c0001287983 */ /* 0x000f280000300800 */
[----:B------:R-:W4:Y:S04]  /*34550*/  LDL.LU R41, [R1+0x118] ;  /* 0x0001180001297983 */ /* 0x000f280000300800 */
[----:B------:R-:W4:Y:S01]  /*34560*/  LDL.LU R42, [R1+0xb8] ;  /* 0x0000b800012a7983 */ /* 0x000f220000300800 */
[----:B------:R-:W-:-:S02]  /*34570*/  LOP3.LUT R14, R14, 0xffff, RZ, 0xc0, !PT ;  /* 0x0000ffff0e0e7812 */ /* 0x000fc400078ec0ff */
[----:B------:R-:W-:Y:S02]  /*34580*/  SHF.R.U32.HI R19, RZ, 0x8, R19 ;  /* 0x00000008ff137819 */ /* 0x000fe40000011613 */
[--C-:B------:R-:W-:Y:S02]  /*34590*/  PRMT R14, R14, 0x3340, R1.reuse ;  /* 0x000033400e0e7816 */ /* 0x100fe40000000001 */
[----:B------:R-:W-:Y:S02]  /*345a0*/  LOP3.LUT R20, R20, 0xffff, RZ, 0xc0, !PT ;  /* 0x0000ffff14147812 */ /* 0x000fe400078ec0ff */
[----:B------:R-:W-:Y:S02]  /*345b0*/  LOP3.LUT R19, R19, 0xffff, RZ, 0xc0, !PT ;  /* 0x0000ffff13137812 */ /* 0x000fe400078ec0ff */
[----:B------:R-:W-:Y:S01]  /*345c0*/  LOP3.LUT R11, R11, 0xffff, RZ, 0xc0, !PT ;  /* 0x0000ffff0b0b7812 */ /* 0x000fe200078ec0ff */
[----:B------:R0:W-:Y:S03]  /*345d0*/  STL [R1+0x11d4], R14 ;  /* 0x0011d40e01007387 */ /* 0x0001e60000100800 */
[----:B------:R-:W-:-:S02]  /*345e0*/  PRMT R11, R11, 0x3340, R1 ;  /* 0x000033400b0b7816 */ /* 0x000fc40000000001 */
[----:B0-----:R-:W-:-:S05]  /*345f0*/  PRMT R14, R20, 0x3340, R19 ;  /* 0x00003340140e7816 */ /* 0x001fca0000000013 */
[----:B------:R0:W-:Y:S04]  /*34600*/  STL [R1+0x1260], R14 ;  /* 0x0012600e01007387 */ /* 0x0001e80000100800 */
[----:B------:R3:W-:Y:S01]  /*34610*/  STL [R1+0x11cc], R11 ;  /* 0x0011cc0b01007387 */ /* 0x0007e20000100800 */
[----:B0-----:R-:W-:Y:S02]  /*34620*/  SHF.R.U32.HI R14, RZ, 0x8, R43 ;  /* 0x00000008ff0e7819 */ /* 0x001fe4000001162b */
[----:B--2---:R-:W-:Y:S02]  /*34630*/  SHF.R.U32.HI R19, RZ, 0x8, R34 ;  /* 0x00000008ff137819 */ /* 0x004fe40000011622 */
[----:B------:R-:W2:Y:S01]  /*34640*/  LDL.LU R34, [R1+0xf4] ;  /* 0x0000f40001227983 */ /* 0x000ea20000300800 */
[----:B---3--:R-:W-:-:S03]  /*34650*/  SHF.R.U32.HI R11, RZ, 0x8, R35 ;  /* 0x00000008ff0b7819 */ /* 0x008fc60000011623 */
[----:B------:R-:W3:Y:S04]  /*34660*/  LDL.LU R35, [R1+0xe8] ;  /* 0x0000e80001237983 */ /* 0x000ee80000300800 */
[----:B------:R-:W2:Y:S01]  /*34670*/  LDL.LU R43, [R1+0x10c] ;  /* 0x00010c00012b7983 */ /* 0x000ea20000300800 */
[----:B------:R-:W-:Y:S02]  /*34680*/  SHF.R.U32.HI R32, RZ, 0x8, R32 ;  /* 0x00000008ff207819 */ /* 0x000fe40000011620 */
[----:B------:R-:W-:Y:S02]  /*34690*/  LOP3.LUT R19, R19, 0xffff, RZ, 0xc0, !PT ;  /* 0x0000ffff13137812 */ /* 0x000fe400078ec0ff */
[----:B------:R-:W-:Y:S02]  /*346a0*/  LOP3.LUT R11, R11, 0xffff, RZ, 0xc0, !PT ;  /* 0x0000ffff0b0b7812 */ /* 0x000fe400078ec0ff */
[----:B------:R-:W-:-:S02]  /*346b0*/  SHF.R.U32.HI R20, RZ, 0x8, R33 ;  /* 0x00000008ff147819 */ /* 0x000fc40000011621 */
[----:B------:R-:W-:Y:S02]  /*346c0*/  LOP3.LUT R32, R32, 0xffff, RZ, 0xc0, !PT ;  /* 0x0000ffff20207812 */ /* 0x000fe400078ec0ff */
[----:B------:R-:W-:Y:S02]  /*346d0*/  PRMT R11, R19, 0x3340, R11 ;  /* 0x00003340130b7816 */ /* 0x000fe4000000000b */
[----:B------:R-:W-:Y:S02]  /*346e0*/  LOP3.LUT R20, R20, 0xffff, RZ, 0xc0, !PT ;  /* 0x0000ffff14147812 */ /* 0x000fe400078ec0ff */
[----:B------:R-:W-:Y:S02]  /*346f0*/  LOP3.LUT R14, R14, 0xffff, RZ, 0xc0, !PT ;  /* 0x0000ffff0e0e7812 */ /* 0x000fe400078ec0ff */
[----:B------:R-:W-:Y:S02]  /*34700*/  PRMT R19, R32, 0x3340, R1 ;  /* 0x0000334020137816 */ /* 0x000fe40000000001 */
[----:B------:R-:W3:Y:S04]  /*34710*/  LDL.LU R32, [R1+0xf0] ;  /* 0x0000f00001207983 */ /* 0x000ee80000300800 */
[----:B------:R0:W-:Y:S04]  /*34720*/  STL [R1+0x124c], R11 ;  /* 0x00124c0b01007387 */ /* 0x0001e80000100800 */
[----:B------:R1:W-:Y:S01]  /*34730*/  STL [R1+0x11c4], R19 ;  /* 0x0011c41301007387 */ /* 0x0003e20000100800 */
[----:B0-----:R-:W-:-:S02]  /*34740*/  PRMT R11, R20, 0x3340, R14 ;  /* 0x00003340140b7816 */ /* 0x001fc4000000000e */
[----:B----4-:R-:W-:Y:S02]  /*34750*/  SHF.R.U32.HI R20, RZ, 0x8, R40 ;  /* 0x00000008ff147819 */ /* 0x010fe40000011628 */
[----:B-1----:R-:W-:Y:S01]  /*34760*/  SHF.R.U32.HI R19, RZ, 0x8, R39 ;  /* 0x00000008ff137819 */ /* 0x002fe20000011627 */
[----:B------:R0:W-:Y:S01]  /*34770*/  STL [R1+0x123c], R11 ;  /* 0x00123c0b01007387 */ /* 0x0001e20000100800 */
[----:B------:R-:W-:Y:S02]  /*34780*/  SHF.R.U32.HI R14, RZ, 0x8, R42 ;  /* 0x00000008ff0e7819 */ /* 0x000fe4000001162a */
[----:B------:R-:W-:Y:S01]  /*34790*/  LOP3.LUT R19, R19, 0xffff, RZ, 0xc0, !PT ;  /* 0x0000ffff13137812 */ /* 0x000fe200078ec0ff */
[----:B------:R-:W4:Y:S01]  /*347a0*/  LDL.LU R33, [R1+0xd4] ;  /* 0x0000d40001217983 */ /* 0x000f220000300800 */
[----:B------:R-:W-:Y:S02]  /*347b0*/  LOP3.LUT R20, R20, 0xffff, RZ, 0xc0, !PT ;  /* 0x0000ffff14147812 */ /* 0x000fe400078ec0ff */
[----:B0-----:R-:W-:Y:S01]  /*347c0*/  SHF.R.U32.HI R11, RZ, 0x8, R41 ;  /* 0x00000008ff0b7819 */ /* 0x001fe20000011629 */
[----:B------:R-:W4:Y:S01]  /*347d0*/  LDL.LU R39, [R1+0xdc] ;  /* 0x0000dc0001277983 */ /* 0x000f220000300800 */
[----:B------:R-:W-:-:S02]  /*347e0*/  LOP3.LUT R14, R14, 0xffff, RZ, 0xc0, !PT ;  /* 0x0000ffff0e0e7812 */ /* 0x000fc400078ec0ff */
[----:B------:R-:W-:Y:S01]  /*347f0*/  LOP3.LUT R11, R11, 0xffff, RZ, 0xc0, !PT ;  /* 0x0000ffff0b0b7812 */ /* 0x000fe200078ec0ff */
[----:B------:R-:W4:Y:S01]  /*34800*/  LDL.LU R40, [R1+0xa8] ;  /* 0x0000a80001287983 */ /* 0x000f220000300800 */
[----:B------:R-:W-:Y:S02]  /*34810*/  PRMT R41, R19, 0x3340, R1 ;  /* 0x0000334013297816 */ /* 0x000fe40000000001 */
[----:B------:R-:W-:Y:S02]  /*34820*/  PRMT R19, R20, 0x3340, R11 ;  /* 0x0000334014137816 */ /* 0x000fe4000000000b */
[----:B------:R-:W-:Y:S01]  /*34830*/  PRMT R11, R14, 0x3340, R1 ;  /* 0x000033400e0b7816 */ /* 0x000fe20000000001 */
[----:B------:R0:W-:Y:S01]  /*34840*/  STL [R1+0x11c8], R41 ;  /* 0x0011c82901007387 */ /* 0x0001e20000100800 */
[----:B------:R-:W-:-:S03]  /*34850*/  SHF.R.U32.HI R14, RZ, 0x8, R51 ;  /* 0x00000008ff0e7819 */ /* 0x000fc60000011633 */
[----:B0-----:R-:W4:Y:S04]  /*34860*/  LDL.LU R41, [R1+0x780] ;  /* 0x0007800001297983 */ /* 0x001f280000300800 */
[----:B------:R-:W-:Y:S04]  /*34870*/  STL [R1+0x1248], R19 ;  /* 0x0012481301007387 */ /* 0x000fe80000100800 */
[----:B------:R-:W4:Y:S04]  /*34880*/  LDL.LU R42, [R1+0x254] ;  /* 0x00025400012a7983 */ /* 0x000f280000300800 */
[----:B------:R0:W-:Y:S04]  /*34890*/  STL [R1+0x11c0], R11 ;  /* 0x0011c00b01007387 */ /* 0x0001e80000100800 */
[----:B------:R-:W4:Y:S01]  /*348a0*/  LDL.LU R51, [R1+0x1640] ;  /* 0x0016400001337983 */ /* 0x000f220000300800 */
[----:B--2---:R-:W-:-:S03]  /*348b0*/  SHF.R.U32.HI R20, RZ, 0x8, R43 ;  /* 0x00000008ff147819 */ /* 0x004fc6000001162b */
[----:B------:R-:W2:Y:S01]  /*348c0*/  LDL.LU R43, [R1+0xc4] ;  /* 0x0000c400012b7983 */ /* 0x000ea20000300800 */
[----:B0-----:R-:W-:Y:S02]  /*348d0*/  SHF.R.U32.HI R11, RZ, 0x8, R34 ;  /* 0x00000008ff0b7819 */ /* 0x001fe40000011622 */
[----:B------:R-:W-:Y:S02]  /*348e0*/  LOP3.LUT R20, R20, 0xffff, RZ, 0xc0, !PT ;  /* 0x0000ffff14147812 */ /* 0x000fe400078ec0ff */
[----:B------:R-:W-:Y:S02]  /*348f0*/  LOP3.LUT R11, R11, 0xffff, RZ, 0xc0, !PT ;  /* 0x0000ffff0b0b7812 */ /* 0x000fe400078ec0ff */
[----:B------:R-:W-:Y:S02]  /*34900*/  LOP3.LUT R14, R14, 0xffff, RZ, 0xc0, !PT ;  /* 0x0000ffff0e0e7812 */ /* 0x000fe400078ec0ff */
[----:B---3--:R-:W-:Y:S02]  /*34910*/  SHF.R.U32.HI R19, RZ, 0x8, R32 ;  /* 0x00000008ff137819 */ /* 0x008fe40000011620 */
[----:B------:R-:W-:-:S02]  /*34920*/  SHF.R.U32.HI R32, RZ, 0x8, R35 ;  /* 0x00000008ff207819 */ /* 0x000fc40000011623 */
[----:B------:R-:W-:Y:S02]  /*34930*/  LOP3.LUT R19, R19, 0xffff, RZ, 0xc0, !PT ;  /* 0x0000ffff13137812 */ /* 0x000fe400078ec0ff */
[----:B------:R-:W-:Y:S02]  /*34940*/  LOP3.LUT R32, R32, 0xffff, RZ, 0xc0, !PT ;  /* 0x0000ffff20207812 */ /* 0x000fe400078ec0ff */
[----:B------:R-:W-:Y:S02]  /*34950*/  PRMT R19, R19, 0x3340, R11 ;  /* 0x0000334013137816 */ /* 0x000fe4000000000b */
[----:B------:R-:W-:Y:S02]  /*34960*/  PRMT R11, R32, 0x3340, R1 ;  /* 0x00003340200b7816 */ /* 0x000fe40000000001 */
[----:B------:R-:W-:Y:S01]  /*34970*/  PRMT R14, R20, 0x3340, R14 ;  /* 0x00003340140e7816 */ /* 0x000fe2000000000e */
[----:B------:R-:W-:Y:S04]  /*34980*/  STL [R1+0x1238], R19 ;  /* 0x0012381301007387 */ /* 0x000fe80000100800 */
[----:B------:R4:W-:Y:S04]  /*34990*/  STL [R1+0x11b8], R11 ;  /* 0x0011b80b01007387 */ /* 0x0009e80000100800 */
[----:B------:R0:W-:Y:S01]  /*349a0*/  STL [R1+0x1234], R14 ;  /* 0x0012340e01007387 */ /* 0x0001e20000100800 */
[----:B----4-:R-:W-:-:S02]  /*349b0*/  SHF.R.U32.HI R11, RZ, 0x8, R33 ;  /* 0x00000008ff0b7819 */ /* 0x010fc40000011621 */
[----:B0-----:R-:W-:Y:S02]  /*349c0*/  SHF.R.U32.HI R14, RZ, 0x8, R39 ;  /* 0x00000008ff0e7819 */ /* 0x001fe40000011627 */
[----:B------:R-:W-:Y:S02]  /*349d0*/  SHF.R.U32.HI R19, RZ, 0x8, R40 ;  /* 0x00000008ff137819 */ /* 0x000fe40000011628 */
[----:B------:R-:W-:Y:S02]  /*349e0*/  LOP3.LUT R11, R11, 0xffff, RZ, 0xc0, !PT ;  /* 0x0000ffff0b0b7812 */ /* 0x000fe400078ec0ff */
[----:B------:R-:W-:Y:S02]  /*349f0*/  LOP3.LUT R14, R14, 0xffff, RZ, 0xc0, !PT ;  /* 0x0000ffff0e0e7812 */ /* 0x000fe400078ec0ff */
[----:B------:R-:W-:Y:S02]  /*34a00*/  LOP3.LUT R19, R19, 0xffff, RZ, 0xc0, !PT ;  /* 0x0000ffff13137812 */ /* 0x000fe400078ec0ff */
[----:B------:R-:W-:-:S02]  /*34a10*/  PRMT R32, R11, 0x3340, R1 ;  /* 0x000033400b207816 */ /* 0x000fc40000000001 */
[----:B------:R-:W-:-:S03]  /*34a20*/  PRMT R11, R14, 0x3340, R19 ;  /* 0x000033400e0b7816 */ /* 0x000fc60000000013 */
[----:B------:R-:W-:Y:S01]  /*34a30*/  STL [R1+0x11c], R32 ;  /* 0x00011c2001007387 */ /* 0x000fe20000100800 */
[----:B------:R-:W-:-:S03]  /*34a40*/  LOP3.LUT R14, R41, 0xffff, RZ, 0xc0, !PT ;  /* 0x0000ffff290e7812 */ /* 0x000fc600078ec0ff */
[----:B------:R0:W-:Y:S01]  /*34a50*/  STL [R1+0x1228], R11 ;  /* 0x0012280b01007387 */ /* 0x0001e20000100800 */
[----:B------:R-:W-:Y:S02]  /*34a60*/  SHF.R.U32.HI R19, RZ, 0x8, R14 ;  /* 0x00000008ff137819 */ /* 0x000fe4000001160e */
[----:B------:R-:W-:-:S04]  /*34a70*/  LOP3.LUT R51, R51, 0xffff, RZ, 0xc0, !PT ;  /* 0x0000ffff33337812 */ /* 0x000fc800078ec0ff */
[----:B------:R-:W-:Y:S02]  /*34a80*/  SHF.R.U32.HI R20, RZ, 0x8, R51 ;  /* 0x00000008ff147819 */ /* 0x000fe40000011633 */
[----:B0-----:R-:W-:Y:S02]  /*34a90*/  LOP3.LUT R11, R42, 0xffff, RZ, 0xc0, !PT ;  /* 0x0000ffff2a0b7812 */ /* 0x001fe400078ec0ff */
[----:B------:R-:W-:Y:S02]  /*34aa0*/  LOP3.LUT R20, R20, 0xffff, RZ, 0xc0, !PT ;  /* 0x0000ffff14147812 */ /* 0x000fe400078ec0ff */
[----:B------:R-:W-:Y:S02]  /*34ab0*/  PRMT R14, R14, 0x3340, R11 ;  /* 0x000033400e0e7816 */ /* 0x000fe4000000000b */
[----:B------:R-:W-:Y:S02]  /*34ac0*/  PRMT R20, R20, 0x3340, R1 ;  /* 0x0000334014147816 */ /* 0x000fe40000000001 */
[----:B------:R-:W-:-:S03]  /*34ad0*/  SHF.R.U32.HI R11, RZ, 0x8, R11 ;  /* 0x00000008ff0b7819 */ /* 0x000fc6000001160b */
[----:B------:R0:W-:Y:S01]  /*34ae0*/  STL [R1+0x11bc], R20 ;  /* 0x0011bc1401007387 */ /* 0x0001e20000100800 */
[----:B------:R-:W-:-:S03]  /*34af0*/  SHF.R.U32.HI R18, RZ, 0x8, R18 ;  /* 0x00000008ff127819 */ /* 0x000fc60000011612 */
[----:B------:R2:W-:Y:S01]  /*34b00*/  STL [R1+0x13d4], R14 ;  /* 0x0013d40e01007387 */ /* 0x0005e20000100800 */
[----:B------:R-:W-:-:S03]  /*34b10*/  LOP3.LUT R19, R19, 0xffff, RZ, 0xc0, !PT ;  /* 0x0000ffff13137812 */ /* 0x000fc600078ec0ff */
[----:B------:R-:W3:Y:S01]  /*34b20*/  LDL.LU R35, [R1+0x128] ;  /* 0x0001280001237983 */ /* 0x000ee20000300800 */
[----:B0-----:R-:W-:-:S03]  /*34b30*/  SHF.R.U32.HI R20, RZ, 0x8, R6 ;  /* 0x00000008ff147819 */ /* 0x001fc60000011606 */
[----:B------:R-:W4:Y:S01]  /*34b40*/  LDL.LU R33, [R1+0x120] ;  /* 0x0001200001217983 */ /* 0x000f220000300800 */
[----:B------:R-:W-:-:S03]  /*34b50*/  LOP3.LUT R11, R11, 0xffff, RZ, 0xc0, !PT ;  /* 0x0000ffff0b0b7812 */ /* 0x000fc600078ec0ff */
[----:B------:R-:W4:Y:S01]  /*34b60*/  LDL.LU R6, [R1+0x163c] ;  /* 0x00163c0001067983 */ /* 0x000f220000300800 */
[----:B------:R-:W-:-:S03]  /*34b70*/  LOP3.LUT R18, R18, 0xffff, RZ, 0xc0, !PT ;  /* 0x0000ffff12127812 */ /* 0x000fc600078ec0ff */
[----:B------:R-:W4:Y:S01]  /*34b80*/  LDL.LU R39, [R1+0x130] ;  /* 0x0001300001277983 */ /* 0x000f220000300800 */
[----:B------:R-:W-:Y:S02]  /*34b90*/  LOP3.LUT R20, R20, 0xffff, RZ, 0xc0, !PT ;  /* 0x0000ffff14147812 */ /* 0x000fe400078ec0ff */
[----:B------:R-:W-:Y:S02]  /*34ba0*/  PRMT R19, R19, 0x3340, R11 ;  /* 0x0000334013137816 */ /* 0x000fe4000000000b */
[----:B------:R-:W-:-:S03]  /*34bb0*/  PRMT R18, R18, 0x3340, R1 ;  /* 0x0000334012127816 */ /* 0x000fc60000000001 */
[----:B------:R-:W-:Y:S04]  /*34bc0*/  STL [R1+0x1230], R19 ;  /* 0x0012301301007387 */ /* 0x000fe80000100800 */
[----:B------:R-:W4:Y:S04]  /*34bd0*/  LDL.LU R40, [R1+0x138] ;  /* 0x0001380001287983 */ /* 0x000f280000300800 */
[----:B------:R-:W-:Y:S04]  /*34be0*/  STL [R1+0x1180], R18 ;  /* 0x0011801201007387 */ /* 0x000fe80000100800 */
[----:B------:R-:W4:Y:S01]  /*34bf0*/  LDL.LU R41, [R1+0x150] ;  /* 0x0001500001297983 */ /* 0x000f220000300800 */
[----:B--2---:R-:W-:-:S04]  /*34c00*/  SHF.R.U32.HI R14, RZ, 0x8, R43 ;  /* 0x00000008ff0e7819 */ /* 0x004fc8000001162b */
[----:B------:R-:W-:-:S04]  /*34c10*/  LOP3.LUT R14, R14, 0xffff, RZ, 0xc0, !PT ;  /* 0x0000ffff0e0e7812 */ /* 0x000fc800078ec0ff */
[----:B------:R-:W-:-:S05]  /*34c20*/  PRMT R11, R14, 0x3340, R20 ;  /* 0x000033400e0b7816 */ /* 0x000fca0000000014 */
[----:B------:R0:W-:Y:S04]  /*34c30*/  STL [R1+0x122c], R11 ;  /* 0x00122c0b01007387 */ /* 0x0001e80000100800 */
[----:B------:R-:W2:Y:S04]  /*34c40*/  LDL.LU R42, [R1+0x114] ;  /* 0x00011400012a7983 */ /* 0x000ea80000300800 */
[----:B------:R-:W2:Y:S01]  /*34c50*/  LDL.LU R43, [R1+0xfc] ;  /* 0x0000fc00012b7983 */ /* 0x000ea20000300800 */
[----:B------:R-:W-:Y:S02]  /*34c60*/  SHF.R.U32.HI R21, RZ, 0x8, R21 ;  /* 0x00000008ff157819 */ /* 0x000fe40000011615 */
[----:B------:R-:W-:-:S02]  /*34c70*/  SHF.R.U32.HI R13, RZ, 0x8, R13 ;  /* 0x00000008ff0d7819 */ /* 0x000fc4000001160d */
[----:B------:R-:W-:Y:S02]  /*34c80*/  SHF.R.U32.HI R31, RZ, 0x8, R31 ;  /* 0x00000008ff1f7819 */ /* 0x000fe4000001161f */
[----:B------:R-:W-:Y:S02]  /*34c90*/  SHF.R.U32.HI R30, RZ, 0x8, R30 ;  /* 0x00000008ff1e7819 */ /* 0x000fe4000001161e */
[----:B------:R-:W-:Y:S02]  /*34ca0*/  LOP3.LUT R21, R21, 0xffff, RZ, 0xc0, !PT ;  /* 0x0000ffff15157812 */ /* 0x000fe400078ec0ff */
[----:B------:R-:W-:Y:S02]  /*34cb0*/  LOP3.LUT R13, R13, 0xffff, RZ, 0xc0, !PT ;  /* 0x0000ffff0d0d7812 */ /* 0x000fe400078ec0ff */
[----:B------:R-:W-:Y:S02]  /*34cc0*/  LOP3.LUT R31, R31, 0xffff, RZ, 0xc0, !PT ;  /* 0x0000ffff1f1f7812 */ /* 0x000fe400078ec0ff */
[----:B------:R-:W-:-:S02]  /*34cd0*/  LOP3.LUT R30, R30, 0xffff, RZ, 0xc0, !PT ;  /* 0x0000ffff1e1e7812 */ /* 0x000fc400078ec0ff */
[----:B------:R-:W-:Y:S02]  /*34ce0*/  PRMT R14, R21, 0x3340, R1 ;  /* 0x00003340150e7816 */ /* 0x000fe40000000001 */
[----:B0-----:R-:W-:Y:S02]  /*34cf0*/  PRMT R11, R13, 0x3340, R31 ;  /* 0x000033400d0b7816 */ /* 0x001fe4000000001f */
[----:B------:R-:W-:Y:S01]  /*34d00*/  PRMT R13, R30, 0x3340, R1 ;  /* 0x000033401e0d7816 */ /* 0x000fe20000000001 */
[----:B------:R-:W-:Y:S01]  /*34d10*/  STL [R1+0x118], R14 ;  /* 0x0001180e01007387 */ /* 0x000fe20000100800 */
[----:B------:R-:W-:Y:S01]  /*34d20*/  SHF.R.U32.HI R19, RZ, 0x8, R29 ;  /* 0x00000008ff137819 */ /* 0x000fe2000001161d */
[----:B------:R-:W0:Y:S02]  /*34d30*/  LDC R30, c[0x0][0x3b4] ;  /* 0x0000ed00ff1e7b82 */ /* 0x000e240000000800 */
[----:B------:R3:W-:Y:S01]  /*34d40*/  STL [R1+0x1224], R11 ;  /* 0x0012240b01007387 */ /* 0x0007e20000100800 */
[----:B------:R-:W-:-:S03]  /*34d50*/  SHF.R.U32.HI R20, RZ, 0x8, R22 ;  /* 0x00000008ff147819 */ /* 0x000fc60000011616 */
[----:B------:R4:W-:Y:S01]  /*34d60*/  STL [R1+0x110], R13 ;  /* 0x0001100d01007387 */ /* 0x0009e20000100800 */
[----:B------:R-:W-:Y:S02]  /*34d70*/  LOP3.LUT R19, R19, 0xffff, RZ, 0xc0, !PT ;  /* 0x0000ffff13137812 */ /* 0x000fe400078ec0ff */
[----:B------:R-:W-:-:S04]  /*34d80*/  LOP3.LUT R20, R20, 0xffff, RZ, 0xc0, !PT ;  /* 0x0000ffff14147812 */ /* 0x000fc800078ec0ff */
[----:B------:R-:W-:-:S05]  /*34d90*/  PRMT R19, R19, 0x3340, R20 ;  /* 0x0000334013137816 */ /* 0x000fca0000000014 */
[----:B------:R-:W-:Y:S01]  /*34da0*/  STL [R1+0x1218], R19 ;  /* 0x0012181301007387 */ /* 0x000fe20000100800 */
[----:B------:R-:W-:Y:S02]  /*34db0*/  SHF.R.U32.HI R12, RZ, 0x8, R12 ;  /* 0x00000008ff0c7819 */ /* 0x000fe4000001160c */
[----:B------:R-:W-:Y:S02]  /*34dc0*/  SHF.R.U32.HI R26, RZ, 0x8, R26 ;  /* 0x00000008ff1a7819 */ /* 0x000fe4000001161a */
[----:B---3--:R-:W-:Y:S02]  /*34dd0*/  SHF.R.U32.HI R11, RZ, 0x8, R35 ;  /* 0x00000008ff0b7819 */ /* 0x008fe40000011623 */
[----:B----4-:R-:W-:Y:S02]  /*34de0*/  SHF.R.U32.HI R13, RZ, 0x8, R33 ;  /* 0x00000008ff0d7819 */ /* 0x010fe40000011621 */
[----:B------:R-:W-:Y:S02]  /*34df0*/  SHF.R.U32.HI R18, RZ, 0x8, R6 ;  /* 0x00000008ff127819 */ /* 0x000fe40000011606 */
[----:B------:R-:W-:-:S02]  /*34e00*/  SHF.R.U32.HI R14, RZ, 0x8, R39 ;  /* 0x00000008ff0e7819 */ /* 0x000fc40000011627 */
[----:B------:R-:W-:Y:S02]  /*34e10*/  LOP3.LUT R11, R11, 0xffff, RZ, 0xc0, !PT ;  /* 0x0000ffff0b0b7812 */ /* 0x000fe400078ec0ff */
[----:B------:R-:W-:Y:S02]  /*34e20*/  LOP3.LUT R13, R13, 0xffff, RZ, 0xc0, !PT ;  /* 0x0000ffff0d0d7812 */ /* 0x000fe400078ec0ff */
[----:B------:R-:W-:Y:S02]  /*34e30*/  LOP3.LUT R14, R14, 0xffff, RZ, 0xc0, !PT ;  /* 0x0000ffff0e0e7812 */ /* 0x000fe400078ec0ff */
[----:B------:R-:W-:Y:S02]  /*34e40*/  LOP3.LUT R18, R18, 0xffff, RZ, 0xc0, !PT ;  /* 0x0000ffff12127812 */ /* 0x000fe400078ec0ff */
[----:B------:R-:W-:Y:S02]  /*34e50*/  PRMT R6, R11, 0x3340, R13 ;  /* 0x000033400b067816 */ /* 0x000fe4000000000d */
[----:B------:R-:W-:-:S02]  /*34e60*/  PRMT R11, R14, 0x3340, R18 ;  /* 0x000033400e0b7816 */ /* 0x000fc40000000012 */
[----:B------:R-:W-:-:S03]  /*34e70*/  SHF.R.U32.HI R18, RZ, 0x8, R40 ;  /* 0x00000008ff127819 */ /* 0x000fc60000011628 */
[----:B------:R1:W-:Y:S01]  /*34e80*/  STL [R1+0x88], R11 ;  /* 0x0000880b01007387 */ /* 0x0003e20000100800 */
[----:B------:R-:W-:Y:S02]  /*34e90*/  LOP3.LUT R18, R18, 0xffff, RZ, 0xc0, !PT ;  /* 0x0000ffff12127812 */ /* 0x000fe400078ec0ff */
[----:B-1----:R-:W-:-:S04]  /*34ea0*/  SHF.R.U32.HI R11, RZ, 0x8, R41 ;  /* 0x00000008ff0b7819 */ /* 0x002fc80000011629 */
[----:B------:R-:W-:Y:S02]  /*34eb0*/  LOP3.LUT R11, R11, 0xffff, RZ, 0xc0, !PT ;  /* 0x0000ffff0b0b7812 */ /* 0x000fe400078ec0ff */
[--C-:B------:R-:W-:Y:S02]  /*34ec0*/  PRMT R19, R18, 0x3340, R1.reuse ;  /* 0x0000334012137816 */ /* 0x100fe40000000001 */
[----:B------:R-:W-:-:S03]  /*34ed0*/  PRMT R18, R11, 0x3340, R1 ;  /* 0x000033400b127816 */ /* 0x000fc60000000001 */
[----:B------:R-:W-:Y:S04]  /*34ee0*/  STL [R1+0x40], R19 ;  /* 0x0000401301007387 */ /* 0x000fe80000100800 */
[----:B------:R1:W-:Y:S02]  /*34ef0*/  STL [R1+0x44], R18 ;  /* 0x0000441201007387 */ /* 0x0003e40000100800 */
[----:B-1----:R-:W-:-:S04]  /*34f00*/  SHF.R.U32.HI R18, RZ, 0x8, R61 ;  /* 0x00000008ff127819 */ /* 0x002fc8000001163d */
[----:B------:R-:W-:Y:S02]  /*34f10*/  LOP3.LUT R18, R18, 0xffff, RZ, 0xc0, !PT ;  /* 0x0000ffff12127812 */ /* 0x000fe400078ec0ff */
[----:B------:R-:W-:Y:S02]  /*34f20*/  LOP3.LUT R12, R12, 0xffff, RZ, 0xc0, !PT ;  /* 0x0000ffff0c0c7812 */ /* 0x000fe400078ec0ff */
[----:B------:R-:W-:Y:S02]  /*34f30*/  SHF.R.U32.HI R28, RZ, 0x8, R28 ;  /* 0x00000008ff1c7819 */ /* 0x000fe4000001161c */
[----:B------:R-:W-:Y:S02]  /*34f40*/  SHF.R.U32.HI R10, RZ, 0x8, R10 ;  /* 0x00000008ff0a7819 */ /* 0x000fe4000001160a */
[----:B------:R-:W-:Y:S02]  /*34f50*/  SHF.R.U32.HI R27, RZ, 0x8, R27 ;  /* 0x00000008ff1b7819 */ /* 0x000fe4000001161b */
[----:B------:R-:W-:-:S02]  /*34f60*/  LOP3.LUT R26, R26, 0xffff, RZ, 0xc0, !PT ;  /* 0x0000ffff1a1a7812 */ /* 0x000fc400078ec0ff */
[----:B------:R-:W-:Y:S02]  /*34f70*/  LOP3.LUT R28, R28, 0xffff, RZ, 0xc0, !PT ;  /* 0x0000ffff1c1c7812 */ /* 0x000fe400078ec0ff */
[----:B------:R-:W-:Y:S02]  /*34f80*/  LOP3.LUT R10, R10, 0xffff, RZ, 0xc0, !PT ;  /* 0x0000ffff0a0a7812 */ /* 0x000fe400078ec0ff */
[----:B------:R-:W-:Y:S02]  /*34f90*/  LOP3.LUT R27, R27, 0xffff, RZ, 0xc0, !PT ;  /* 0x0000ffff1b1b7812 */ /* 0x000fe400078ec0ff */
[----:B------:R-:W-:-:S04]  /*34fa0*/  SHF.R.U32.HI R23, RZ, 0x8, R23 ;  /* 0x00000008ff177819 */ /* 0x000fc80000011617 */
[----:B------:R-:W-:Y:S02]  /*34fb0*/  LOP3.LUT R23, R23, 0xffff, RZ, 0xc0, !PT ;  /* 0x0000ffff17177812 */ /* 0x000fe400078ec0ff */
[----:B--2---:R-:W-:Y:S02]  /*34fc0*/  SHF.R.U32.HI R13, RZ, 0x8, R42 ;  /* 0x00000008ff0d7819 */ /* 0x004fe4000001162a */
[----:B------:R-:W-:Y:S02]  /*34fd0*/  SHF.R.U32.HI R14, RZ, 0x8, R43 ;  /* 0x00000008ff0e7819 */ /* 0x000fe4000001162b */
[----:B------:R-:W-:Y:S02]  /*34fe0*/  LOP3.LUT R13, R13, 0xffff, RZ, 0xc0, !PT ;  /* 0x0000ffff0d0d7812 */ /* 0x000fe400078ec0ff */
[----:B------:R-:W-:-:S04]  /*34ff0*/  LOP3.LUT R14, R14, 0xffff, RZ, 0xc0, !PT ;  /* 0x0000ffff0e0e7812 */ /* 0x000fc800078ec0ff */
[----:B------:R-:W-:Y:S02]  /*35000*/  PRMT R11, R13, 0x3340, R14 ;  /* 0x000033400d0b7816 */ /* 0x000fe4000000000e */
[----:B------:R-:W-:Y:S02]  /*35010*/  SHF.R.U32.HI R14, RZ, 0x8, R38 ;  /* 0x00000008ff0e7819 */ /* 0x000fe40000011626 */
[----:B------:R-:W-:Y:S01]  /*35020*/  SHF.R.U32.HI R13, RZ, 0x8, R49 ;  /* 0x00000008ff0d7819 */ /* 0x000fe20000011631 */
[----:B------:R1:W-:Y:S01]  /*35030*/  STL [R1+0xd4], R11 ;  /* 0x0000d40b01007387 */ /* 0x0003e20000100800 */
[----:B------:R-:W-:-:S03]  /*35040*/  LOP3.LUT R14, R14, 0xffff, RZ, 0xc0, !PT ;  /* 0x0000ffff0e0e7812 */ /* 0x000fc600078ec0ff */
[----:B------:R-:W2:Y:S01]  /*35050*/  LDL.LU R38, [R1+0x1638] ;  /* 0x0016380001267983 */ /* 0x000ea20000300800 */
[----:B------:R-:W-:-:S03]  /*35060*/  LOP3.LUT R13, R13, 0xffff, RZ, 0xc0, !PT ;  /* 0x0000ffff0d0d7812 */ /* 0x000fc600078ec0ff */
[----:B------:R-:W3:Y:S01]  /*35070*/  LDL.LU R61, [R1+0x1634] ;  /* 0x00163400013d7983 */ /* 0x000ee20000300800 */
[----:B-1----:R-:W-:Y:S02]  /*35080*/  SHF.R.U32.HI R11, RZ, 0x8, R4 ;  /* 0x00000008ff0b7819 */ /* 0x002fe40000011604 */
[----:B------:R-:W-:Y:S02]  /*35090*/  PRMT R14, R14, 0x3340, R18 ;  /* 0x000033400e0e7816 */ /* 0x000fe40000000012 */
[----:B------:R-:W-:Y:S02]  /*350a0*/  LOP3.LUT R11, R11, 0xffff, RZ, 0xc0, !PT ;  /* 0x0000ffff0b0b7812 */ /* 0x000fe400078ec0ff */
[--C-:B------:R-:W-:Y:S02]  /*350b0*/  PRMT R13, R13, 0x3340, R1.reuse ;  /* 0x000033400d0d7816 */ /* 0x100fe40000000001 */
[----:B------:R-:W-:Y:S01]  /*350c0*/  PRMT R4, R11, 0x3340, R1 ;  /* 0x000033400b047816 */ /* 0x000fe20000000001 */
[----:B------:R-:W-:Y:S04]  /*350d0*/  STL [R1+0xd0], R14 ;  /* 0x0000d00e01007387 */ /* 0x000fe80000100800 */
[----:B------:R-:W-:Y:S04]  /*350e0*/  STL [R1+0x48], R13 ;  /* 0x0000480d01007387 */ /* 0x000fe80000100800 */
[----:B------:R1:W-:Y:S01]  /*350f0*/  STL [R1+0x4c], R4 ;  /* 0x00004c0401007387 */ /* 0x0003e20000100800 */
[----:B------:R-:W-:-:S02]  /*35100*/  PRMT R11, R26, 0x3340, R28 ;  /* 0x000033401a0b7816 */ /* 0x000fc4000000001c */
[----:B------:R-:W-:Y:S01]  /*35110*/  SHF.R.U32.HI R16, RZ, 0x8, R16 ;  /* 0x00000008ff107819 */ /* 0x000fe20000011610 */
[----:B------:R-:W4:Y:S01]  /*35120*/  LDC R28, c[0x0][0x3b4] ;  /* 0x0000ed00ff1c7b82 */ /* 0x000f220000000800 */
[----:B-1----:R-:W-:Y:S02]  /*35130*/  PRMT R4, R12, 0x3340, R1 ;  /* 0x000033400c047816 */ /* 0x002fe40000000001 */
[----:B------:R-:W-:-:S05]  /*35140*/  SHF.R.U32.HI R15, RZ, 0x8, R15 ;  /* 0x00000008ff0f7819 */ /* 0x000fca000001160f */
[----:B------:R-:W1:Y:S01]  /*35150*/  LDC R26, c[0x0][0x3b4] ;  /* 0x0000ed00ff1a7b82 */ /* 0x000e620000000800 */
[----:B------:R0:W-:Y:S04]  /*35160*/  STL [R1+0x10c], R4 ;  /* 0x00010c0401007387 */ /* 0x0001e80000100800 */
[----:B------:R-:W-:Y:S01]  /*35170*/  STL [R1+0x120c], R11 ;  /* 0x00120c0b01007387 */ /* 0x000fe20000100800 */
[----:B0-----:R-:W-:-:S05]  /*35180*/  PRMT R4, R10, 0x3340, R27 ;  /* 0x000033400a047816 */ /* 0x001fca000000001b */
[----:B------:R0:W-:Y:S02]  /*35190*/  STL [R1+0xcc], R4 ;  /* 0x0000cc0401007387 */ /* 0x0001e40000100800 */
[----:B0-----:R-:W-:-:S05]  /*351a0*/  PRMT R4, R23, 0x3340, R1 ;  /* 0x0000334017047816 */ /* 0x001fca0000000001 */
[----:B------:R-:W-:Y:S04]  /*351b0*/  STL [R1+0xfc], R4 ;  /* 0x0000fc0401007387 */ /* 0x000fe80000100800 */
[----:B------:R-:W4:Y:S01]  /*351c0*/  LDL.LU R43, [R1+0xc] ;  /* 0x00000c00012b7983 */ /* 0x000f220000300800 */
[----:B------:R-:W-:Y:S02]  /*351d0*/  LOP3.LUT R16, R16, 0xffff, RZ, 0xc0, !PT ;  /* 0x0000ffff10107812 */ /* 0x000fe400078ec0ff */
[----:B------:R-:W-:-:S04]  /*351e0*/  LOP3.LUT R15, R15, 0xffff, RZ, 0xc0, !PT ;  /* 0x0000ffff0f0f7812 */ /* 0x000fc800078ec0ff */
[----:B------:R-:W-:Y:S01]  /*351f0*/  PRMT R10, R16, 0x3340, R15 ;  /* 0x00003340100a7816 */ /* 0x000fe2000000000f */
[----:B------:R-:W0:Y:S01]  /*35200*/  S2R R11, SR_TID.X ;  /* 0x00000000000b7919 */ /* 0x000e220000002100 */
[----:B------:R-:W-:-:S03]  /*35210*/  SHF.R.U32.HI R25, RZ, 0x8, R25 ;  /* 0x00000008ff197819 */ /* 0x000fc60000011619 */
[----:B------:R1:W-:Y:S01]  /*35220*/  STL [R1+0x1208], R10 ;  /* 0x0012080a01007387 */ /* 0x0003e20000100800 */
[----:B------:R-:W-:Y:S02]  /*35230*/  LOP3.LUT R25, R25, 0xffff, RZ, 0xc0, !PT ;  /* 0x0000ffff19197812 */ /* 0x000fe400078ec0ff */
[----:B------:R-:W-:Y:S01]  /*35240*/  SHF.R.U32.HI R46, RZ, 0x8, R46 ;  /* 0x00000008ff2e7819 */ /* 0x000fe2000001162e */
[----:B------:R-:W4:Y:S01]  /*35250*/  LDL.LU R42, [R1+0xc0] ;  /* 0x0000c000012a7983 */ /* 0x000f220000300800 */
[----:B-1----:R-:W-:Y:S02]  /*35260*/  SHF.R.U32.HI R10, RZ, 0x8, R0 ;  /* 0x00000008ff0a7819 */ /* 0x002fe40000011600 */
[----:B------:R-:W-:Y:S02]  /*35270*/  SHF.R.U32.HI R0, RZ, 0x8, R9 ;  /* 0x00000008ff007819 */ /* 0x000fe40000011609 */
[----:B------:R-:W-:Y:S02]  /*35280*/  PRMT R4, R25, 0x3340, R1 ;  /* 0x0000334019047816 */ /* 0x000fe40000000001 */
[----:B------:R-:W-:-:S02]  /*35290*/  LOP3.LUT R0, R0, 0xffff, RZ, 0xc0, !PT ;  /* 0x0000ffff00007812 */ /* 0x000fc400078ec0ff */
[----:B------:R-:W-:Y:S02]  /*352a0*/  LOP3.LUT R9, R46, 0xffff, RZ, 0xc0, !PT ;  /* 0x0000ffff2e097812 */ /* 0x000fe400078ec0ff */
[----:B------:R-:W-:Y:S01]  /*352b0*/  PRMT R0, R0, 0x3340, R1 ;  /* 0x0000334000007816 */ /* 0x000fe20000000001 */
[----:B------:R1:W-:Y:S01]  /*352c0*/  STL [R1+0x2c], R4 ;  /* 0x00002c0401007387 */ /* 0x0003e20000100800 */
[----:B------:R-:W-:-:S04]  /*352d0*/  LOP3.LUT R10, R10, 0xffff, RZ, 0xc0, !PT ;  /* 0x0000ffff0a0a7812 */ /* 0x000fc800078ec0ff */
[----:B-1----:R-:W-:Y:S02]  /*352e0*/  PRMT R4, R9, 0x3340, R10 ;  /* 0x0000334009047816 */ /* 0x002fe4000000000a */
[----:B------:R-:W-:-:S04]  /*352f0*/  SHF.R.U32.HI R9, RZ, 0x8, R8 ;  /* 0x00000008ff097819 */ /* 0x000fc80000011608 */
[----:B------:R-:W-:-:S04]  /*35300*/  LOP3.LUT R9, R9, 0xffff, RZ, 0xc0, !PT ;  /* 0x0000ffff09097812 */ /* 0x000fc800078ec0ff */
[----:B------:R-:W-:Y:S02]  /*35310*/  PRMT R9, R9, 0x3340, R1 ;  /* 0x0000334009097816 */ /* 0x000fe40000000001 */
[----:B------:R-:W-:Y:S01]  /*35320*/  SHF.R.U32.HI R12, RZ, 0x8, R57 ;  /* 0x00000008ff0c7819 */ /* 0x000fe20000011639 */
[----:B---3--:R-:W-:Y:S02]  /*35330*/  IMAD R32, R61, UR5, RZ ;  /* 0x000000053d207c24 */ /* 0x008fe4000f8e02ff */
[----:B--2---:R-:W-:Y:S01]  /*35340*/  IMAD R8, R38, UR75, RZ ;  /* 0x0000004b26087c24 */ /* 0x004fe2000f8e02ff */
[----:B------:R-:W-:Y:S01]  /*35350*/  LOP3.LUT R12, R12, 0xffff, RZ, 0xc0, !PT ;  /* 0x0000ffff0c0c7812 */ /* 0x000fe200078ec0ff */
[----:B------:R-:W-:Y:S01]  /*35360*/  IMAD R30, R30, 0x20, R32 ;  /* 0x000000201e1e7824 */ /* 0x000fe200078e0220 */
[----:B------:R-:W-:Y:S01]  /*35370*/  IADD3 R33, P0, PT, R32, UR16, RZ ;  /* 0x0000001020217c10 */ /* 0x000fe2000ff1e0ff */
[----:B------:R-:W-:Y:S02]  /*35380*/  ULEA UR76, UR77, UR76, 0x18 ;  /* 0x0000004c4d4c7291 */ /* 0x000fe4000f8ec0ff */
[----:B----4-:R-:W-:Y:S01]  /*35390*/  IMAD R28, R28, 0x20, R30 ;  /* 0x000000201c1c7824 */ /* 0x010fe200078e021e */
[----:B------:R-:W-:Y:S01]  /*353a0*/  LEA.HI.X.SX32 R32, R32, UR17, 0x1, P0 ;  /* 0x0000001120207c11 */ /* 0x000fe200080f0eff */
[----:B------:R-:W-:Y:S01]  /*353b0*/  STL [R1+0x15ec], R33 ;  /* 0x0015ec2101007387 */ /* 0x000fe20000100800 */
[----:B------:R-:W-:Y:S01]  /*353c0*/  IADD3 R31, P0, PT, R30, UR12, RZ ;  /* 0x0000000c1e1f7c10 */ /* 0x000fe2000ff1e0ff */
[----:B------:R-:W-:Y:S01]  /*353d0*/  IMAD R26, R26, 0x20, R28 ;  /* 0x000000201a1a7824 */ /* 0x000fe200078e021c */
[----:B------:R-:W-:Y:S01]  /*353e0*/  SHF.R.U32.HI R47, RZ, 0x8, R47 ;  /* 0x00000008ff2f7819 */ /* 0x000fe2000001162f */
[----:B------:R-:W-:Y:S01]  /*353f0*/  STL [R1+0x15f0], R32 ;  /* 0x0015f02001007387 */ /* 0x000fe20000100800 */
[----:B------:R-:W-:Y:S01]  /*35400*/  LEA.HI.X.SX32 R30, R30, UR13, 0x1, P0 ;  /* 0x0000000d1e1e7c11 */ /* 0x000fe200080f0eff */
[----:B------:R-:W1:Y:S02]  /*35410*/  LDCU.64 UR16, c[0x0][0x390] ;  /* 0x00007200ff1077ac */ /* 0x000e640008000a00 */
[----:B------:R2:W-:Y:S01]  /*35420*/  STL [R1+0x24], R0 ;  /* 0x0000240001007387 */ /* 0x0005e20000100800 */
[----:B------:R-:W-:Y:S01]  /*35430*/  IADD3 R29, P0, PT, R28, UR14, RZ ;  /* 0x0000000e1c1d7c10 */ /* 0x000fe2000ff1e0ff */
[----:B------:R-:W3:Y:S01]  /*35440*/  LDCU UR5, c[0x0][0x3b8] ;  /* 0x00007700ff0577ac */ /* 0x000ee20008000800 */
[----:B------:R-:W-:-:S02]  /*35450*/  LOP3.LUT R47, R47, 0xffff, RZ, 0xc0, !PT ;  /* 0x0000ffff2f2f7812 */ /* 0x000fc400078ec0ff */
[----:B------:R-:W-:Y:S01]  /*35460*/  SHF.R.U32.HI R17, RZ, 0x8, R17 ;  /* 0x00000008ff117819 */ /* 0x000fe20000011611 */
[----:B------:R-:W4:Y:S01]  /*35470*/  LDCU UR12, c[0x0][0x3b8] ;  /* 0x00007700ff0c77ac */ /* 0x000f220008000800 */
[----:B--2---:R-:W-:Y:S01]  /*35480*/  SHF.R.U32.HI R0, RZ, 0x8, R60 ;  /* 0x00000008ff007819 */ /* 0x004fe2000001163c */
[----:B------:R-:W-:Y:S01]  /*35490*/  STL.64 [R1+0x15a0], R30 ;  /* 0x0015a01e01007387 */ /* 0x000fe20000100a00 */
[----:B------:R-:W-:Y:S01]  /*354a0*/  SHF.R.U32.HI R24, RZ, 0x8, R24 ;  /* 0x00000008ff187819 */ /* 0x000fe20000011618 */
[----:B------:R-:W2:Y:S01]  /*354b0*/  LDCU UR13, c[0x0][0x3b8] ;  /* 0x00007700ff0d77ac */ /* 0x000ea20008000800 */
[----:B------:R-:W-:Y:S02]  /*354c0*/  LOP3.LUT R0, R0, 0xffff, RZ, 0xc0, !PT ;  /* 0x0000ffff00007812 */ /* 0x000fe400078ec0ff */
[----:B------:R-:W-:Y:S01]  /*354d0*/  LEA.HI.X.SX32 R28, R28, UR15, 0x1, P0 ;  /* 0x0000000f1c1c7c11 */ /* 0x000fe200080f0eff */
[----:B------:R-:W0:Y:S01]  /*354e0*/  LDCU UR14, c[0x0][0x3b8] ;  /* 0x00007700ff0e77ac */ /* 0x000e220008000800 */
[----:B------:R-:W-:-:S03]  /*354f0*/  PRMT R0, R0, 0x3340, R1 ;  /* 0x0000334000007816 */ /* 0x000fc60000000001 */
[----:B------:R-:W-:Y:S01]  /*35500*/  STL.64 [R1+0x1598], R28 ;  /* 0x0015981c01007387 */ /* 0x000fe20000100a00 */
[----:B------:R-:W-:-:S03]  /*35510*/  SHF.R.U32.HI R10, RZ, 0x8, R42 ;  /* 0x00000008ff0a7819 */ /* 0x000fc6000001162a */
[----:B------:R0:W-:Y:S01]  /*35520*/  STL [R1+0x20], R0 ;  /* 0x0000200001007387 */ /* 0x0001e20000100800 */
[----:B------:R-:W-:Y:S01]  /*35530*/  LOP3.LUT R17, R17, 0xffff, RZ, 0xc0, !PT ;  /* 0x0000ffff11117812 */ /* 0x000fe200078ec0ff */
[----:B------:R-:W1:Y:S02]  /*35540*/  LDCU UR15, c[0x0][0x3b8] ;  /* 0x00007700ff0f77ac */ /* 0x000e640008000800 */
[----:B------:R2:W-:Y:S01]  /*35550*/  STL [R1+0xf8], R9 ;  /* 0x0000f80901007387 */ /* 0x0005e20000100800 */
[----:B------:R-:W1:Y:S03]  /*35560*/  LDCU UR75, c[0x0][0x3b8] ;  /* 0x00007700ff4b77ac */ /* 0x000e660008000800 */
[----:B------:R1:W-:Y:S01]  /*35570*/  STL [R1+0xc8], R8 ;  /* 0x0000c80801007387 */ /* 0x0003e20000100800 */
[----:B0-----:R-:W-:Y:S01]  /*35580*/  LOP3.LUT R0, R11, 0x1f, RZ, 0xc0, !PT ;  /* 0x0000001f0b007812 */ /* 0x001fe200078ec0ff */
[----:B------:R-:W0:Y:S02]  /*35590*/  LDCU UR77, c[0x0][0x398] ;  /* 0x00007300ff4d77ac */ /* 0x000e240008000800 */
[----:B------:R-:W3:Y:S01]  /*355a0*/  LDL.LU R40, [R1+0x7a0] ;  /* 0x0007a00001287983 */ /* 0x000ee20000300800 */
[----:B------:R-:W-:-:S02]  /*355b0*/  SHF.R.U32.HI R11, RZ, 0x8, R48 ;  /* 0x00000008ff0b7819 */ /* 0x000fc40000011630 */
[----:B--2---:R-:W-:Y:S02]  /*355c0*/  SHF.R.U32.HI R9, RZ, 0x8, R43 ;  /* 0x00000008ff097819 */ /* 0x004fe4000001162b */
[----:B------:R-:W2:Y:S04]  /*355d0*/  LDL.LU R43, [R1+0x258] ;  /* 0x00025800012b7983 */ /* 0x000ea80000300800 */
[----:B------:R-:W2:Y:S04]  /*355e0*/  LDL.LU R48, [R1+0x1630] ;  /* 0x0016300001307983 */ /* 0x000ea80000300800 */
[----:B------:R-:W2:Y:S01]  /*355f0*/  LDL.LU R57, [R1+0x162c] ;  /* 0x00162c0001397983 */ /* 0x000ea20000300800 */
[----:B------:R-:W-:-:S02]  /*35600*/  LOP3.LUT R9, R9, 0xffff, RZ, 0xc0, !PT ;  /* 0x0000ffff09097812 */ /* 0x000fc400078ec0ff */
[----:B------:R-:W-:Y:S02]  /*35610*/  LOP3.LUT R11, R11, 0xffff, RZ, 0xc0, !PT ;  /* 0x0000ffff0b0b7812 */ /* 0x000fe400078ec0ff */
[----:B------:R-:W-:Y:S02]  /*35620*/  LOP3.LUT R10, R10, 0xffff, RZ, 0xc0, !PT ;  /* 0x0000ffff0a0a7812 */ /* 0x000fe400078ec0ff */
[----:B------:R-:W-:Y:S01]  /*35630*/  PRMT R9, R9, 0x3340, R11 ;  /* 0x0000334009097816 */ /* 0x000fe2000000000b */
[----:B-1----:R-:W-:Y:S01]  /*35640*/  VIADD R8, R8, UR74 ;  /* 0x0000004a08087c36 */ /* 0x002fe20008000000 */
[----:B------:R-:W-:Y:S01]  /*35650*/  PRMT R29, R10, 0x3340, R12 ;  /* 0x000033400a1d7816 */ /* 0x000fe2000000000c */
[----:B------:R-:W1:Y:S02]  /*35660*/  LDCU UR74, c[0x0][0x3b8] ;  /* 0x00007700ff4a77ac */ /* 0x000e640008000800 */
[----:B------:R-:W-:Y:S04]  /*35670*/  STL [R1+0x1204], R9 ;  /* 0x0012040901007387 */ /* 0x000fe80000100800 */
[----:B------:R0:W-:Y:S02]  /*35680*/  STL [R1+0xc4], R8 ;  /* 0x0000c40801007387 */ /* 0x0001e40000100800 */
[----:B0-----:R-:W-:Y:S01]  /*35690*/  VIADD R8, R8, UR73 ;  /* 0x0000004908087c36 */ /* 0x001fe20008000000 */
[----:B--2---:R-:W-:Y:S01]  /*356a0*/  LOP3.LUT R57, R57, 0xffff, RZ, 0xc0, !PT ;  /* 0x0000ffff39397812 */ /* 0x004fe200078ec0ff */
[----:B------:R-:W0:Y:S01]  /*356b0*/  LDCU UR73, c[0x0][0x3b8] ;  /* 0x00007700ff4977ac */ /* 0x000e220008000800 */
[----:B------:R-:W-:-:S02]  /*356c0*/  SHF.R.U32.HI R10, RZ, 0x8, R48 ;  /* 0x00000008ff0a7819 */ /* 0x000fc40000011630 */
[----:B------:R-:W-:Y:S02]  /*356d0*/  SHF.R.U32.HI R9, RZ, 0x8, R57 ;  /* 0x00000008ff097819 */ /* 0x000fe40000011639 */
[----:B------:R-:W-:Y:S02]  /*356e0*/  LOP3.LUT R10, R10, 0xffff, RZ, 0xc0, !PT ;  /* 0x0000ffff0a0a7812 */ /* 0x000fe400078ec0ff */
[----:B------:R-:W-:Y:S01]  /*356f0*/  LOP3.LUT R9, R9, 0xffff, RZ, 0xc0, !PT ;  /* 0x0000ffff09097812 */ /* 0x000fe200078ec0ff */
[----:B------:R2:W-:Y:S01]  /*35700*/  STL [R1+0xc0], R8 ;  /* 0x0000c00801007387 */ /* 0x0005e20000100800 */
[--C-:B------:R-:W-:Y:S02]  /*35710*/  PRMT R48, R10, 0x3340, R1.reuse ;  /* 0x000033400a307816 */ /* 0x100fe40000000001 */
[----:B------:R-:W-:Y:S01]  /*35720*/  PRMT R9, R9, 0x3340, R1 ;  /* 0x0000334009097816 */ /* 0x000fe20000000001 */
[----:B------:R-:W-:Y:S01]  /*35730*/  STL.64 [R1+0x1500], R56 ;  /* 0x0015003801007387 */ /* 0x000fe20000100a00 */
[----:B---3--:R-:W-:-:S02]  /*35740*/  LOP3.LUT R10, R40, 0xffff, RZ, 0xc0, !PT ;  /* 0x0000ffff280a7812 */ /* 0x008fc400078ec0ff */
[----:B------:R-:W-:Y:S01]  /*35750*/  LOP3.LUT R11, R43, 0xffff, RZ, 0xc0, !PT ;  /* 0x0000ffff2b0b7812 */ /* 0x000fe200078ec0ff */
[----:B------:R-:W3:Y:S04]  /*35760*/  LDL.LU R21, [R1+0xa4] ;  /* 0x0000a40001157983 */ /* 0x000ee80000300800 */
[----:B------:R0:W-:Y:S01]  /*35770*/  STL [R1+0xf4], R9 ;  /* 0x0000f40901007387 */ /* 0x0001e20000100800 */
[----:B--2---:R-:W-:Y:S01]  /*35780*/  VIADD R8, R8, UR72 ;  /* 0x0000004808087c36 */ /* 0x004fe20008000000 */
[----:B------:R-:W-:Y:S01]  /*35790*/  LOP3.LUT R24, R24, 0xffff, RZ, 0xc0, !PT ;  /* 0x0000ffff18187812 */ /* 0x000fe200078ec0ff */
[----:B------:R-:W2:Y:S01]  /*357a0*/  LDCU UR72, c[0x0][0x3b8] ;  /* 0x00007700ff4877ac */ /* 0x000ea20008000800 */
[----:B------:R-:W2:Y:S01]  /*357b0*/  LDL.LU R34, [R1+0x154] ;  /* 0x0001540001227983 */ /* 0x000ea20000300800 */
[----:B0-----:R-:W-:-:S03]  /*357c0*/  SHF.R.U32.HI R9, RZ, 0x8, R10 ;  /* 0x00000008ff097819 */ /* 0x001fc6000001160a */
[----:B------:R-:W4:Y:S01]  /*357d0*/  LDL.LU R35, [R1+0x144] ;  /* 0x0001440001237983 */ /* 0x000f220000300800 */
[--C-:B------:R-:W-:Y:S01]  /*357e0*/  PRMT R10, R10, 0x3340, R11.reuse ;  /* 0x000033400a0a7816 */ /* 0x100fe2000000000b */
[----:B------:R-:W-:Y:S01]  /*357f0*/  VIADD R42, R8, UR71 ;  /* 0x00000047082a7c36 */ /* 0x000fe20008000000 */
[----:B------:R-:W-:Y:S01]  /*35800*/  LOP3.LUT R9, R9, 0xffff, RZ, 0xc0, !PT ;  /* 0x0000ffff09097812 */ /* 0x000fe200078ec0ff */
[----:B------:R-:W0:Y:S02]  /*35810*/  LDCU UR71, c[0x0][0x3b8] ;  /* 0x00007700ff4777ac */ /* 0x000e240008000800 */
[----:B------:R1:W-:Y:S01]  /*35820*/  STL [R1+0x1274], R10 ;  /* 0x0012740a01007387 */ /* 0x0003e20000100800 */
[----:B------:R-:W-:Y:S01]  /*35830*/  VIADD R41, R42, UR70 ;  /* 0x000000462a297c36 */ /* 0x000fe20008000000 */
[----:B------:R-:W-:Y:S01]  /*35840*/  PRMT R49, R17, 0x3340, R24 ;  /* 0x0000334011317816 */ /* 0x000fe20000000018 */
[----:B------:R-:W0:Y:S01]  /*35850*/  LDCU UR70, c[0x0][0x3b8] ;  /* 0x00007700ff4677ac */ /* 0x000e220008000800 */
[----:B------:R-:W4:Y:S01]  /*35860*/  LDL.LU R43, [R1+0x104] ;  /* 0x00010400012b7983 */ /* 0x000f220000300800 */
[----:B-1----:R-:W-:Y:S01]  /*35870*/  SHF.R.U32.HI R10, RZ, 0x8, R11 ;  /* 0x00000008ff0a7819 */ /* 0x002fe2000001160b */
[----:B------:R-:W-:Y:S01]  /*35880*/  VIADD R40, R41, UR69 ;  /* 0x0000004529287c36 */ /* 0x000fe20008000000 */
[----:B------:R-:W-:Y:S01]  /*35890*/  SHF.R.U32.HI R12, RZ, 0x8, R3 ;  /* 0x00000008ff0c7819 */ /* 0x000fe20000011603 */
[----:B------:R-:W1:Y:S01]  /*358a0*/  LDCU UR69, c[0x0][0x3b8] ;  /* 0x00007700ff4577ac */ /* 0x000e620008000800 */
[----:B------:R-:W-:-:S04]  /*358b0*/  LOP3.LUT R10, R10, 0xffff, RZ, 0xc0, !PT ;  /* 0x0000ffff0a0a7812 */ /* 0x000fc800078ec0ff */
[----:B------:R-:W-:Y:S02]  /*358c0*/  PRMT R10, R9, 0x3340, R10 ;  /* 0x00003340090a7816 */ /* 0x000fe4000000000a */
[----:B------:R-:W-:Y:S01]  /*358d0*/  PRMT R9, R47, 0x3340, R1 ;  /* 0x000033402f097816 */ /* 0x000fe20000000001 */
[----:B------:R-:W-:Y:S04]  /*358e0*/  STL.64 [R1+0x1580], R40 ;  /* 0x0015802801007387 */ /* 0x000fe80000100a00 */
[----:B------:R0:W-:Y:S04]  /*358f0*/  STL [R1+0x1200], R10 ;  /* 0x0012000a01007387 */ /* 0x0001e80000100800 */
[----:B------:R1:W-:Y:S01]  /*35900*/  STL [R1+0xf0], R9 ;  /* 0x0000f00901007387 */ /* 0x0003e20000100800 */
[----:B0-----:R-:W-:-:S02]  /*35910*/  SHF.R.U32.HI R10, RZ, 0x8, R7 ;  /* 0x00000008ff0a7819 */ /* 0x001fc40000011607 */
[----:B-1----:R-:W-:Y:S02]  /*35920*/  SHF.R.U32.HI R9, RZ, 0x8, R55 ;  /* 0x00000008ff097819 */ /* 0x002fe40000011637 */
[----:B------:R-:W4:Y:S04]  /*35930*/  LDL.LU R55, [R1+0x1628] ;  /* 0x0016280001377983 */ /* 0x000f280000300800 */
[----:B------:R-:W4:Y:S01]  /*35940*/  LDL.LU R7, [R1+0x1624] ;  /* 0x0016240001077983 */ /* 0x000f220000300800 */
[----:B------:R-:W-:Y:S01]  /*35950*/  VIADD R39, R40, UR68 ;  /* 0x0000004428277c36 */ /* 0x000fe20008000000 */
[----:B------:R-:W-:Y:S01]  /*35960*/  LOP3.LUT R9, R9, 0xffff, RZ, 0xc0, !PT ;  /* 0x0000ffff09097812 */ /* 0x000fe200078ec0ff */
[----:B------:R-:W0:Y:S01]  /*35970*/  LDCU UR68, c[0x0][0x3b8] ;  /* 0x00007700ff4477ac */ /* 0x000e220008000800 */
[----:B------:R-:W-:Y:S01]  /*35980*/  LOP3.LUT R10, R10, 0xffff, RZ, 0xc0, !PT ;  /* 0x0000ffff0a0a7812 */ /* 0x000fe200078ec0ff */
[----:B------:R-:W-:Y:S01]  /*35990*/  VIADD R25, R39, UR67 ;  /* 0x0000004327197c36 */ /* 0x000fe20008000000 */
[----:B------:R-:W-:Y:S01]  /*359a0*/  LOP3.LUT R12, R12, 0xffff, RZ, 0xc0, !PT ;  /* 0x0000ffff0c0c7812 */ /* 0x000fe200078ec0ff */
[----:B------:R-:W1:Y:S01]  /*359b0*/  LDCU UR67, c[0x0][0x3b8] ;  /* 0x00007700ff4377ac */ /* 0x000e620008000800 */
[----:B------:R-:W-:Y:S01]  /*359c0*/  PRMT R9, R9, 0x3340, R10 ;  /* 0x0000334009097816 */ /* 0x000fe2000000000a */
[----:B------:R-:W-:Y:S01]  /*359d0*/  VIADD R24, R25, UR66 ;  /* 0x0000004219187c36 */ /* 0x000fe20008000000 */
[----:B------:R-:W-:Y:S01]  /*359e0*/  LEA R0, R0, UR76, 0x4 ;  /* 0x0000004c00007c11 */ /* 0x000fe2000f8e20ff */
[----:B------:R-:W0:Y:S03]  /*359f0*/  LDCU UR76, c[0x0][0x3b8] ;  /* 0x00007700ff4c77ac */ /* 0x000e260008000800 */
[----:B------:R-:W-:Y:S01]  /*35a00*/  STL.64 [R1+0x1588], R24 ;  /* 0x0015881801007387 */ /* 0x000fe20000100a00 */
[----:B------:R-:W-:Y:S01]  /*35a10*/  IADD3 R27, P0, PT, R26, UR16, RZ ;  /* 0x000000101a1b7c10 */ /* 0x000fe2000ff1e0ff */
[----:B------:R-:W-:Y:S01]  /*35a20*/  VIADD R23, R24, UR65 ;  /* 0x0000004118177c36 */ /* 0x000fe20008000000 */
[----:B------:R-:W0:Y:S01]  /*35a30*/  LDCU UR16, c[0x0][0x3b8] ;  /* 0x00007700ff1077ac */ /* 0x000e220008000800 */
[----:B------:R2:W-:Y:S02]  /*35a40*/  STL [R1+0x11fc], R9 ;  /* 0x0011fc0901007387 */ /* 0x0005e40000100800 */
[----:B------:R-:W-:Y:S01]  /*35a50*/  VIADD R22, R23, UR64 ;  /* 0x0000004017167c36 */ /* 0x000fe20008000000 */
[----:B---3--:R-:W-:Y:S01]  /*35a60*/  SHF.R.U32.HI R11, RZ, 0x8, R21 ;  /* 0x00000008ff0b7819 */ /* 0x008fe20000011615 */
[----:B------:R-:W3:Y:S03]  /*35a70*/  LDCU UR66, c[0x0][0x3b8] ;  /* 0x00007700ff4277ac */ /* 0x000ee60008000800 */
[----:B------:R-:W-:Y:S01]  /*35a80*/  LOP3.LUT R11, R11, 0xffff, RZ, 0xc0, !PT ;  /* 0x0000ffff0b0b7812 */ /* 0x000fe200078ec0ff */
[----:B------:R-:W0:Y:S01]  /*35a90*/  LDCU UR65, c[0x0][0x3b8] ;  /* 0x00007700ff4177ac */ /* 0x000e220008000800 */
[----:B--2---:R-:W-:Y:S01]  /*35aa0*/  SHF.R.U32.HI R9, RZ, 0x8, R34 ;  /* 0x00000008ff097819 */ /* 0x004fe20000011622 */
[----:B------:R-:W2:Y:S01]  /*35ab0*/  LDCU UR64, c[0x0][0x3b8] ;  /* 0x00007700ff4077ac */ /* 0x000ea20008000800 */
[----:B----4-:R-:W-:-:S02]  /*35ac0*/  SHF.R.U32.HI R10, RZ, 0x8, R35 ;  /* 0x00000008ff0a7819 */ /* 0x010fc40000011623 */
[----:B------:R-:W-:Y:S02]  /*35ad0*/  LOP3.LUT R9, R9, 0xffff, RZ, 0xc0, !PT ;  /* 0x0000ffff09097812 */ /* 0x000fe400078ec0ff */
[----:B------:R-:W-:Y:S02]  /*35ae0*/  LOP3.LUT R10, R10, 0xffff, RZ, 0xc0, !PT ;  /* 0x0000ffff0a0a7812 */ /* 0x000fe400078ec0ff */
[----:B------:R-:W-:Y:S02]  /*35af0*/  PRMT R3, R11, 0x3340, R12 ;  /* 0x000033400b037816 */ /* 0x000fe4000000000c */
[----:B------:R-:W-:Y:S02]  /*35b00*/  PRMT R33, R9, 0x3340, R10 ;  /* 0x0000334009217816 */ /* 0x000fe4000000000a */
[----:B------:R-:W-:Y:S02]  /*35b10*/  SHF.R.U32.HI R11, RZ, 0x8, R43 ;  /* 0x00000008ff0b7819 */ /* 0x000fe4000001162b */
[----:B------:R-:W-:-:S02]  /*35b20*/  SHF.R.U32.HI R9, RZ, 0x8, R58 ;  /* 0x00000008ff097819 */ /* 0x000fc4000001163a */
[----:B------:R-:W-:Y:S02]  /*35b30*/  SHF.R.U32.HI R10, RZ, 0x8, R52 ;  /* 0x00000008ff0a7819 */ /* 0x000fe40000011634 */
[----:B------:R-:W-:Y:S02]  /*35b40*/  LOP3.LUT R11, R11, 0xffff, RZ, 0xc0, !PT ;  /* 0x0000ffff0b0b7812 */ /* 0x000fe400078ec0ff */
[----:B------:R-:W-:Y:S02]  /*35b50*/  LOP3.LUT R9, R9, 0xffff, RZ, 0xc0, !PT ;  /* 0x0000ffff09097812 */ /* 0x000fe400078ec0ff */
[----:B------:R-:W-:Y:S01]  /*35b60*/  LOP3.LUT R10, R10, 0xffff, RZ, 0xc0, !PT ;  /* 0x0000ffff0a0a7812 */ /* 0x000fe200078ec0ff */
[----:B------:R-:W-:Y:S01]  /*35b70*/  STL.64 [R1+0x1590], R22 ;  /* 0x0015901601007387 */ /* 0x000fe20000100a00 */
[----:B------:R-:W-:Y:S02]  /*35b80*/  PRMT R32, R11, 0x3340, R1 ;  /* 0x000033400b207816 */ /* 0x000fe40000000001 */
[----:B------:R-:W-:-:S02]  /*35b90*/  PRMT R52, R9, 0x3340, R10 ;  /* 0x0000334009347816 */ /* 0x000fc4000000000a */
[----:B------:R-:W-:Y:S02]  /*35ba0*/  SHF.R.U32.HI R9, RZ, 0x8, R59 ;  /* 0x00000008ff097819 */ /* 0x000fe4000001163b */
[----:B------:R-:W-:Y:S02]  /*35bb0*/  SHF.R.U32.HI R10, RZ, 0x8, R50 ;  /* 0x00000008ff0a7819 */ /* 0x000fe40000011632 */
[----:B------:R-:W-:Y:S02]  /*35bc0*/  SHF.R.U32.HI R11, RZ, 0x8, R7 ;  /* 0x00000008ff0b7819 */ /* 0x000fe40000011607 */
[----:B------:R-:W4:Y:S04]  /*35bd0*/  LDL.LU R7, [R1+0x1620] ;  /* 0x0016200001077983 */ /* 0x000f280000300800 */
[----:B------:R-:W2:Y:S04]  /*35be0*/  LDL.LU R58, [R1+0x161c] ;  /* 0x00161c00013a7983 */ /* 0x000ea80000300800 */
[----:B------:R-:W2:Y:S04]  /*35bf0*/  LDL.LU R59, [R1+0x1618] ;  /* 0x00161800013b7983 */ /* 0x000ea80000300800 */
[----:B------:R-:W3:Y:S01]  /*35c00*/  LDL.LU R50, [R1+0x1614] ;  /* 0x0016140001327983 */ /* 0x000ee20000300800 */
[----:B------:R-:W-:Y:S01]  /*35c10*/  VIADD R21, R22, UR63 ;  /* 0x0000003f16157c36 */ /* 0x000fe20008000000 */
[----:B------:R-:W-:Y:S01]  /*35c20*/  LOP3.LUT R9, R9, 0xffff, RZ, 0xc0, !PT ;  /* 0x0000ffff09097812 */ /* 0x000fe200078ec0ff */
[----:B------:R-:W0:Y:S01]  /*35c30*/  LDCU UR63, c[0x0][0x3b8] ;  /* 0x00007700ff3f77ac */ /* 0x000e220008000800 */
[----:B------:R-:W3:Y:S01]  /*35c40*/  LDL.LU R14, [R1+0x744] ;  /* 0x00074400010e7983 */ /* 0x000ee20000300800 */
[----:B------:R-:W-:Y:S01]  /*35c50*/  VIADD R20, R21, UR62 ;  /* 0x0000003e15147c36 */ /* 0x000fe20008000000 */
[----:B------:R-:W-:Y:S01]  /*35c60*/  LOP3.LUT R10, R10, 0xffff, RZ, 0xc0, !PT ;  /* 0x0000ffff0a0a7812 */ /* 0x000fe200078ec0ff */
[----:B------:R-:W0:Y:S02]  /*35c70*/  LDCU UR62, c[0x0][0x3b8] ;  /* 0x00007700ff3e77ac */ /* 0x000e240008000800 */
[----:B------:R-:W-:Y:S01]  /*35c80*/  VIADD R19, R20, UR61 ;  /* 0x0000003d14137c36 */ /* 0x000fe20008000000 */
[----:B------:R-:W-:Y:S01]  /*35c90*/  PRMT R28, R9, 0x3340, R10 ;  /* 0x00003340091c7816 */ /* 0x000fe2000000000a */
[----:B------:R-:W0:Y:S02]  /*35ca0*/  LDCU UR61, c[0x0][0x3b8] ;  /* 0x00007700ff3d77ac */ /* 0x000e240008000800 */
[----:B------:R-:W-:Y:S01]  /*35cb0*/  VIADD R18, R19, UR60 ;  /* 0x0000003c13127c36 */ /* 0x000fe20008000000 */
[----:B------:R-:W-:Y:S01]  /*35cc0*/  LOP3.LUT R11, R11, 0xffff, RZ, 0xc0, !PT ;  /* 0x0000ffff0b0b7812 */ /* 0x000fe200078ec0ff */
[----:B------:R-:W0:Y:S02]  /*35cd0*/  LDCU UR60, c[0x0][0x3b8] ;  /* 0x00007700ff3c77ac */ /* 0x000e240008000800 */
[----:B------:R-:W-:Y:S01]  /*35ce0*/  VIADD R17, R18, UR59 ;  /* 0x0000003b12117c36 */ /* 0x000fe20008000000 */
[----:B------:R-:W-:-:S02]  /*35cf0*/  SHF.R.U32.HI R9, RZ, 0x8, R37 ;  /* 0x00000008ff097819 */ /* 0x000fc40000011625 */
[----:B------:R-:W-:Y:S01]  /*35d00*/  SHF.R.U32.HI R10, RZ, 0x8, R54 ;  /* 0x00000008ff0a7819 */ /* 0x000fe20000011636 */
[----:B------:R-:W-:Y:S01]  /*35d10*/  VIADD R16, R17, UR58 ;  /* 0x0000003a11107c36 */ /* 0x000fe20008000000 */
[----:B------:R-:W-:Y:S01]  /*35d20*/  PRMT R31, R11, 0x3340, R1 ;  /* 0x000033400b1f7816 */ /* 0x000fe20000000001 */
[----:B------:R-:W-:Y:S01]  /*35d30*/  STL.64 [R1+0x15b0], R18 ;  /* 0x0015b01201007387 */ /* 0x000fe20000100a00 */
[----:B------:R-:W-:Y:S01]  /*35d40*/  LOP3.LUT R9, R9, 0xffff, RZ, 0xc0, !PT ;  /* 0x0000ffff09097812 */ /* 0x000fe200078ec0ff */
[----:B------:R-:W-:Y:S01]  /*35d50*/  VIADD R15, R16, UR57 ;  /* 0x00000039100f7c36 */ /* 0x000fe20008000000 */
[----:B------:R-:W-:Y:S01]  /*35d60*/  SHF.R.U32.HI R11, RZ, 0x8, R55 ;  /* 0x00000008ff0b7819 */ /* 0x000fe20000011637 */
[----:B------:R-:W0:Y:S01]  /*35d70*/  LDCU UR59, c[0x0][0x3b8] ;  /* 0x00007700ff3b77ac */ /* 0x000e220008000800 */
[----:B------:R-:W-:Y:S01]  /*35d80*/  LOP3.LUT R10, R10, 0xffff, RZ, 0xc0, !PT ;  /* 0x0000ffff0a0a7812 */ /* 0x000fe200078ec0ff */
[----:B------:R-:W-:Y:S01]  /*35d90*/  VIADD R43, R15, UR56 ;  /* 0x000000380f2b7c36 */ /* 0x000fe20008000000 */
[--C-:B------:R-:W-:Y:S01]  /*35da0*/  PRMT R54, R9, 0x3340, R1.reuse ;  /* 0x0000334009367816 */ /* 0x100fe20000000001 */
[----:B------:R-:W-:Y:S01]  /*35db0*/  STL.64 [R1+0x15a8], R16 ;  /* 0x0015a81001007387 */ /* 0x000fe20000100a00 */
[----:B------:R-:W-:Y:S01]  /*35dc0*/  LOP3.LUT R11, R11, 0xffff, RZ, 0xc0, !PT ;  /* 0x0000ffff0b0b7812 */ /* 0x000fe200078ec0ff */
[----:B------:R-:W-:Y:S01]  /*35dd0*/  VIADD R60, R43, UR55 ;  /* 0x000000372b3c7c36 */ /* 0x000fe20008000000 */
[--C-:B------:R-:W-:Y:S01]  /*35de0*/  PRMT R9, R10, 0x3340, R1.reuse ;  /* 0x000033400a097816 */ /* 0x100fe20000000001 */
[----:B------:R-:W3:Y:S01]  /*35df0*/  LDL.LU R37, [R1+0x1610] ;  /* 0x0016100001257983 */ /* 0x000ee20000300800 */
[----:B------:R-:W-:Y:S01]  /*35e00*/  PRMT R55, R11, 0x3340, R1 ;  /* 0x000033400b377816 */ /* 0x000fe20000000001 */
[----:B------:R-:W0:Y:S01]  /*35e10*/  LDCU UR58, c[0x0][0x3b8] ;  /* 0x00007700ff3a77ac */ /* 0x000e220008000800 */
[----:B------:R-:W-:Y:S01]  /*35e20*/  SHF.R.U32.HI R11, RZ, 0x8, R36 ;  /* 0x00000008ff0b7819 */ /* 0x000fe20000011624 */
[----:B------:R-:W-:Y:S01]  /*35e30*/  STL.64 [R1+0x1568], R60 ;  /* 0x0015683c01007387 */ /* 0x000fe20000100a00 */
[----:B------:R-:W-:Y:S01]  /*35e40*/  SHF.R.U32.HI R12, RZ, 0x8, R45 ;  /* 0x00000008ff0c7819 */ /* 0x000fe2000001162d */
[----:B------:R-:W0:Y:S02]  /*35e50*/  LDCU UR57, c[0x0][0x3b8] ;  /* 0x00007700ff3977ac */ /* 0x000e240008000800 */
[----:B------:R0:W-:Y:S01]  /*35e60*/  STL [R1+0xec], R9 ;  /* 0x0000ec0901007387 */ /* 0x0001e20000100800 */
[----:B--2---:R-:W-:-:S03]  /*35e70*/  LOP3.LUT R59, R59, 0xffff, RZ, 0xc0, !PT ;  /* 0x0000ffff3b3b7812 */ /* 0x004fc600078ec0ff */
[----:B------:R-:W2:Y:S01]  /*35e80*/  LDL.LU R36, [R1+0x160c] ;  /* 0x00160c0001247983 */ /* 0x000ea20000300800 */
[----:B------:R-:W-:Y:S01]  /*35e90*/  LOP3.LUT R58, R58, 0xffff, RZ, 0xc0, !PT ;  /* 0x0000ffff3a3a7812 */ /* 0x000fe200078ec0ff */
[----:B------:R-:W1:Y:S02]  /*35ea0*/  LDCU UR56, c[0x0][0x3b8] ;  /* 0x00007700ff3877ac */ /* 0x000e640008000800 */
[----:B------:R-:W2:Y:S01]  /*35eb0*/  LDL.LU R34, [R1+0x750] ;  /* 0x0007500001227983 */ /* 0x000ea20000300800 */
[----:B------:R-:W-:Y:S01]  /*35ec0*/  SHF.R.U32.HI R10, RZ, 0x8, R53 ;  /* 0x00000008ff0a7819 */ /* 0x000fe20000011635 */
[----:B------:R-:W1:Y:S02]  /*35ed0*/  LDCU UR55, c[0x0][0x3b8] ;  /* 0x00007700ff3777ac */ /* 0x000e640008000800 */
[----:B------:R-:W2:Y:S01]  /*35ee0*/  LDL.LU R35, [R1+0x770] ;  /* 0x0007700001237983 */ /* 0x000ea20000300800 */
[----:B0-----:R-:W-:Y:S02]  /*35ef0*/  SHF.R.U32.HI R9, RZ, 0x8, R44 ;  /* 0x00000008ff097819 */ /* 0x001fe4000001162c */
[----:B------:R-:W-:-:S02]  /*35f00*/  LOP3.LUT R11, R11, 0xffff, RZ, 0xc0, !PT ;  /* 0x0000ffff0b0b7812 */ /* 0x000fc400078ec0ff */
[----:B------:R-:W-:Y:S02]  /*35f10*/  LOP3.LUT R10, R10, 0xffff, RZ, 0xc0, !PT ;  /* 0x0000ffff0a0a7812 */ /* 0x000fe400078ec0ff */
[----:B------:R-:W-:Y:S02]  /*35f20*/  LOP3.LUT R9, R9, 0xffff, RZ, 0xc0, !PT ;  /* 0x0000ffff09097812 */ /* 0x000fe400078ec0ff */
[----:B------:R-:W-:Y:S02]  /*35f30*/  PRMT R10, R11, 0x3340, R10 ;  /* 0x000033400b0a7816 */ /* 0x000fe4000000000a */
[----:B------:R-:W-:-:S03]  /*35f40*/  PRMT R9, R9, 0x3340, R1 ;  /* 0x0000334009097816 */ /* 0x000fc60000000001 */
[----:B------:R-:W-:Y:S04]  /*35f50*/  STL [R1+0x11ec], R10 ;  /* 0x0011ec0a01007387 */ /* 0x000fe80000100800 */
[----:B------:R3:W-:Y:S02]  /*35f60*/  STL [R1+0xe8], R9 ;  /* 0x0000e80901007387 */ /* 0x0007e40000100800 */
[----:B---3--:R-:W-:Y:S02]  /*35f70*/  LOP3.LUT R9, R50, 0xffff, RZ, 0xc0, !PT ;  /* 0x0000ffff32097812 */ /* 0x008fe400078ec0ff */
[----:B------:R-:W3:Y:S01]  /*35f80*/  LDL.LU R50, [R1+0x1608] ;  /* 0x0016080001327983 */ /* 0x000ee20000300800 */
[----:B------:R-:W-:Y:S01]  /*35f90*/  VIADD R25, R60, UR54 ;  /* 0x000000363c197c36 */ /* 0x000fe20008000000 */
[----:B------:R-:W-:Y:S01]  /*35fa0*/  LOP3.LUT R10, R14, 0xffff, RZ, 0xc0, !PT ;  /* 0x0000ffff0e0a7812 */ /* 0x000fe200078ec0ff */
[----:B------:R-:W0:Y:S02]  /*35fb0*/  LDCU UR54, c[0x0][0x3b8] ;  /* 0x00007700ff3677ac */ /* 0x000e240008000800 */
[----:B------:R-:W-:Y:S01]  /*35fc0*/  VIADD R22, R25, UR53 ;  /* 0x0000003519167c36 */ /* 0x000fe20008000000 */
[----:B------:R-:W-:Y:S01]  /*35fd0*/  SHF.R.U32.HI R11, RZ, 0x8, R5 ;  /* 0x00000008ff0b7819 */ /* 0x000fe20000011605 */
[----:B------:R-:W0:Y:S01]  /*35fe0*/  LDCU UR53, c[0x0][0x3b8] ;  /* 0x00007700ff3577ac */ /* 0x000e220008000800 */
[----:B------:R-:W3:Y:S01]  /*35ff0*/  LDL.LU R5, [R1+0x790] ;  /* 0x0007900001057983 */ /* 0x000ee20000300800 */
[----:B------:R-:W-:Y:S01]  /*36000*/  VIADD R17, R22, UR52 ;  /* 0x0000003416117c36 */ /* 0x000fe20008000000 */
[----:B------:R-:W-:Y:S01]  /*36010*/  SHF.R.U32.HI R14, RZ, 0x8, R10 ;  /* 0x00000008ff0e7819 */ /* 0x000fe2000001160a */
[----:B------:R-:W0:Y:S01]  /*36020*/  LDCU UR52, c[0x0][0x3b8] ;  /* 0x00007700ff3477ac */ /* 0x000e220008000800 */
[--C-:B------:R-:W-:Y:S01]  /*36030*/  PRMT R10, R10, 0x3340, R9.reuse ;  /* 0x000033400a0a7816 */ /* 0x100fe20000000009 */
[----:B------:R-:W-:Y:S01]  /*36040*/  VIADD R60, R17, UR51 ;  /* 0x00000033113c7c36 */ /* 0x000fe20008000000 */
[----:B------:R-:W-:Y:S01]  /*36050*/  SHF.R.U32.HI R13, RZ, 0x8, R9 ;  /* 0x00000008ff0d7819 */ /* 0x000fe20000011609 */
[----:B------:R-:W0:Y:S01]  /*36060*/  LDCU UR51, c[0x0][0x3b8] ;  /* 0x00007700ff3377ac */ /* 0x000e220008000800 */
[----:B------:R-:W-:Y:S01]  /*36070*/  LOP3.LUT R9, R12, 0xffff, RZ, 0xc0, !PT ;  /* 0x0000ffff0c097812 */ /* 0x000fe200078ec0ff */
[----:B------:R-:W-:Y:S01]  /*36080*/  VIADD R53, R60, UR50 ;  /* 0x000000323c357c36 */ /* 0x000fe20008000000 */
[----:B------:R1:W-:Y:S01]  /*36090*/  STL [R1+0x1214], R10 ;  /* 0x0012140a01007387 */ /* 0x0003e20000100800 */
[----:B------:R-:W-:Y:S01]  /*360a0*/  LOP3.LUT R12, R14, 0xffff, RZ, 0xc0, !PT ;  /* 0x0000ffff0e0c7812 */ /* 0x000fe200078ec0ff */
[----:B------:R-:W0:Y:S01]  /*360b0*/  LDCU UR50, c[0x0][0x3b8] ;  /* 0x00007700ff3277ac */ /* 0x000e220008000800 */
[----:B------:R-:W-:Y:S01]  /*360c0*/  VIADD R61, R53, UR49 ;  /* 0x00000031353d7c36 */ /* 0x000fe20008000000 */
[----:B----4-:R-:W-:-:S02]  /*360d0*/  LOP3.LUT R7, R7, 0xffff, RZ, 0xc0, !PT ;  /* 0x0000ffff07077812 */ /* 0x010fc400078ec0ff */
[----:B------:R-:W-:Y:S01]  /*360e0*/  PRMT R31, R3, 0x5410, R31 ;  /* 0x00005410031f7816 */ /* 0x000fe2000000001f */
[----:B------:R-:W4:Y:S01]  /*360f0*/  LDCU UR49, c[0x0][0x3b8] ;  /* 0x00007700ff3177ac */ /* 0x000f220008000800 */
[----:B-1----:R-:W-:Y:S02]  /*36100*/  LOP3.LUT R10, R11, 0xffff, RZ, 0xc0, !PT ;  /* 0x0000ffff0b0a7812 */ /* 0x002fe400078ec0ff */
[----:B------:R-:W-:Y:S02]  /*36110*/  LOP3.LUT R11, R13, 0xffff, RZ, 0xc0, !PT ;  /* 0x0000ffff0d0b7812 */ /* 0x000fe400078ec0ff */
[----:B------:R-:W-:Y:S02]  /*36120*/  PRMT R10, R10, 0x3340, R9 ;  /* 0x000033400a0a7816 */ /* 0x000fe40000000009 */
[----:B------:R-:W-:Y:S01]  /*36130*/  PRMT R9, R12, 0x3340, R11 ;  /* 0x000033400c097816 */ /* 0x000fe2000000000b */
[----:B------:R-:W-:Y:S04]  /*36140*/  STL.64 [R1+0x1570], R60 ;  /* 0x0015703c01007387 */ /* 0x000fe80000100a00 */
[----:B------:R-:W-:Y:S04]  /*36150*/  STL [R1+0x114], R10 ;  /* 0x0001140a01007387 */ /* 0x000fe80000100800 */
[----:B------:R1:W-:Y:S02]  /*36160*/  STL [R1+0x11f8], R9 ;  /* 0x0011f80901007387 */ /* 0x0003e40000100800 */
[----:B-1----:R-:W-:-:S02]  /*36170*/  LOP3.LUT R9, R37, 0xffff, RZ, 0xc0, !PT ;  /* 0x0000ffff25097812 */ /* 0x002fc400078ec0ff */
[----:B------:R-:W4:Y:S01]  /*36180*/  LDL.LU R37, [R1+0x1604] ;  /* 0x0016040001257983 */ /* 0x000f220000300800 */
[----:B--2---:R-:W-:-:S03]  /*36190*/  LOP3.LUT R10, R36, 0xffff, RZ, 0xc0, !PT ;  /* 0x0000ffff240a7812 */ /* 0x004fc600078ec0ff */
[----:B------:R-:W2:Y:S01]  /*361a0*/  LDL.LU R36, [R1+0x1600] ;  /* 0x0016000001247983 */ /* 0x000ea20000300800 */
[----:B------:R-:W-:Y:S02]  /*361b0*/  LOP3.LUT R11, R34, 0xffff, RZ, 0xc0, !PT ;  /* 0x0000ffff220b7812 */ /* 0x000fe400078ec0ff */
[----:B------:R-:W-:Y:S02]  /*361c0*/  LOP3.LUT R12, R35, 0xffff, RZ, 0xc0, !PT ;  /* 0x0000ffff230c7812 */ /* 0x000fe400078ec0ff */
[----:B------:R-:W-:Y:S02]  /*361d0*/  PRMT R16, R11, 0x3340, R9 ;  /* 0x000033400b107816 */ /* 0x000fe40000000009 */
[----:B------:R-:W-:Y:S02]  /*361e0*/  SHF.R.U32.HI R13, RZ, 0x8, R11 ;  /* 0x00000008ff0d7819 */ /* 0x000fe4000001160b */
[----:B------:R-:W-:Y:S01]  /*361f0*/  SHF.R.U32.HI R11, RZ, 0x8, R9 ;  /* 0x00000008ff0b7819 */ /* 0x000fe20000011609 */
[----:B------:R1:W-:Y:S01]  /*36200*/  STL [R1+0x12c], R16 ;  /* 0x00012c1001007387 */ /* 0x0003e20000100800 */
[----:B------:R-:W-:-:S02]  /*36210*/  SHF.R.U32.HI R14, RZ, 0x8, R12 ;  /* 0x00000008ff0e7819 */ /* 0x000fc4000001160c */
[--C-:B------:R-:W-:Y:S02]  /*36220*/  SHF.R.U32.HI R9, RZ, 0x8, R10.reuse ;  /* 0x00000008ff097819 */ /* 0x100fe4000001160a */
[----:B------:R-:W-:Y:S02]  /*36230*/  LOP3.LUT R11, R11, 0xffff, RZ, 0xc0, !PT ;  /* 0x0000ffff0b0b7812 */ /* 0x000fe400078ec0ff */
[----:B------:R-:W-:Y:S02]  /*36240*/  LOP3.LUT R9, R9, 0xffff, RZ, 0xc0, !PT ;  /* 0x0000ffff09097812 */ /* 0x000fe400078ec0ff */
[----:B-1----:R-:W-:Y:S02]  /*36250*/  PRMT R16, R12, 0x3340, R10 ;  /* 0x000033400c107816 */ /* 0x002fe4000000000a */
[----:B------:R-:W-:Y:S02]  /*36260*/  LOP3.LUT R12, R13, 0xffff, RZ, 0xc0, !PT ;  /* 0x0000ffff0d0c7812 */ /* 0x000fe400078ec0ff */
[----:B------:R-:W-:-:S02]  /*36270*/  LOP3.LUT R10, R14, 0xffff, RZ, 0xc0, !PT ;  /* 0x0000ffff0e0a7812 */ /* 0x000fc400078ec0ff */
[----:B------:R-:W-:Y:S02]  /*36280*/  PRMT R11, R12, 0x3340, R11 ;  /* 0x000033400c0b7816 */ /* 0x000fe4000000000b */
[----:B------:R-:W-:Y:S01]  /*36290*/  PRMT R9, R10, 0x3340, R9 ;  /* 0x000033400a097816 */ /* 0x000fe20000000009 */
[----:B------:R-:W-:Y:S04]  /*362a0*/  STL [R1+0x128], R16 ;  /* 0x0001281001007387 */ /* 0x000fe80000100800 */
[----:B------:R-:W-:Y:S04]  /*362b0*/  STL [R1+0x11f4], R11 ;  /* 0x0011f40b01007387 */ /* 0x000fe80000100800 */
[----:B------:R3:W-:Y:S02]  /*362c0*/  STL [R1+0x11f0], R9 ;  /* 0x0011f00901007387 */ /* 0x0007e40000100800 */
[----:B---3--:R-:W-:-:S02]  /*362d0*/  LOP3.LUT R9, R50, 0xffff, RZ, 0xc0, !PT ;  /* 0x0000ffff32097812 */ /* 0x008fc400078ec0ff */
[----:B------:R-:W3:Y:S01]  /*362e0*/  LDL.LU R50, [R1+0x15fc] ;  /* 0x0015fc0001327983 */ /* 0x000ee20000300800 */
[----:B------:R-:W-:Y:S01]  /*362f0*/  VIADD R40, R61, UR48 ;  /* 0x000000303d287c36 */ /* 0x000fe20008000000 */
[----:B------:R-:W-:Y:S01]  /*36300*/  LOP3.LUT R10, R5, 0xffff, RZ, 0xc0, !PT ;  /* 0x0000ffff050a7812 */ /* 0x000fe200078ec0ff */
[----:B------:R-:W1:Y:S02]  /*36310*/  LDCU UR48, c[0x0][0x3b8] ;  /* 0x00007700ff3077ac */ /* 0x000e640008000800 */
[----:B------:R-:W-:Y:S01]  /*36320*/  VIADD R61, R40, UR47 ;  /* 0x0000002f283d7c36 */ /* 0x000fe20008000000 */
[----:B------:R-:W-:Y:S01]  /*36330*/  SHF.R.U32.HI R11, RZ, 0x8, R10 ;  /* 0x00000008ff0b7819 */ /* 0x000fe2000001160a */
[----:B------:R-:W0:Y:S02]  /*36340*/  LDCU UR47, c[0x0][0x3b8] ;  /* 0x00007700ff2f77ac */ /* 0x000e240008000800 */
[----:B------:R-:W-:Y:S01]  /*36350*/  VIADD R18, R61, UR46 ;  /* 0x0000002e3d127c36 */ /* 0x000fe20008000000 */
[--C-:B------:R-:W-:Y:S01]  /*36360*/  PRMT R5, R10, 0x3340, R9.reuse ;  /* 0x000033400a057816 */ /* 0x100fe20000000009 */
[----:B------:R-:W0:Y:S02]  /*36370*/  LDCU UR46, c[0x0][0x3b8] ;  /* 0x00007700ff2e77ac */ /* 0x000e240008000800 */
[----:B------:R-:W-:Y:S01]  /*36380*/  VIADD R30, R18, UR45 ;  /* 0x0000002d121e7c36 */ /* 0x000fe20008000000 */
[----:B------:R-:W-:-:S02]  /*36390*/  SHF.R.U32.HI R10, RZ, 0x8, R9 ;  /* 0x00000008ff0a7819 */ /* 0x000fc40000011609 */
[----:B------:R-:W-:Y:S01]  /*363a0*/  LOP3.LUT R11, R11, 0xffff, RZ, 0xc0, !PT ;  /* 0x0000ffff0b0b7812 */ /* 0x000fe200078ec0ff */
[----:B------:R-:W-:Y:S01]  /*363b0*/  VIADD R16, R30, UR44 ;  /* 0x0000002c1e107c36 */ /* 0x000fe20008000000 */
[----:B------:R-:W-:Y:S01]  /*363c0*/  SHF.R.U32.HI R9, RZ, 0x8, R59 ;  /* 0x00000008ff097819 */ /* 0x000fe2000001163b */
[----:B------:R0:W-:Y:S01]  /*363d0*/  STL [R1+0x124], R5 ;  /* 0x0001240501007387 */ /* 0x0001e20000100800 */
[----:B------:R-:W-:Y:S01]  /*363e0*/  LOP3.LUT R10, R10, 0xffff, RZ, 0xc0, !PT ;  /* 0x0000ffff0a0a7812 */ /* 0x000fe200078ec0ff */
[----:B------:R-:W-:Y:S01]  /*363f0*/  VIADD R41, R16, UR43 ;  /* 0x0000002b10297c36 */ /* 0x000fe20008000000 */
[----:B------:R-:W-:Y:S01]  /*36400*/  LOP3.LUT R9, R9, 0xffff, RZ, 0xc0, !PT ;  /* 0x0000ffff09097812 */ /* 0x000fe200078ec0ff */
[----:B------:R-:W-:Y:S01]  /*36410*/  STL.64 [R1+0x15c0], R42 ;  /* 0x0015c02a01007387 */ /* 0x000fe20000100a00 */
[----:B------:R-:W-:Y:S01]  /*36420*/  PRMT R10, R11, 0x3340, R10 ;  /* 0x000033400b0a7816 */ /* 0x000fe2000000000a */
[----:B------:R-:W-:Y:S01]  /*36430*/  VIADD R23, R41, UR42 ;  /* 0x0000002a29177c36 */ /* 0x000fe20008000000 */
[----:B------:R-:W-:Y:S01]  /*36440*/  PRMT R28, R28, 0x5410, R55 ;  /* 0x000054101c1c7816 */ /* 0x000fe20000000037 */
[----:B------:R-:W-:Y:S01]  /*36450*/  STL.64 [R1+0x15b8], R40 ;  /* 0x0015b82801007387 */ /* 0x000fe20000100a00 */
[----:B------:R-:W-:Y:S01]  /*36460*/  LEA.HI.X.SX32 R26, R26, UR17, 0x1, P0 ;  /* 0x000000111a1a7c11 */ /* 0x000fe200080f0eff */
[----:B------:R-:W1:Y:S01]  /*36470*/  LDCU UR45, c[0x0][0x3b8] ;  /* 0x00007700ff2d77ac */ /* 0x000e620008000800 */
[----:B0-----:R-:W-:Y:S01]  /*36480*/  PRMT R5, R9, 0x3340, R1 ;  /* 0x0000334009057816 */ /* 0x001fe20000000001 */
[----:B------:R-:W4:Y:S01]  /*36490*/  LDL.LU R34, [R1+0x234] ;  /* 0x0002340001227983 */ /* 0x000f220000300800 */
[----:B------:R-:W-:Y:S01]  /*364a0*/  VIADD R19, R23, UR39 ;  /* 0x0000002717137c36 */ /* 0x000fe20008000000 */
[----:B--2---:R-:W-:-:S02]  /*364b0*/  LOP3.LUT R57, R36, 0xffff, RZ, 0xc0, !PT ;  /* 0x0000ffff24397812 */ /* 0x004fc400078ec0ff */
[----:B------:R-:W-:Y:S01]  /*364c0*/  STL [R1+0x120], R10 ;  /* 0x0001200a01007387 */ /* 0x000fe20000100800 */
[----:B---3--:R-:W-:-:S03]  /*364d0*/  LOP3.LUT R50, R50, 0xffff, RZ, 0xc0, !PT ;  /* 0x0000ffff32327812 */ /* 0x008fc600078ec0ff */
[----:B------:R0:W-:Y:S01]  /*364e0*/  STL [R1+0xe4], R5 ;  /* 0x0000e40501007387 */ /* 0x0001e20000100800 */
[----:B------:R-:W-:Y:S01]  /*364f0*/  SHF.R.U32.HI R9, RZ, 0x8, R58 ;  /* 0x00000008ff097819 */ /* 0x000fe2000001163a */
[----:B------:R-:W2:Y:S02]  /*36500*/  LDCU UR17, c[0x0][0x3b8] ;  /* 0x00007700ff1177ac */ /* 0x000ea40008000800 */
[----:B------:R-:W-:Y:S01]  /*36510*/  STL.64 [R1+0x15d0], R22 ;  /* 0x0015d01601007387 */ /* 0x000fe20000100a00 */
[----:B----4-:R-:W-:Y:S01]  /*36520*/  LOP3.LUT R37, R37, 0xffff, RZ, 0xc0, !PT ;  /* 0x0000ffff25257812 */ /* 0x010fe200078ec0ff */
[----:B------:R-:W3:Y:S02]  /*36530*/  LDCU UR44, c[0x0][0x3b8] ;  /* 0x00007700ff2c77ac */ /* 0x000ee40008000800 */
[----:B------:R-:W-:Y:S01]  /*36540*/  STL.64 [R1+0x15c8], R20 ;  /* 0x0015c81401007387 */ /* 0x000fe20000100a00 */
[----:B------:R-:W4:Y:S03]  /*36550*/  LDCU UR43, c[0x0][0x3b8] ;  /* 0x00007700ff2b77ac */ /* 0x000f260008000800 */
[----:B------:R-:W2:Y:S01]  /*36560*/  LDL.LU R36, [R1+0x15f8] ;  /* 0x0015f80001247983 */ /* 0x000ea20000300800 */
[----:B------:R-:W0:Y:S03]  /*36570*/  LDCU UR42, c[0x0][0x3b8] ;  /* 0x00007700ff2a77ac */ /* 0x000e260008000800 */
[----:B------:R-:W-:Y:S01]  /*36580*/  STL.64 [R1+0x15e0], R18 ;  /* 0x0015e01201007387 */ /* 0x000fe20000100a00 */
[----:B------:R-:W1:Y:S03]  /*36590*/  LDCU UR39, c[0x0][0x3b8] ;  /* 0x00007700ff2777ac */ /* 0x000e660008000800 */
[----:B------:R-:W-:Y:S04]  /*365a0*/  STL.64 [R1+0x15d8], R16 ;  /* 0x0015d81001007387 */ /* 0x000fe80000100a00 */
[----:B------:R-:W-:Y:S04]  /*365b0*/  STL.64 [R1+0x1508], R50 ;  /* 0x0015083201007387 */ /* 0x000fe80000100a00 */
[----:B------:R1:W-:Y:S04]  /*365c0*/  STL.64 [R1+0x1510], R58 ;  /* 0x0015103a01007387 */ /* 0x0003e80000100a00 */
[----:B------:R-:W3:Y:S01]  /*365d0*/  LDL.LU R12, [R1+0x7c0] ;  /* 0x0007c000010c7983 */ /* 0x000ee20000300800 */
[----:B0-----:R-:W-:Y:S01]  /*365e0*/  VIADD R5, R19, UR38 ;  /* 0x0000002613057c36 */ /* 0x001fe20008000000 */
[----:B------:R-:W-:Y:S01]  /*365f0*/  SHF.R.U32.HI R11, RZ, 0x8, R50 ;  /* 0x00000008ff0b7819 */ /* 0x000fe20000011632 */
[----:B------:R-:W0:Y:S01]  /*36600*/  LDCU UR38, c[0x0][0x3b8] ;  /* 0x00007700ff2677ac */ /* 0x000e220008000800 */
[----:B------:R-:W-:-:S02]  /*36610*/  SHF.R.U32.HI R10, RZ, 0x8, R57 ;  /* 0x00000008ff0a7819 */ /* 0x000fc40000011639 */
[----:B------:R-:W-:Y:S01]  /*36620*/  LOP3.LUT R11, R11, 0xffff, RZ, 0xc0, !PT ;  /* 0x0000ffff0b0b7812 */ /* 0x000fe200078ec0ff */
[----:B-1----:R-:W-:Y:S01]  /*36630*/  IMAD.MOV.U32 R59, RZ, RZ, R5 ;  /* 0x000000ffff3b7224 */ /* 0x002fe200078e0005 */
[----:B------:R-:W-:Y:S02]  /*36640*/  LOP3.LUT R10, R10, 0xffff, RZ, 0xc0, !PT ;  /* 0x0000ffff0a0a7812 */ /* 0x000fe400078ec0ff */
[----:B------:R-:W-:Y:S01]  /*36650*/  LOP3.LUT R9, R9, 0xffff, RZ, 0xc0, !PT ;  /* 0x0000ffff09097812 */ /* 0x000fe200078ec0ff */
[----:B------:R-:W-:Y:S01]  /*36660*/  VIADD R35, R59, UR37 ;  /* 0x000000253b237c36 */ /* 0x000fe20008000000 */
[----:B------:R-:W-:Y:S01]  /*36670*/  PRMT R10, R11, 0x3340, R10 ;  /* 0x000033400b0a7816 */ /* 0x000fe2000000000a */
[----:B------:R-:W1:Y:S01]  /*36680*/  LDCU UR37, c[0x0][0x3b8] ;  /* 0x00007700ff2577ac */ /* 0x000e620008000800 */
[----:B------:R-:W-:Y:S01]  /*36690*/  PRMT R5, R9, 0x3340, R1 ;  /* 0x0000334009057816 */ /* 0x000fe20000000001 */
[----:B------:R-:W-:Y:S02]  /*366a0*/  VIADD R24, R35, UR36 ;  /* 0x0000002423187c36 */ /* 0x000fe40008000000 */
[----:B------:R0:W-:Y:S01]  /*366b0*/  STL [R1+0x108], R10 ;  /* 0x0001080a01007387 */ /* 0x0001e20000100800 */
[----:B------:R-:W-:Y:S01]  /*366c0*/  LOP3.LUT R58, R34, 0xffff, RZ, 0xc0, !PT ;  /* 0x0000ffff223a7812 */ /* 0x000fe200078ec0ff */
[----:B------:R-:W1:Y:S02]  /*366d0*/  LDCU UR36, c[0x0][0x3b8] ;  /* 0x00007700ff2477ac */ /* 0x000e640008000800 */
[----:B------:R-:W3:Y:S04]  /*366e0*/  LDL.LU R56, [R1+0x5e0] ;  /* 0x0005e00001387983 */ /* 0x000ee80000300800 */
[----:B------:R4:W-:Y:S01]  /*366f0*/  STL [R1+0xdc], R5 ;  /* 0x0000dc0501007387 */ /* 0x0009e20000100800 */
[----:B0-----:R-:W-:-:S03]  /*36700*/  SHF.R.U32.HI R10, RZ, 0x8, R37 ;  /* 0x00000008ff0a7819 */ /* 0x001fc60000011625 */
[----:B------:R-:W3:Y:S04]  /*36710*/  LDL.LU R13, [R1+0x224] ;  /* 0x00022400010d7983 */ /* 0x000ee80000300800 */
[----:B------:R-:W3:Y:S01]  /*36720*/  LDL.LU R14, [R1+0x220] ;  /* 0x00022000010e7983 */ /* 0x000ee20000300800 */
[----:B----4-:R-:W-:Y:S01]  /*36730*/  VIADD R5, R24, UR35 ;  /* 0x0000002318057c36 */ /* 0x010fe20008000000 */
[----:B------:R-:W-:Y:S01]  /*36740*/  LOP3.LUT R10, R10, 0xffff, RZ, 0xc0, !PT ;  /* 0x0000ffff0a0a7812 */ /* 0x000fe200078ec0ff */
[----:B------:R-:W0:Y:S02]  /*36750*/  LDCU UR35, c[0x0][0x3b8] ;  /* 0x00007700ff2377ac */ /* 0x000e240008000800 */
[----:B------:R-:W-:Y:S01]  /*36760*/  VIADD R9, R5, UR34 ;  /* 0x0000002205097c36 */ /* 0x000fe20008000000 */
[----:B------:R-:W4:Y:S01]  /*36770*/  LDCU UR34, c[0x0][0x3b8] ;  /* 0x00007700ff2277ac */ /* 0x000f220008000800 */
[----:B--2---:R-:W-:-:S04]  /*36780*/  LOP3.LUT R36, R36, 0xffff, RZ, 0xc0, !PT ;  /* 0x0000ffff24247812 */ /* 0x004fc800078ec0ff */
[----:B------:R-:W-:Y:S01]  /*36790*/  SHF.R.U32.HI R11, RZ, 0x8, R36 ;  /* 0x00000008ff0b7819 */ /* 0x000fe20000011624 */
[----:B------:R2:W-:Y:S03]  /*367a0*/  STL.64 [R1+0x1518], R36 ;  /* 0x0015182401007387 */ /* 0x0005e60000100a00 */
[----:B------:R-:W-:Y:S01]  /*367b0*/  LOP3.LUT R11, R11, 0xffff, RZ, 0xc0, !PT ;  /* 0x0000ffff0b0b7812 */ /* 0x000fe200078ec0ff */
[----:B------:R-:W4:Y:S01]  /*367c0*/  LDL.LU R16, [R1+0x204] ;  /* 0x0002040001107983 */ /* 0x000f220000300800 */
[----:B--2---:R-:W-:Y:S01]  /*367d0*/  IMAD.MOV.U32 R37, RZ, RZ, R9 ;  /* 0x000000ffff257224 */ /* 0x004fe200078e0009 */
[----:B------:R-:W-:Y:S02]  /*367e0*/  SHF.R.U32.HI R9, RZ, 0x8, R58 ;  /* 0x00000008ff097819 */ /* 0x000fe4000001163a */
[----:B------:R-:W2:Y:S01]  /*367f0*/  LDL.LU R44, [R1+0x1a0] ;  /* 0x0001a000012c7983 */ /* 0x000ea20000300800 */
[----:B------:R-:W-:-:S02]  /*36800*/  PRMT R10, R11, 0x3340, R10 ;  /* 0x000033400b0a7816 */ /* 0x000fc4000000000a */
[----:B------:R-:W-:Y:S01]  /*36810*/  LOP3.LUT R9, R9, 0xffff, RZ, 0xc0, !PT ;  /* 0x0000ffff09097812 */ /* 0x000fe200078ec0ff */
[----:B------:R-:W2:Y:S03]  /*36820*/  LDL.LU R45, [R1+0x1ac] ;  /* 0x0001ac00012d7983 */ /* 0x000ea60000300800 */
[----:B------:R-:W-:Y:S01]  /*36830*/  PRMT R9, R9, 0x3340, R1 ;  /* 0x0000334009097816 */ /* 0x000fe20000000001 */
[----:B------:R-:W-:Y:S04]  /*36840*/  STL [R1+0x104], R10 ;  /* 0x0001040a01007387 */ /* 0x000fe80000100800 */
[----:B------:R-:W2:Y:S04]  /*36850*/  LDL.LU R46, [R1+0x18c] ;  /* 0x00018c00012e7983 */ /* 0x000ea80000300800 */
        /* <DEDUP_REMOVED lines=8> */
[----:B------:R-:W2:Y:S01]  /*368e0*/  LDL.LU R23, [R1+0x4c] ;  /* 0x00004c0001177983 */ /* 0x000ea20000300800 */
[----:B---3--:R-:W-:-:S03]  /*368f0*/  LOP3.LUT R36, R12, 0xffff, RZ, 0xc0, !PT ;  /* 0x0000ffff0c247812 */ /* 0x008fc600078ec0ff */
[----:B------:R-:W3:Y:S04]  /*36900*/  LDL.LU R40, [R1+0xd4] ;  /* 0x0000d40001287983 */ /* 0x000ee80000300800 */
[----:B------:R-:W2:Y:S04]  /*36910*/  LDL.LU R41, [R1+0x2c] ;  /* 0x00002c0001297983 */ /* 0x000ea80000300800 */
[----:B------:R-:W2:Y:S04]  /*36920*/  LDL.LU R42, [R1+0xcc] ;  /* 0x0000cc00012a7983 */ /* 0x000ea80000300800 */
[----:B------:R-:W2:Y:S04]  /*36930*/  LDL.LU R43, [R1+0x24] ;  /* 0x00002400012b7983 */ /* 0x000ea80000300800 */
[----:B------:R-:W2:Y:S01]  /*36940*/  LDL.LU R12, [R1+0x20] ;  /* 0x00002000010c7983 */ /* 0x000ea20000300800 */
[----:B------:R-:W-:-:S02]  /*36950*/  LOP3.LUT R56, R56, 0xffff, RZ, 0xc0, !PT ;  /* 0x0000ffff38387812 */ /* 0x000fc400078ec0ff */
[----:B0-----:R-:W-:Y:S01]  /*36960*/  SHF.R.U32.HI R9, RZ, 0x8, R36 ;  /* 0x00000008ff097819 */ /* 0x001fe20000011624 */
[----:B------:R-:W-:Y:S01]  /*36970*/  VIADD R50, R37, UR33 ;  /* 0x0000002125327c36 */ /* 0x000fe20008000000 */
[----:B------:R-:W-:Y:S01]  /*36980*/  SHF.R.U32.HI R11, RZ, 0x8, R56 ;  /* 0x00000008ff0b7819 */ /* 0x000fe20000011638 */
[----:B------:R-:W-:Y:S01]  /*36990*/  STL.64 [R1+0x1520], R36 ;  /* 0x0015202401007387 */ /* 0x000fe20000100a00 */
[----:B------:R-:W-:Y:S01]  /*369a0*/  LOP3.LUT R10, R9, 0xffff, RZ, 0xc0, !PT ;  /* 0x0000ffff090a7812 */ /* 0x000fe200078ec0ff */
[----:B------:R-:W-:Y:S01]  /*369b0*/  VIADD R60, R50, UR32 ;  /* 0x00000020323c7c36 */ /* 0x000fe20008000000 */
[----:B------:R-:W-:Y:S01]  /*369c0*/  LOP3.LUT R9, R11, 0xffff, RZ, 0xc0, !PT ;  /* 0x0000ffff0b097812 */ /* 0x000fe200078ec0ff */
[----:B------:R0:W-:Y:S01]  /*369d0*/  STL.64 [R1+0x1528], R56 ;  /* 0x0015283801007387 */ /* 0x0001e20000100a00 */
[----:B------:R-:W-:Y:S01]  /*369e0*/  LOP3.LUT R13, R13, 0xffff, RZ, 0xc0, !PT ;  /* 0x0000ffff0d0d7812 */ /* 0x000fe200078ec0ff */
[----:B------:R-:W-:Y:S01]  /*369f0*/  VIADD R34, R60, UR31 ;  /* 0x0000001f3c227c36 */ /* 0x000fe20008000000 */
[----:B------:R-:W-:Y:S01]  /*36a00*/  PRMT R9, R10, 0x3340, R9 ;  /* 0x000033400a097816 */ /* 0x000fe20000000009 */
[----:B------:R-:W0:Y:S02]  /*36a10*/  LDCU UR33, c[0x0][0x3b8] ;  /* 0x00007700ff2177ac */ /* 0x000e240008000800 */
[----:B------:R-:W-:-:S02]  /*36a20*/  VIADD R51, R34, UR30 ;  /* 0x0000001e22337c36 */ /* 0x000fc40008000000 */
[----:B------:R0:W-:Y:S01]  /*36a30*/  STL [R1+0x100], R9 ;  /* 0x0001000901007387 */ /* 0x0001e20000100800 */
[----:B------:R-:W-:Y:S01]  /*36a40*/  LOP3.LUT R14, R14, 0xffff, RZ, 0xc0, !PT ;  /* 0x0000ffff0e0e7812 */ /* 0x000fe200078ec0ff */
[----:B------:R-:W0:Y:S02]  /*36a50*/  LDCU UR32, c[0x0][0x3b8] ;  /* 0x00007700ff2077ac */ /* 0x000e240008000800 */
[----:B------:R-:W-:Y:S01]  /*36a60*/  STL.64 [R1+0x1530], R34 ;  /* 0x0015302201007387 */ /* 0x000fe20000100a00 */
[----:B--2---:R-:W-:Y:S02]  /*36a70*/  PRMT R11, R49, 0x5410, R12 ;  /* 0x00005410310b7816 */ /* 0x004fe4000000000c */
[----:B----4-:R-:W-:Y:S02]  /*36a80*/  LOP3.LUT R16, R16, 0xffff, RZ, 0xc0, !PT ;  /* 0x0000ffff10107812 */ /* 0x010fe400078ec0ff */
[----:B------:R-:W-:Y:S01]  /*36a90*/  PRMT R47, R47, 0x4210, R7 ;  /* 0x000042102f2f7816 */ /* 0x000fe20000000007 */
[----:B0-----:R-:W-:Y:S01]  /*36aa0*/  IMAD.MOV.U32 R57, RZ, RZ, R53 ;  /* 0x000000ffff397224 */ /* 0x001fe200078e0035 */
[----:B------:R-:W-:Y:S01]  /*36ab0*/  PRMT R9, R2, 0x5410, R17 ;  /* 0x0000541002097816 */ /* 0x000fe20000000011 */
[----:B------:R-:W-:Y:S01]  /*36ac0*/  STL.64 [R1+0x1538], R50 ;  /* 0x0015383201007387 */ /* 0x000fe20000100a00 */
[----:B------:R-:W-:Y:S01]  /*36ad0*/  PRMT R44, R44, 0x4210, R13 ;  /* 0x000042102c2c7816 */ /* 0x000fe2000000000d */
[----:B------:R-:W0:Y:S02]  /*36ae0*/  LDCU UR31, c[0x0][0x3b8] ;  /* 0x00007700ff1f77ac */ /* 0x000e240008000800 */
[----:B------:R-:W-:Y:S01]  /*36af0*/  STL [R1+0x11d8], R9 ;  /* 0x0011d80901007387 */ /* 0x000fe20000100800 */
[----:B------:R-:W-:Y:S01]  /*36b00*/  PRMT R10, R4, 0x5410, R43 ;  /* 0x00005410040a7816 */ /* 0x000fe2000000002b */
[----:B------:R-:W2:Y:S02]  /*36b10*/  LDCU UR30, c[0x0][0x3b8] ;  /* 0x00007700ff1e77ac */ /* 0x000ea40008000800 */
[----:B------:R-:W4:Y:S01]  /*36b20*/  LDL.LU R49, [R1+0x15f4] ;  /* 0x0015f40001317983 */ /* 0x000f220000300800 */
[----:B------:R-:W-:-:S02]  /*36b30*/  PRMT R45, R45, 0x4210, R14 ;  /* 0x000042102d2d7816 */ /* 0x000fc4000000000e */
[----:B------:R-:W-:-:S05]  /*36b40*/  PRMT R46, R46, 0x4210, R16 ;  /* 0x000042102e2e7816 */ /* 0x000fca0000000010 */
[----:B------:R0:W-:Y:S02]  /*36b50*/  STSM.16.M88.4 [R0], R44 ;  /* 0x0000002c00007844 */ /* 0x0001e40000000200 */
[----:B0-----:R-:W-:Y:S02]  /*36b60*/  PRMT R46, R22, 0x5410, R21 ;  /* 0x00005410162e7816 */ /* 0x001fe40000000015 */
[----:B---3--:R-:W-:Y:S01]  /*36b70*/  PRMT R47, R40, 0x5410, R23 ;  /* 0x00005410282f7816 */ /* 0x008fe20000000017 */
[----:B------:R-:W3:Y:S04]  /*36b80*/  LDL.LU R22, [R1+0x22c] ;  /* 0x00022c0001167983 */ /* 0x000ee80000300800 */
[----:B------:R-:W2:Y:S01]  /*36b90*/  LDL.LU R23, [R1+0x228] ;  /* 0x0002280001177983 */ /* 0x000ea20000300800 */
[----:B------:R-:W-:-:S02]  /*36ba0*/  PRMT R44, R19, 0x5410, R18 ;  /* 0x00005410132c7816 */ /* 0x000fc40000000012 */
[----:B------:R-:W-:Y:S01]  /*36bb0*/  PRMT R46, R46, 0x5210, R16 ;  /* 0x000052102e2e7816 */ /* 0x000fe20000000010 */
[----:B------:R-:W-:Y:S01]  /*36bc0*/  NOP ;  /* 0x0000000000007918 */ /* 0x000fe20000000000 */
[----:B------:R-:W0:Y:S01]  /*36bd0*/  LDS.128 R16, [R0] ;  /* 0x0000000000107984 */ /* 0x000e220000000c00 */
[----:B------:R-:W-:Y:S01]  /*36be0*/  VIADD R2, R51, UR29 ;  /* 0x0000001d33027c36 */ /* 0x000fe20008000000 */
[----:B------:R-:W-:Y:S01]  /*36bf0*/  PRMT R45, R6, 0x5410, R20 ;  /* 0x00005410062d7816 */ /* 0x000fe20000000014 */
[----:B------:R-:W0:Y:S01]  /*36c00*/  LDCU UR29, c[0x0][0x3b8] ;  /* 0x00007700ff1d77ac */ /* 0x000e220008000800 */
[----:B------:R-:W-:Y:S01]  /*36c10*/  PRMT R9, R42, 0x5410, R41 ;  /* 0x000054102a097816 */ /* 0x000fe20000000029 */
[----:B------:R-:W-:Y:S01]  /*36c20*/  VIADD R6, R2, UR28 ;  /* 0x0000001c02067c36 */ /* 0x000fe20008000000 */
[----:B------:R-:W-:Y:S01]  /*36c30*/  PRMT R12, R29, 0x5410, R48 ;  /* 0x000054101d0c7816 */ /* 0x000fe20000000030 */
[----:B------:R-:W2:Y:S01]  /*36c40*/  LDL.LU R40, [R1+0x1e4] ;  /* 0x0001e40001287983 */ /* 0x000ea20000300800 */
        /* <DEDUP_REMOVED lines=8> */
[----:B------:R-:W-:Y:S01]  /*36cd0*/  NOP ;  /* 0x0000000000007918 */ /* 0x000fe20000000000 */
[----:B------:R-:W-:-:S02]  /*36ce0*/  VIADD R48, R4, UR25 ;  /* 0x0000001904307c36 */ /* 0x000fc40008000000 */
[----:B------:R-:W2:Y:S01]  /*36cf0*/  LDL.LU R43, [R1+0x19c] ;  /* 0x00019c00012b7983 */ /* 0x000ea20000300800 */
[----:B------:R-:W0:Y:S01]  /*36d00*/  LDCU UR28, c[0x0][0x3b8] ;  /* 0x00007700ff1c77ac */ /* 0x000e220008000800 */
[----:B------:R-:W-:Y:S02]  /*36d10*/  VIADD R3, R48, UR24 ;  /* 0x0000001830037c36 */ /* 0x000fe40008000000 */
[----:B------:R-:W2:Y:S01]  /*36d20*/  LDL.LU R29, [R1+0x198] ;  /* 0x00019800011d7983 */ /* 0x000ea20000300800 */
[----:B------:R-:W0:Y:S03]  /*36d30*/  LDCU UR27, c[0x0][0x3b8] ;  /* 0x00007700ff1b77ac */ /* 0x000e260008000800 */
[----:B------:R-:W-:Y:S01]  /*36d40*/  STL.64 [R1+0x1540], R4 ;  /* 0x0015400401007387 */ /* 0x000fe20000100a00 */
[----:B------:R-:W0:Y:S03]  /*36d50*/  LDCU UR26, c[0x0][0x3b8] ;  /* 0x00007700ff1a77ac */ /* 0x000e260008000800 */
[----:B------:R-:W2:Y:S01]  /*36d60*/  LDL.LU R32, [R1+0x15f0] ;  /* 0x0015f00001207983 */ /* 0x000ea20000300800 */
[----:B------:R-:W0:Y:S03]  /*36d70*/  LDCU UR25, c[0x0][0x3b8] ;  /* 0x00007700ff1977ac */ /* 0x000e260008000800 */
[----:B------:R-:W2:Y:S01]  /*36d80*/  LDL.LU R33, [R1+0x15ec] ;  /* 0x0015ec0001217983 */ /* 0x000ea20000300800 */
[----:B------:R-:W0:Y:S03]  /*36d90*/  LDCU UR24, c[0x0][0x3b8] ;  /* 0x00007700ff1877ac */ /* 0x000e260008000800 */
[----:B----4-:R-:W-:Y:S04]  /*36da0*/  STL.64 [R1+0x1548], R48 ;  /* 0x0015483001007387 */ /* 0x010fe80000100a00 */
[----:B------:R-:W4:Y:S04]  /*36db0*/  LDL.LU R55, [R1+0x15e8] ;  /* 0x0015e80001377983 */ /* 0x000f280000300800 */
[----:B------:R-:W-:Y:S04]  /*36dc0*/  STL.64 [R1+0x1550], R2 ;  /* 0x0015500201007387 */ /* 0x000fe80000100a00 */
[----:B0-----:R-:W-:Y:S04]  /*36dd0*/  STL.64 [R1+0x150], R16 ;  /* 0x0001501001007387 */ /* 0x001fe80000100a00 */
[----:B------:R0:W-:Y:S04]  /*36de0*/  STL.64 [R1+0x158], R18 ;  /* 0x0001581201007387 */ /* 0x0001e80000100a00 */
[----:B0-----:R-:W4:Y:S01]  /*36df0*/  LDL.LU.64 R18, [R1+0x15e0] ;  /* 0x0015e00001127983 */ /* 0x001f220000300a00 */
[----:B---3--:R-:W-:-:S02]  /*36e00*/  LOP3.LUT R13, R22, 0xffff, RZ, 0xc0, !PT ;  /* 0x0000ffff160d7812 */ /* 0x008fc400078ec0ff */
[----:B--2---:R-:W-:Y:S01]  /*36e10*/  LOP3.LUT R14, R23, 0xffff, RZ, 0xc0, !PT ;  /* 0x0000ffff170e7812 */ /* 0x004fe200078ec0ff */
[----:B------:R0:W-:Y:S01]  /*36e20*/  STSM.16.M88.4 [R0], R44 ;  /* 0x0000002c00007844 */ /* 0x0001e20000000200 */
[----:B------:R-:W-:-:S03]  /*36e30*/  NOP ;  /* 0x0000000000007918 */ /* 0x000fc60000000000 */
[----:B------:R-:W2:Y:S04]  /*36e40*/  LDS.128 R20, [R0] ;  /* 0x0000000000147984 */ /* 0x000ea80000000c00 */
[----:B------:R-:W3:Y:S01]  /*36e50*/  LDL.LU.64 R16, [R1+0x15d8] ;  /* 0x0015d80001107983 */ /* 0x000ee20000300a00 */
[----:B------:R-:W-:-:S04]  /*36e60*/  LOP3.LUT R40, R40, 0xffff, RZ, 0xc0, !PT ;  /* 0x0000ffff28287812 */ /* 0x000fc800078ec0ff */
[----:B0-----:R-:W-:Y:S01]  /*36e70*/  PRMT R46, R29, 0x4210, R40 ;  /* 0x000042101d2e7816 */ /* 0x001fe20000000028 */
[----:B--2---:R-:W-:Y:S04]  /*36e80*/  STL.64 [R1+0x140], R20 ;  /* 0x0001401401007387 */ /* 0x004fe80000100a00 */
[----:B------:R0:W-:Y:S04]  /*36e90*/  STL.64 [R1+0x148], R22 ;  /* 0x0001481601007387 */ /* 0x0001e80000100a00 */
[----:B0-----:R-:W2:Y:S04]  /*36ea0*/  LDL.LU.64 R22, [R1+0x15d0] ;  /* 0x0015d00001167983 */ /* 0x001ea80000300a00 */
[----:B------:R-:W2:Y:S04]  /*36eb0*/  LDL.LU.64 R20, [R1+0x15c8] ;  /* 0x0015c80001147983 */ /* 0x000ea80000300a00 */
[----:B------:R-:W2:Y:S04]  /*36ec0*/  LDL.LU R49, [R1+0x23c] ;  /* 0x00023c0001317983 */ /* 0x000ea80000300800 */
[----:B------:R-:W3:Y:S04]  /*36ed0*/  LDL.LU R4, [R1+0x238] ;  /* 0x0002380001047983 */ /* 0x000ee80000300800 */
[----:B------:R-:W3:Y:S04]  /*36ee0*/  LDL.LU R29, [R1+0x1b4] ;  /* 0x0001b400011d7983 */ /* 0x000ee80000300800 */
[----:B------:R-:W3:Y:S04]  /*36ef0*/  LDL.LU R51, [R1+0x1b0] ;  /* 0x0001b00001337983 */ /* 0x000ee80000300800 */
[----:B------:R-:W3:Y:S04]  /*36f00*/  LDL.LU R34, [R1+0x184] ;  /* 0x0001840001227983 */ /* 0x000ee80000300800 */
[----:B------:R-:W3:Y:S01]  /*36f10*/  LDL.LU R35, [R1+0x17c] ;  /* 0x00017c0001237983 */ /* 0x000ee20000300800 */
[----:B----4-:R-:W-:-:S02]  /*36f20*/  IMAD.MOV.U32 R56, RZ, RZ, R18 ;  /* 0x000000ffff387224 */ /* 0x010fc400078e0012 */
[----:B------:R-:W-:Y:S01]  /*36f30*/  IMAD.MOV.U32 R37, RZ, RZ, R19 ;  /* 0x000000ffff257224 */ /* 0x000fe200078e0013 */
[----:B------:R-:W4:Y:S04]  /*36f40*/  LDL.LU R18, [R1+0x178] ;  /* 0x0001780001127983 */ /* 0x000f280000300800 */
[----:B------:R-:W4:Y:S01]  /*36f50*/  LDL.LU R19, [R1+0x16c] ;  /* 0x00016c0001137983 */ /* 0x000f220000300800 */
[----:B------:R-:W-:Y:S02]  /*36f60*/  LOP3.LUT R2, R41, 0xffff, RZ, 0xc0, !PT ;  /* 0x0000ffff29027812 */ /* 0x000fe400078ec0ff */
[----:B------:R-:W-:Y:S02]  /*36f70*/  PRMT R44, R42, 0x4210, R13 ;  /* 0x000042102a2c7816 */ /* 0x000fe4000000000d */
[----:B------:R-:W-:-:S02]  /*36f80*/  PRMT R45, R43, 0x4210, R14 ;  /* 0x000042102b2d7816 */ /* 0x000fc4000000000e */
[----:B------:R-:W-:Y:S01]  /*36f90*/  PRMT R47, R55, 0x4210, R2 ;  /* 0x00004210372f7816 */ /* 0x000fe20000000002 */
[----:B------:R-:W-:-:S04]  /*36fa0*/  NOP ;  /* 0x0000000000007918 */ /* 0x000fc80000000000 */
[----:B------:R0:W-:Y:S02]  /*36fb0*/  STSM.16.M88.4 [R0], R44 ;  /* 0x0000002c00007844 */ /* 0x0001e40000000200 */
[----:B0-----:R-:W-:Y:S02]  /*36fc0*/  PRMT R44, R9, 0x5210, R13 ;  /* 0x00005210092c7816 */ /* 0x001fe4000000000d */
[----:B------:R-:W-:Y:S02]  /*36fd0*/  PRMT R45, R10, 0x5210, R14 ;  /* 0x000052100a2d7816 */ /* 0x000fe4000000000e */
[----:B------:R-:W-:Y:S01]  /*36fe0*/  PRMT R46, R11, 0x5210, R40 ;  /* 0x000052100b2e7816 */ /* 0x000fe20000000028 */
[----:B------:R-:W-:Y:S01]  /*36ff0*/  NOP ;  /* 0x0000000000007918 */ /* 0x000fe20000000000 */
[----:B------:R-:W-:Y:S01]  /*37000*/  PRMT R47, R12, 0x5210, R2 ;  /* 0x000052100c2f7816 */ /* 0x000fe20000000002 */
[----:B------:R-:W0:Y:S01]  /*37010*/  LDS.128 R40, [R0] ;  /* 0x0000000000287984 */ /* 0x000e220000000c00 */
[----:B------:R-:W-:-:S03]  /*37020*/  NOP ;  /* 0x0000000000007918 */ /* 0x000fc60000000000 */
[----:B------:R0:W-:Y:S01]  /*37030*/  STSM.16.M88.4 [R0], R44 ;  /* 0x0000002c00007844 */ /* 0x0001e20000000200 */
[----:B------:R-:W-:Y:S01]  /*37040*/  PRMT R5, R52, 0x5410, R54 ;  /* 0x0000541034057816 */ /* 0x000fe20000000036 */
[----:B------:R-:W-:Y:S01]  /*37050*/  VIADD R54, R3, UR23 ;  /* 0x0000001703367c36 */ /* 0x000fe20008000000 */
[----:B------:R-:W0:Y:S01]  /*37060*/  LDCU UR23, c[0x0][0x3b8] ;  /* 0x00007700ff1777ac */ /* 0x000e220008000800 */
[----:B--2---:R-:W-:Y:S02]  /*37070*/  LOP3.LUT R9, R49, 0xffff, RZ, 0xc0, !PT ;  /* 0x0000ffff31097812 */ /* 0x004fe400078ec0ff */
[----:B---3--:R-:W-:Y:S02]  /*37080*/  LOP3.LUT R10, R4, 0xffff, RZ, 0xc0, !PT ;  /* 0x0000ffff040a7812 */ /* 0x008fe400078ec0ff */
[----:B------:R-:W-:Y:S02]  /*37090*/  LOP3.LUT R29, R29, 0xffff, RZ, 0xc0, !PT ;  /* 0x0000ffff1d1d7812 */ /* 0x000fe400078ec0ff */
[----:B------:R-:W-:-:S02]  /*370a0*/  LOP3.LUT R2, R51, 0xffff, RZ, 0xc0, !PT ;  /* 0x0000ffff33027812 */ /* 0x000fc400078ec0ff */
[----:B0-----:R-:W-:Y:S01]  /*370b0*/  PRMT R44, R34, 0x4210, R9 ;  /* 0x00004210222c7816 */ /* 0x001fe20000000009 */
[----:B------:R-:W-:Y:S02]  /*370c0*/  IMAD.MOV.U32 R34, RZ, RZ, R57 ;  /* 0x000000ffff227224 */ /* 0x000fe400078e0039 */
[----:B------:R-:W-:Y:S01]  /*370d0*/  IMAD.MOV.U32 R57, RZ, RZ, R16 ;  /* 0x000000ffff397224 */ /* 0x000fe200078e0010 */
[----:B------:R-:W-:Y:S01]  /*370e0*/  PRMT R45, R35, 0x4210, R10 ;  /* 0x00004210232d7816 */ /* 0x000fe2000000000a */
[----:B------:R-:W-:Y:S02]  /*370f0*/  IMAD.MOV.U32 R35, RZ, RZ, R17 ;  /* 0x000000ffff237224 */ /* 0x000fe400078e0011 */
[----:B------:R-:W-:Y:S02]  /*37100*/  IMAD.MOV.U32 R51, RZ, RZ, R56 ;  /* 0x000000ffff337224 */ /* 0x000fe400078e0038 */
[----:B------:R-:W-:Y:S02]  /*37110*/  IMAD.MOV.U32 R56, RZ, RZ, R59 ;  /* 0x000000ffff387224 */ /* 0x000fe400078e003b */
[----:B------:R-:W-:-:S02]  /*37120*/  IMAD.MOV.U32 R59, RZ, RZ, R30 ;  /* 0x000000ffff3b7224 */ /* 0x000fc400078e001e */
[----:B------:R-:W-:Y:S01]  /*37130*/  VIADD R3, R54, UR22 ;  /* 0x0000001636037c36 */ /* 0x000fe20008000000 */
[----:B------:R-:W0:Y:S03]  /*37140*/  LDCU UR22, c[0x0][0x3b8] ;  /* 0x00007700ff1677ac */ /* 0x000e260008000800 */
[----:B------:R-:W-:Y:S01]  /*37150*/  VIADD R52, R3, UR21 ;  /* 0x0000001503347c36 */ /* 0x000fe20008000000 */
[----:B------:R-:W2:Y:S03]  /*37160*/  LDCU UR21, c[0x0][0x3b8] ;  /* 0x00007700ff1577ac */ /* 0x000ea60008000800 */
[----:B------:R-:W-:Y:S01]  /*37170*/  VIADD R7, R52, UR20 ;  /* 0x0000001434077c36 */ /* 0x000fe20008000000 */
[----:B------:R-:W3:Y:S03]  /*37180*/  LDCU UR20, c[0x0][0x3b8] ;  /* 0x00007700ff1477ac */ /* 0x000ee60008000800 */
[----:B------:R-:W-:Y:S01]  /*37190*/  VIADD R53, R7, UR19 ;  /* 0x0000001307357c36 */ /* 0x000fe20008000000 */
[----:B------:R-:W-:Y:S01]  /*371a0*/  STL.64 [R1+0x1558], R6 ;  /* 0x0015580601007387 */ /* 0x000fe20000100a00 */
[----:B------:R-:W0:Y:S03]  /*371b0*/  LDCU UR19, c[0x0][0x3b8] ;  /* 0x00007700ff1377ac */ /* 0x000e260008000800 */
[----:B------:R-:W-:Y:S04]  /*371c0*/  STL.64 [R1+0x1560], R52 ;  /* 0x0015603401007387 */ /* 0x000fe80000100a00 */
[----:B------:R-:W-:Y:S04]  /*371d0*/  STL.64 [R1+0x20], R40 ;  /* 0x0000202801007387 */ /* 0x000fe80000100a00 */
[----:B------:R0:W-:Y:S04]  /*371e0*/  STL.64 [R1+0x28], R42 ;  /* 0x0000282a01007387 */ /* 0x0001e80000100a00 */
[----:B0-----:R-:W2:Y:S04]  /*371f0*/  LDL.LU.64 R42, [R1+0x15c0] ;  /* 0x0015c000012a7983 */ /* 0x001ea80000300a00 */
[----:B------:R-:W2:Y:S04]  /*37200*/  LDL.LU.64 R40, [R1+0x15b8] ;  /* 0x0015b80001287983 */ /* 0x000ea80000300a00 */
[----:B------:R-:W2:Y:S04]  /*37210*/  LDL.LU R6, [R1+0xc4] ;  /* 0x0000c40001067983 */ /* 0x000ea80000300800 */
[----:B------:R-:W2:Y:S01]  /*37220*/  LDL.LU R4, [R1+0xc8] ;  /* 0x0000c80001047983 */ /* 0x000ea20000300800 */
[----:B----4-:R-:W-:-:S02]  /*37230*/  PRMT R46, R18, 0x4210, R29 ;  /* 0x00004210122e7816 */ /* 0x010fc4000000001d */
[----:B------:R-:W-:Y:S01]  /*37240*/  PRMT R47, R19, 0x4210, R2 ;  /* 0x00004210132f7816 */ /* 0x000fe20000000002 */
[----:B------:R-:W-:Y:S01]  /*37250*/  NOP ;  /* 0x0000000000007918 */ /* 0x000fe20000000000 */
[----:B------:R-:W0:Y:S01]  /*37260*/  LDS.128 R16, [R0] ;  /* 0x0000000000107984 */ /* 0x000e220000000c00 */
[----:B------:R-:W-:-:S03]  /*37270*/  NOP ;  /* 0x0000000000007918 */ /* 0x000fc60000000000 */
[----:B------:R4:W-:Y:S02]  /*37280*/  STSM.16.M88.4 [R0], R44 ;  /* 0x0000002c00007844 */ /* 0x0009e40000000200 */
[----:B----4-:R-:W-:Y:S02]  /*37290*/  PRMT R45, R31, 0x5210, R10 ;  /* 0x000052101f2d7816 */ /* 0x010fe4000000000a */
[----:B------:R-:W-:Y:S01]  /*372a0*/  PRMT R46, R28, 0x5210, R29 ;  /* 0x000052101c2e7816 */ /* 0x000fe2000000001d */
[----:B------:R-:W-:Y:S01]  /*372b0*/  NOP ;  /* 0x0000000000007918 */ /* 0x000fe20000000000 */
[----:B------:R-:W4:Y:S04]  /*372c0*/  LDS.128 R28, [R0] ;  /* 0x00000000001c7984 */ /* 0x000f280000000c00 */
[----:B0-----:R-:W-:Y:S04]  /*372d0*/  STL.64 [R1+0x10], R16 ;  /* 0x0000101001007387 */ /* 0x001fe80000100a00 */
[----:B------:R0:W-:Y:S04]  /*372e0*/  STL.64 [R1+0x18], R18 ;  /* 0x0000181201007387 */ /* 0x0001e80000100a00 */
[----:B0-----:R-:W3:Y:S04]  /*372f0*/  LDL.LU.64 R18, [R1+0x15b0] ;  /* 0x0015b00001127983 */ /* 0x001ee80000300a00 */
[----:B------:R-:W3:Y:S04]  /*37300*/  LDL.LU.64 R16, [R1+0x15a8] ;  /* 0x0015a80001107983 */ /* 0x000ee80000300a00 */
[----:B------:R-:W3:Y:S04]  /*37310*/  LDL.LU R7, [R1+0xc0] ;  /* 0x0000c00001077983 */ /* 0x000ee80000300800 */
[----:B----4-:R-:W-:Y:S04]  /*37320*/  STL.64 [R1+0x40], R28 ;  /* 0x0000401c01007387 */ /* 0x010fe80000100a00 */
[----:B------:R0:W-:Y:S04]  /*37330*/  STL.64 [R1+0x48], R30 ;  /* 0x0000481e01007387 */ /* 0x0001e80000100a00 */
[----:B0-----:R-:W4:Y:S04]  /*37340*/  LDL.LU.64 R30, [R1+0x15a0] ;  /* 0x0015a000011e7983 */ /* 0x001f280000300a00 */
[----:B------:R-:W4:Y:S01]  /*37350*/  LDL.LU.64 R28, [R1+0x1598] ;  /* 0x00159800011c7983 */ /* 0x000f220000300a00 */
[----:B------:R-:W-:-:S02]  /*37360*/  PRMT R44, R50, 0x5210, R9 ;  /* 0x00005210322c7816 */ /* 0x000fc40000000009 */
[----:B------:R-:W-:Y:S01]  /*37370*/  PRMT R47, R5, 0x5210, R2 ;  /* 0x00005210052f7816 */ /* 0x000fe20000000002 */
[----:B------:R-:W-:-:S04]  /*37380*/  NOP ;  /* 0x0000000000007918 */ /* 0x000fc80000000000 */
[----:B------:R2:W-:Y:S01]  /*37390*/  STSM.16.M88.4 [R0], R44 ;  /* 0x0000002c00007844 */ /* 0x0005e20000000200 */
[----:B------:R-:W-:Y:S02]  /*373a0*/  IMAD.MOV.U32 R50, RZ, RZ, R34 ;  /* 0x000000ffff327224 */ /* 0x000fe400078e0022 */
[----:B------:R-:W-:Y:S02]  /*373b0*/  IMAD.MOV.U32 R5, RZ, RZ, R51 ;  /* 0x000000ffff057224 */ /* 0x000fe400078e0033 */
[----:B------:R-:W-:Y:S01]  /*373c0*/  IMAD.MOV.U32 R51, RZ, RZ, R35 ;  /* 0x000000ffff337224 */ /* 0x000fe200078e0023 */
[----:B------:R-:W-:Y:S01]  /*373d0*/  STL [R1+0x1480], R0 ;  /* 0x0014800001007387 */ /* 0x000fe20000100800 */
[----:B------:R-:W-:Y:S01]  /*373e0*/  VIADD R55, R53, UR18 ;  /* 0x0000001235377c36 */ /* 0x000fe20008000000 */
[----:B------:R-:W0:Y:S01]  /*373f0*/  LDCU UR18, c[0x0][0x3b8] ;  /* 0x00007700ff1277ac */ /* 0x000e220008000800 */
[----:B--2---:R-:W-:Y:S02]  /*37400*/  SHF.R.S32.HI R47, RZ, 0x1f, R4 ;  /* 0x0000001fff2f7819 */ /* 0x004fe40000011404 */
[----:B------:R-:W-:-:S05]  /*37410*/  IADD3 R34, P0, PT, R4, R33, RZ ;  /* 0x0000002104227210 */ /* 0x000fca0007f1e0ff */
[----:B------:R-:W-:Y:S01]  /*37420*/  IMAD.X R35, R47, 0x1, R32, P0 ;  /* 0x000000012f237824 */ /* 0x000fe200000e0620 */
[----:B------:R-:W-:Y:S02]  /*37430*/  SHF.R.S32.HI R44, RZ, 0x1f, R6 ;  /* 0x0000001fff2c7819 */ /* 0x000fe40000011406 */
[----:B------:R-:W-:Y:S02]  /*37440*/  IADD3 R52, P2, PT, R6, R33, RZ ;  /* 0x0000002106347210 */ /* 0x000fe40007f5e0ff */
[----:B------:R2:W-:Y:S03]  /*37450*/  STL.64 [R1+0xf70], R34 ;  /* 0x000f702201007387 */ /* 0x0005e60000100a00 */
[----:B------:R-:W-:-:S05]  /*37460*/  IMAD.X R53, R44, 0x1, R32, P2 ;  /* 0x000000012c357824 */ /* 0x000fca00010e0620 */
[----:B------:R0:W-:Y:S01]  /*37470*/  STL.64 [R1+0xf58], R52 ;  /* 0x000f583401007387 */ /* 0x0001e20000100a00 */
[----:B------:R-:W-:Y:S02]  /*37480*/  IMAD.MOV.U32 R2, RZ, RZ, R51 ;  /* 0x000000ffff027224 */ /* 0x000fe400078e0033 */
[----:B------:R-:W-:Y:S02]  /*37490*/  IMAD.MOV.U32 R51, RZ, RZ, R57 ;  /* 0x000000ffff337224 */ /* 0x000fe400078e0039 */
[----:B------:R-:W-:Y:S01]  /*374a0*/  IMAD.MOV.U32 R57, RZ, RZ, R41 ;  /* 0x000000ffff397224 */ /* 0x000fe200078e0029 */
[----:B------:R-:W-:Y:S02]  /*374b0*/  SHF.R.S32.HI R45, RZ, 0x1f, R8 ;  /* 0x0000001fff2d7819 */ /* 0x000fe40000011408 */
[----:B---3--:R-:W-:Y:S02]  /*374c0*/  SHF.R.S32.HI R46, RZ, 0x1f, R7 ;  /* 0x0000001fff2e7819 */ /* 0x008fe40000011407 */
[----:B----4-:R-:W-:-:S02]  /*374d0*/  IADD3 R48, P3, PT, R4, R31, RZ ;  /* 0x0000001f04307210 */ /* 0x010fc40007f7e0ff */
[----:B--2---:R-:W-:-:S03]  /*374e0*/  IADD3 R34, P0, PT, R4, R29, RZ ;  /* 0x0000001d04227210 */ /* 0x004fc60007f1e0ff */
[C---:B------:R-:W-:Y:S02]  /*374f0*/  IMAD.X R49, R47.reuse, 0x1, R30, P3 ;  /* 0x000000012f317824 */ /* 0x040fe400018e061e */
[----:B------:R-:W-:-:S05]  /*37500*/  IMAD.X R35, R47, 0x1, R28, P0 ;  /* 0x000000012f237824 */ /* 0x000fca00000e061c */
[----:B------:R-:W-:Y:S04]  /*37510*/  STL.64 [R1+0xf60], R34 ;  /* 0x000f602201007387 */ /* 0x000fe80000100a00 */
[----:B------:R2:W-:Y:S01]  /*37520*/  STL.64 [R1+0xf68], R48 ;  /* 0x000f683001007387 */ /* 0x0005e20000100a00 */
[C---:B0-----:R-:W-:Y:S02]  /*37530*/  IADD3 R52, P2, PT, R6.reuse, R31, RZ ;  /* 0x0000001f06347210 */ /* 0x041fe40007f5e0ff */
[----:B--2---:R-:W-:Y:S01]  /*37540*/  IADD3 R48, P3, PT, R6, R29, RZ ;  /* 0x0000001d06307210 */ /* 0x004fe20007f7e0ff */
[----:B------:R-:W-:-:S04]  /*37550*/  IMAD.MOV.U32 R34, RZ, RZ, R22 ;  /* 0x000000ffff227224 */ /* 0x000fc800078e0016 */
[C---:B------:R-:W-:Y:S01]  /*37560*/  IMAD.X R49, R44.reuse, 0x1, R28, P3 ;  /* 0x000000012c317824 */ /* 0x040fe200018e061c */
[----:B------:R-:W-:Y:S01]  /*37570*/  IADD3 R22, P0, PT, R7, R33, RZ ;  /* 0x0000002107167210 */ /* 0x000fe20007f1e0ff */
[----:B------:R-:W-:-:S03]  /*37580*/  IMAD.X R53, R44, 0x1, R30, P2 ;  /* 0x000000012c357824 */ /* 0x000fc600010e061e */
[----:B------:R0:W-:Y:S01]  /*37590*/  STL.64 [R1+0xf48], R48 ;  /* 0x000f483001007387 */ /* 0x0001e20000100a00 */
[----:B------:R-:W-:Y:S02]  /*375a0*/  IMAD.MOV.U32 R35, RZ, RZ, R59 ;  /* 0x000000ffff237224 */ /* 0x000fe400078e003b */
[----:B------:R-:W-:Y:S02]  /*375b0*/  IMAD.MOV.U32 R59, RZ, RZ, R23 ;  /* 0x000000ffff3b7224 */ /* 0x000fe400078e0017 */
[----:B------:R-:W-:Y:S01]  /*375c0*/  IMAD.X R23, R46, 0x1, R32, P0 ;  /* 0x000000012e177824 */ /* 0x000fe200000e0620 */
[----:B0-----:R-:W-:Y:S01]  /*375d0*/  IADD3 R48, P2, PT, R4, R27, RZ ;  /* 0x0000001b04307210 */ /* 0x001fe20007f5e0ff */
[----:B------:R0:W-:Y:S04]  /*375e0*/  STL.64 [R1+0xf50], R52 ;  /* 0x000f503401007387 */ /* 0x0001e80000100a00 */
[----:B------:R-:W-:Y:S01]  /*375f0*/  IMAD.X R49, R47, 0x1, R26, P2 ;  /* 0x000000012f317824 */ /* 0x000fe200010e061a */
[----:B------:R2:W-:Y:S01]  /*37600*/  STL.64 [R1+0xf40], R22 ;  /* 0x000f401601007387 */ /* 0x0005e20000100a00 */
[----:B------:R-:W-:Y:S01]  /*37610*/  IMAD.MOV.U32 R4, RZ, RZ, R50 ;  /* 0x000000ffff047224 */ /* 0x000fe200078e0032 */
[----:B0-----:R-:W-:-:S02]  /*37620*/  IADD3 R52, P3, PT, R7, R31, RZ ;  /* 0x0000001f07347210 */ /* 0x001fc40007f7e0ff */
[----:B--2---:R-:W2:Y:S04]  /*37630*/  LDL.LU.64 R22, [R1+0x1590] ;  /* 0x0015900001167983 */ /* 0x004ea80000300a00 */
[----:B------:R0:W-:Y:S01]  /*37640*/  STL.64 [R1+0xf30], R48 ;  /* 0x000f303001007387 */ /* 0x0001e20000100a00 */
[----:B------:R-:W-:Y:S02]  /*37650*/  IMAD.X R53, R46, 0x1, R30, P3 ;  /* 0x000000012e357824 */ /* 0x000fe400018e061e */
[----:B------:R-:W-:Y:S02]  /*37660*/  IMAD.MOV.U32 R50, RZ, RZ, R37 ;  /* 0x000000ffff327224 */ /* 0x000fe400078e0025 */
[----:B0-----:R-:W-:Y:S01]  /*37670*/  IMAD.MOV.U32 R48, RZ, RZ, R40 ;  /* 0x000000ffff307224 */ /* 0x001fe200078e0028 */
[----:B------:R-:W-:Y:S01]  /*37680*/  IADD3 R40, P2, PT, R7, R29, RZ ;  /* 0x0000001d07287210 */ /* 0x000fe20007f5e0ff */
[----:B------:R-:W-:Y:S01]  /*37690*/  IMAD.MOV.U32 R37, RZ, RZ, R24 ;  /* 0x000000ffff257224 */ /* 0x000fe200078e0018 */
[----:B------:R-:W-:-:S03]  /*376a0*/  IADD3 R24, P0, PT, R8, R33, RZ ;  /* 0x0000002108187210 */ /* 0x000fc60007f1e0ff */
[----:B------:R-:W-:Y:S01]  /*376b0*/  IMAD.X R41, R46, 0x1, R28, P2 ;  /* 0x000000012e297824 */ /* 0x000fe200010e061c */
[----:B------:R0:W-:Y:S01]  /*376c0*/  STL.64 [R1+0xf28], R52 ;  /* 0x000f283401007387 */ /* 0x0001e20000100a00 */
[----:B------:R-:W-:-:S03]  /*376d0*/  IMAD.MOV.U32 R49, RZ, RZ, R25 ;  /* 0x000000ffff317224 */ /* 0x000fc600078e0019 */
[----:B------:R3:W-:Y:S01]  /*376e0*/  STL.64 [R1+0xf18], R40 ;  /* 0x000f182801007387 */ /* 0x0007e20000100a00 */
[----:B------:R-:W-:Y:S01]  /*376f0*/  IMAD.X R25, R45, 0x1, R32, P0 ;  /* 0x000000012d197824 */ /* 0x000fe200000e0620 */
[----:B0-----:R-:W-:Y:S02]  /*37700*/  IADD3 R52, P3, PT, R6, R27, RZ ;  /* 0x0000001b06347210 */ /* 0x001fe40007f7e0ff */
[----:B---3--:R-:W-:-:S03]  /*37710*/  IADD3 R40, P2, PT, R8, R31, RZ ;  /* 0x0000001f08287210 */ /* 0x008fc60007f5e0ff */
[----:B------:R-:W-:Y:S01]  /*37720*/  IMAD.X R53, R44, 0x1, R26, P3 ;  /* 0x000000012c357824 */ /* 0x000fe200018e061a */
[----:B------:R0:W-:Y:S01]  /*37730*/  STL.64 [R1+0xf20], R24 ;  /* 0x000f201801007387 */ /* 0x0001e20000100a00 */
[----:B------:R-:W-:-:S03]  /*37740*/  IMAD.X R41, R45, 0x1, R30, P2 ;  /* 0x000000012d297824 */ /* 0x000fc600010e061e */
[----:B0-----:R-:W3:Y:S04]  /*37750*/  LDL.LU.64 R24, [R1+0x1588] ;  /* 0x0015880001187983 */ /* 0x001ee80000300a00 */
[----:B------:R-:W-:Y:S04]  /*37760*/  STL.64 [R1+0xf00], R52 ;  /* 0x000f003401007387 */ /* 0x000fe80000100a00 */
[----:B------:R0:W-:Y:S04]  /*37770*/  STL.64 [R1+0xf10], R40 ;  /* 0x000f102801007387 */ /* 0x0001e80000100a00 */
[----:B0-----:R-:W4:Y:S01]  /*37780*/  LDL.LU.64 R40, [R1+0x1580] ;  /* 0x0015800001287983 */ /* 0x001f220000300a00 */
[----:B------:R-:W-:-:S02]  /*37790*/  IADD3 R52, P3, PT, R7, R27, RZ ;  /* 0x0000001b07347210 */ /* 0x000fc40007f7e0ff */
[----:B------:R-:W-:-:S03]  /*377a0*/  IADD3 R6, P0, PT, R8, R29, RZ ;  /* 0x0000001d08067210 */ /* 0x000fc60007f1e0ff */
[----:B------:R-:W-:Y:S01]  /*377b0*/  IMAD.X R53, R46, 0x1, R26, P3 ;  /* 0x000000012e357824 */ /* 0x000fe200018e061a */
[----:B------:R-:W-:Y:S01]  /*377c0*/  IADD3 R46, P3, PT, R8, R27, RZ ;  /* 0x0000001b082e7210 */ /* 0x000fe20007f7e0ff */
[C---:B------:R-:W-:Y:S01]  /*377d0*/  IMAD.X R7, R45.reuse, 0x1, R28, P0 ;  /* 0x000000012d077824 */ /* 0x040fe200000e061c */
[----:B------:R-:W2:Y:S01]  /*377e0*/  LDL.LU R8, [R1+0x1578] ;  /* 0x0015780001087983 */ /* 0x000ea20000300800 */
[----:B------:R-:W-:Y:S02]  /*377f0*/  SHF.R.S32.HI R44, RZ, 0x1f, R42 ;  /* 0x0000001fff2c7819 */ /* 0x000fe4000001142a */
[----:B------:R-:W-:Y:S01]  /*37800*/  IMAD.X R47, R45, 0x1, R26, P3 ;  /* 0x000000012d2f7824 */ /* 0x000fe200018e061a */
[----:B------:R0:W-:Y:S04]  /*37810*/  STL.64 [R1+0xee8], R52 ;  /* 0x000ee83401007387 */ /* 0x0001e80000100a00 */
[----:B------:R1:W-:Y:S04]  /*37820*/  STL.64 [R1+0xee0], R6 ;  /* 0x000ee00601007387 */ /* 0x0003e80000100a00 */
[----:B------:R1:W-:Y:S01]  /*37830*/  STL.64 [R1+0xed0], R46 ;  /* 0x000ed02e01007387 */ /* 0x0003e20000100a00 */
[----:B0-----:R-:W-:-:S02]  /*37840*/  IADD3 R52, P2, PT, R42, R33, RZ ;  /* 0x000000212a347210 */ /* 0x001fc40007f5e0ff */
[----:B-1----:R-:W-:-:S03]  /*37850*/  IADD3 R6, P0, PT, R42, R31, RZ ;  /* 0x0000001f2a067210 */ /* 0x002fc60007f1e0ff */
[----:B------:R-:W-:Y:S01]  /*37860*/  IMAD.X R53, R44, 0x1, R32, P2 ;  /* 0x000000012c357824 */ /* 0x000fe200010e0620 */
[----:B------:R-:W-:Y:S01]  /*37870*/  IADD3 R46, P3, PT, R42, R29, RZ ;  /* 0x0000001d2a2e7210 */ /* 0x000fe20007f7e0ff */
[----:B------:R-:W-:-:S03]  /*37880*/  IMAD.X R7, R44, 0x1, R30, P0 ;  /* 0x000000012c077824 */ /* 0x000fc600000e061e */
[----:B------:R0:W-:Y:S01]  /*37890*/  STL.64 [R1+0xec8], R52 ;  /* 0x000ec83401007387 */ /* 0x0001e20000100a00 */
[----:B------:R-:W-:-:S03]  /*378a0*/  IMAD.X R47, R44, 0x1, R28, P3 ;  /* 0x000000012c2f7824 */ /* 0x000fc600018e061c */
[----:B------:R1:W-:Y:S04]  /*378b0*/  STL.64 [R1+0xec0], R6 ;  /* 0x000ec00601007387 */ /* 0x0003e80000100a00 */
[----:B------:R1:W-:Y:S01]  /*378c0*/  STL.64 [R1+0xeb0], R46 ;  /* 0x000eb02e01007387 */ /* 0x0003e20000100a00 */
[----:B0-----:R-:W-:-:S05]  /*378d0*/  IADD3 R52, P2, PT, R42, R27, RZ ;  /* 0x0000001b2a347210 */ /* 0x001fca0007f5e0ff */
[----:B------:R-:W-:-:S05]  /*378e0*/  IMAD.X R53, R44, 0x1, R26, P2 ;  /* 0x000000012c357824 */ /* 0x000fca00010e061a */
[----:B------:R0:W-:Y:S01]  /*378f0*/  STL.64 [R1+0xe90], R52 ;  /* 0x000e903401007387 */ /* 0x0001e20000100a00 */
[----:B------:R-:W-:Y:S01]  /*37900*/  NOP ;  /* 0x0000000000007918 */ /* 0x000fe20000000000 */
[----:B----4-:R-:W-:Y:S02]  /*37910*/  SHF.R.S32.HI R42, RZ, 0x1f, R41 ;  /* 0x0000001fff2a7819 */ /* 0x010fe40000011429 */
[C---:B-1----:R-:W-:Y:S02]  /*37920*/  IADD3 R6, P0, PT, R41.reuse, R33, RZ ;  /* 0x0000002129067210 */ /* 0x042fe40007f1e0ff */
[----:B------:R-:W-:-:S03]  /*37930*/  IADD3 R46, P3, PT, R41, R31, RZ ;  /* 0x0000001f292e7210 */ /* 0x000fc60007f7e0ff */
[C---:B------:R-:W-:Y:S01]  /*37940*/  IMAD.X R7, R42.reuse, 0x1, R32, P0 ;  /* 0x000000012a077824 */ /* 0x040fe200000e0620 */
[----:B0-----:R-:W-:Y:S01]  /*37950*/  IADD3 R52, P2, PT, R41, R29, RZ ;  /* 0x0000001d29347210 */ /* 0x001fe20007f5e0ff */
[----:B------:R-:W-:-:S03]  /*37960*/  IMAD.X R47, R42, 0x1, R30, P3 ;  /* 0x000000012a2f7824 */ /* 0x000fc600018e061e */
[----:B------:R0:W-:Y:S01]  /*37970*/  STL.64 [R1+0xe88], R6 ;  /* 0x000e880601007387 */ /* 0x0001e20000100a00 */
[----:B------:R-:W-:-:S03]  /*37980*/  IMAD.X R53, R42, 0x1, R28, P2 ;  /* 0x000000012a357824 */ /* 0x000fc600010e061c */
[----:B------:R1:W-:Y:S01]  /*37990*/  STL.64 [R1+0xe80], R46 ;  /* 0x000e802e01007387 */ /* 0x0003e20000100a00 */
[----:B0-----:R-:W-:Y:S02]  /*379a0*/  IADD3 R6, P0, PT, R41, R27, RZ ;  /* 0x0000001b29067210 */ /* 0x001fe40007f1e0ff */
[----:B------:R-:W-:Y:S02]  /*379b0*/  SHF.R.S32.HI R41, RZ, 0x1f, R40 ;  /* 0x0000001fff297819 */ /* 0x000fe40000011428 */
[----:B-1----:R-:W-:Y:S01]  /*379c0*/  IADD3 R46, P3, PT, R40, R33, RZ ;  /* 0x00000021282e7210 */ /* 0x002fe20007f7e0ff */
[----:B------:R-:W-:Y:S01]  /*379d0*/  IMAD.X R7, R42, 0x1, R26, P0 ;  /* 0x000000012a077824 */ /* 0x000fe200000e061a */
[----:B------:R0:W-:Y:S03]  /*379e0*/  STL.64 [R1+0xe70], R52 ;  /* 0x000e703401007387 */ /* 0x0001e60000100a00 */
[----:B------:R-:W-:Y:S01]  /*379f0*/  IMAD.X R47, R41, 0x1, R32, P3 ;  /* 0x00000001292f7824 */ /* 0x000fe200018e0620 */
[----:B------:R1:W-:Y:S04]  /*37a00*/  STL.64 [R1+0xe50], R6 ;  /* 0x000e500601007387 */ /* 0x0003e80000100a00 */
[----:B------:R4:W-:Y:S01]  /*37a10*/  STL.64 [R1+0xe48], R46 ;  /* 0x000e482e01007387 */ /* 0x0009e20000100a00 */
[----:B0-----:R-:W-:-:S02]  /*37a20*/  IADD3 R52, P2, PT, R40, R31, RZ ;  /* 0x0000001f28347210 */ /* 0x001fc40007f5e0ff */
[----:B-1----:R-:W-:-:S03]  /*37a30*/  IADD3 R6, P0, PT, R40, R29, RZ ;  /* 0x0000001d28067210 */ /* 0x002fc60007f1e0ff */
[C---:B------:R-:W-:Y:S01]  /*37a40*/  IMAD.X R53, R41.reuse, 0x1, R30, P2 ;  /* 0x0000000129357824 */ /* 0x040fe200010e061e */
[----:B----4-:R-:W-:Y:S01]  /*37a50*/  IADD3 R46, P3, PT, R40, R27, RZ ;  /* 0x0000001b282e7210 */ /* 0x010fe20007f7e0ff */
[----:B------:R-:W-:-:S03]  /*37a60*/  IMAD.X R7, R41, 0x1, R28, P0 ;  /* 0x0000000129077824 */ /* 0x000fc600000e061c */
[----:B------:R0:W-:Y:S01]  /*37a70*/  STL.64 [R1+0xe40], R52 ;  /* 0x000e403401007387 */ /* 0x0001e20000100a00 */
[----:B------:R-:W-:Y:S01]  /*37a80*/  SHF.R.S32.HI R40, RZ, 0x1f, R39 ;  /* 0x0000001fff287819 */ /* 0x000fe20000011427 */
[----:B------:R-:W-:Y:S02]  /*37a90*/  IMAD.X R47, R41, 0x1, R26, P3 ;  /* 0x00000001292f7824 */ /* 0x000fe400018e061a */
[----:B------:R1:W-:Y:S04]  /*37aa0*/  STL.64 [R1+0xe30], R6 ;  /* 0x000e300601007387 */ /* 0x0003e80000100a00 */
[----:B------:R4:W-:Y:S01]  /*37ab0*/  STL.64 [R1+0xe08], R46 ;  /* 0x000e082e01007387 */ /* 0x0009e20000100a00 */
[C---:B0-----:R-:W-:Y:S02]  /*37ac0*/  IADD3 R52, P2, PT, R39.reuse, R33, RZ ;  /* 0x0000002127347210 */ /* 0x041fe40007f5e0ff */
[----:B-1----:R-:W-:-:S03]  /*37ad0*/  IADD3 R6, P0, PT, R39, R31, RZ ;  /* 0x0000001f27067210 */ /* 0x002fc60007f1e0ff */
[C---:B------:R-:W-:Y:S01]  /*37ae0*/  IMAD.X R53, R40.reuse, 0x1, R32, P2 ;  /* 0x0000000128357824 */ /* 0x040fe200010e0620 */
[----:B----4-:R-:W-:Y:S01]  /*37af0*/  IADD3 R46, P3, PT, R39, R29, RZ ;  /* 0x0000001d272e7210 */ /* 0x010fe20007f7e0ff */
[----:B------:R-:W-:-:S03]  /*37b00*/  IMAD.X R7, R40, 0x1, R30, P0 ;  /* 0x0000000128077824 */ /* 0x000fc600000e061e */
[----:B------:R0:W-:Y:S01]  /*37b10*/  STL.64 [R1+0xe00], R52 ;  /* 0x000e003401007387 */ /* 0x0001e20000100a00 */
[----:B------:R-:W-:-:S03]  /*37b20*/  IMAD.X R47, R40, 0x1, R28, P3 ;  /* 0x00000001282f7824 */ /* 0x000fc600018e061c */
[----:B------:R1:W-:Y:S04]  /*37b30*/  STL.64 [R1+0xdf8], R6 ;  /* 0x000df80601007387 */ /* 0x0003e80000100a00 */
[----:B------:R4:W-:Y:S01]  /*37b40*/  STL.64 [R1+0xde8], R46 ;  /* 0x000de82e01007387 */ /* 0x0009e20000100a00 */
[----:B0-----:R-:W-:Y:S02]  /*37b50*/  IADD3 R52, P2, PT, R39, R27, RZ ;  /* 0x0000001b27347210 */ /* 0x001fe40007f5e0ff */
[----:B---3--:R-:W-:Y:S02]  /*37b60*/  SHF.R.S32.HI R39, RZ, 0x1f, R25 ;  /* 0x0000001fff277819 */ /* 0x008fe40000011419 */
[C---:B-1----:R-:W-:Y:S01]  /*37b70*/  IADD3 R6, P0, PT, R25.reuse, R33, RZ ;  /* 0x0000002119067210 */ /* 0x042fe20007f1e0ff */
[----:B------:R-:W-:Y:S01]  /*37b80*/  IMAD.X R53, R40, 0x1, R26, P2 ;  /* 0x0000000128357824 */ /* 0x000fe200010e061a */
[----:B----4-:R-:W-:-:S03]  /*37b90*/  IADD3 R46, P3, PT, R25, R31, RZ ;  /* 0x0000001f192e7210 */ /* 0x010fc60007f7e0ff */
[C---:B------:R-:W-:Y:S01]  /*37ba0*/  IMAD.X R7, R39.reuse, 0x1, R32, P0 ;  /* 0x0000000127077824 */ /* 0x040fe200000e0620 */
[----:B------:R0:W-:Y:S01]  /*37bb0*/  STL.64 [R1+0xdd8], R52 ;  /* 0x000dd83401007387 */ /* 0x0001e20000100a00 */
[----:B------:R-:W-:-:S03]  /*37bc0*/  IMAD.X R47, R39, 0x1, R30, P3 ;  /* 0x00000001272f7824 */ /* 0x000fc600018e061e */
[----:B------:R1:W-:Y:S04]  /*37bd0*/  STL.64 [R1+0xdd0], R6 ;  /* 0x000dd00601007387 */ /* 0x0003e80000100a00 */
[----:B------:R3:W-:Y:S01]  /*37be0*/  STL.64 [R1+0xdc8], R46 ;  /* 0x000dc82e01007387 */ /* 0x0007e20000100a00 */
[C---:B0-----:R-:W-:Y:S02]  /*37bf0*/  IADD3 R52, P2, PT, R25.reuse, R29, RZ ;  /* 0x0000001d19347210 */ /* 0x041fe40007f5e0ff */
[----:B-1----:R-:W-:-:S03]  /*37c00*/  IADD3 R6, P0, PT, R25, R27, RZ ;  /* 0x0000001b19067210 */ /* 0x002fc60007f1e0ff */
[C---:B------:R-:W-:Y:S01]  /*37c10*/  IMAD.X R53, R39.reuse, 0x1, R28, P2 ;  /* 0x0000000127357824 */ /* 0x040fe200010e061c */
[----:B------:R-:W-:Y:S02]  /*37c20*/  SHF.R.S32.HI R25, RZ, 0x1f, R24 ;  /* 0x0000001fff197819 */ /* 0x000fe40000011418 */
[C---:B---3--:R-:W-:Y:S01]  /*37c30*/  IADD3 R46, P3, PT, R24.reuse, R33, RZ ;  /* 0x00000021182e7210 */ /* 0x048fe20007f7e0ff */
[----:B------:R-:W-:Y:S01]  /*37c40*/  IMAD.X R7, R39, 0x1, R26, P0 ;  /* 0x0000000127077824 */ /* 0x000fe200000e061a */
[----:B------:R-:W-:-:S03]  /*37c50*/  IADD3 R40, P2, PT, R24, R31, RZ ;  /* 0x0000001f18287210 */ /* 0x000fc60007f5e0ff */
[C---:B------:R-:W-:Y:S01]  /*37c60*/  IMAD.X R47, R25.reuse, 0x1, R32, P3 ;  /* 0x00000001192f7824 */ /* 0x040fe200018e0620 */
[----:B------:R0:W-:Y:S01]  /*37c70*/  STL.64 [R1+0xda8], R6 ;  /* 0x000da80601007387 */ /* 0x0001e20000100a00 */
[----:B------:R-:W-:-:S03]  /*37c80*/  IMAD.X R41, R25, 0x1, R30, P2 ;  /* 0x0000000119297824 */ /* 0x000fc600010e061e */
[----:B------:R-:W-:Y:S04]  /*37c90*/  STL.64 [R1+0xdc0], R52 ;  /* 0x000dc03401007387 */ /* 0x000fe80000100a00 */
[----:B------:R1:W-:Y:S01]  /*37ca0*/  STL.64 [R1+0xda0], R46 ;  /* 0x000da02e01007387 */ /* 0x0003e20000100a00 */
[----:B0-----:R-:W-:-:S03]  /*37cb0*/  IADD3 R6, P0, PT, R24, R29, RZ ;  /* 0x0000001d18067210 */ /* 0x001fc60007f1e0ff */
[----:B------:R0:W-:Y:S02]  /*37cc0*/  STL.64 [R1+0xd98], R40 ;  /* 0x000d982801007387 */ /* 0x0001e40000100a00 */
[----:B------:R-:W-:Y:S01]  /*37cd0*/  IMAD.X R7, R25, 0x1, R28, P0 ;  /* 0x0000000119077824 */ /* 0x000fe200000e061c */
[----:B-1----:R-:W-:Y:S02]  /*37ce0*/  IADD3 R46, P3, PT, R24, R27, RZ ;  /* 0x0000001b182e7210 */ /* 0x002fe40007f7e0ff */
[----:B--2---:R-:W-:Y:S02]  /*37cf0*/  SHF.R.S32.HI R24, RZ, 0x1f, R23 ;  /* 0x0000001fff187819 */ /* 0x004fe40000011417 */
[----:B0-----:R-:W-:Y:S01]  /*37d00*/  IADD3 R40, P2, PT, R23, R33, RZ ;  /* 0x0000002117287210 */ /* 0x001fe20007f5e0ff */
        /* <DEDUP_REMOVED lines=8> */
[----:B--2---:R-:W-:Y:S01]  /*37d90*/  IADD3 R40, P2, PT, R23, R27, RZ ;  /* 0x0000001b17287210 */ /* 0x004fe20007f5e0ff */
        /* <DEDUP_REMOVED lines=9> */
[----:B--2---:R-:W-:Y:S01]  /*37e30*/  IADD3 R40, P2, PT, R22, R29, RZ ;  /* 0x0000001d16287210 */ /* 0x004fe20007f5e0ff */
[----:B------:R-:W-:-:S03]  /*37e40*/  IMAD.X R47, R23, 0x1, R30, P3 ;  /* 0x00000001172f7824 */ /* 0x000fc600018e061e */
[----:B------:R0:W-:Y:S01]  /*37e50*/  STL.64 [R1+0xd50], R6 ;  /* 0x000d500601007387 */ /* 0x0001e20000100a00 */
[----:B------:R-:W-:-:S03]  /*37e60*/  IMAD.X R41, R23, 0x1, R28, P2 ;  /* 0x0000000117297824 */ /* 0x000fc600010e061c */
[----:B------:R1:W-:Y:S04]  /*37e70*/  STL.64 [R1+0xd48], R46 ;  /* 0x000d482e01007387 */ /* 0x0003e80000100a00 */
[----:B------:R2:W-:Y:S01]  /*37e80*/  STL.64 [R1+0xd40], R40 ;  /* 0x000d402801007387 */ /* 0x0005e20000100a00 */
[----:B0-----:R-:W-:Y:S02]  /*37e90*/  IADD3 R6, P0, PT, R22, R27, RZ ;  /* 0x0000001b16067210 */ /* 0x001fe40007f1e0ff */
[----:B------:R-:W-:Y:S02]  /*37ea0*/  SHF.R.S32.HI R22, RZ, 0x1f, R21 ;  /* 0x0000001fff167819 */ /* 0x000fe40000011415 */
[----:B-1----:R-:W-:Y:S01]  /*37eb0*/  IADD3 R46, P3, PT, R21, R33, RZ ;  /* 0x00000021152e7210 */ /* 0x002fe20007f7e0ff */
[----:B------:R-:W-:Y:S01]  /*37ec0*/  IMAD.X R7, R23, 0x1, R26, P0 ;  /* 0x0000000117077824 */ /* 0x000fe200000e061a */
[----:B--2---:R-:W-:-:S03]  /*37ed0*/  IADD3 R40, P2, PT, R21, R31, RZ ;  /* 0x0000001f15287210 */ /* 0x004fc60007f5e0ff */
[C---:B------:R-:W-:Y:S01]  /*37ee0*/  IMAD.X R47, R22.reuse, 0x1, R32, P3 ;  /* 0x00000001162f7824 */ /* 0x040fe200018e0620 */
[----:B------:R0:W-:Y:S01]  /*37ef0*/  STL.64 [R1+0xd28], R6 ;  /* 0x000d280601007387 */ /* 0x0001e20000100a00 */
[----:B------:R-:W-:-:S03]  /*37f00*/  IMAD.X R41, R22, 0x1, R30, P2 ;  /* 0x0000000116297824 */ /* 0x000fc600010e061e */
[----:B------:R1:W-:Y:S04]  /*37f10*/  STL.64 [R1+0xd20], R46 ;  /* 0x000d202e01007387 */ /* 0x0003e80000100a00 */
[----:B------:R2:W-:Y:S01]  /*37f20*/  STL.64 [R1+0xd18], R40 ;  /* 0x000d182801007387 */ /* 0x0005e20000100a00 */
[C---:B0-----:R-:W-:Y:S02]  /*37f30*/  IADD3 R6, P0, PT, R21.reuse, R29, RZ ;  /* 0x0000001d15067210 */ /* 0x041fe40007f1e0ff */
[----:B-1----:R-:W-:-:S03]  /*37f40*/  IADD3 R46, P3, PT, R21, R27, RZ ;  /* 0x0000001b152e7210 */ /* 0x002fc60007f7e0ff */
[----:B------:R-:W-:Y:S01]  /*37f50*/  IMAD.X R7, R22, 0x1, R28, P0 ;  /* 0x0000000116077824 */ /* 0x000fe200000e061c */
[----:B------:R-:W-:Y:S02]  /*37f60*/  SHF.R.S32.HI R21, RZ, 0x1f, R20 ;  /* 0x0000001fff157819 */ /* 0x000fe40000011414 */
[----:B--2---:R-:W-:Y:S01]  /*37f70*/  IADD3 R40, P2, PT, R20, R33, RZ ;  /* 0x0000002114287210 */ /* 0x004fe20007f5e0ff */
        /* <DEDUP_REMOVED lines=12> */
[----:B------:R-:W-:Y:S01]  /*38040*/  IMAD.X R41, R21, 0x1, R26, P2 ;  /* 0x0000000115297824 */ /* 0x000fe200010e061a */
[----:B------:R-:W-:-:S04]  /*38050*/  IADD3 R52, P3, PT, R19, R31, RZ ;  /* 0x0000001f13347210 */ /* 0x000fc80007f7e0ff */
[----:B------:R1:W-:Y:S01]  /*38060*/  STL.64 [R1+0xca0], R40 ;  /* 0x000ca02801007387 */ /* 0x0003e20000100a00 */
[----:B0-----:R-:W-:-:S03]  /*38070*/  IADD3 R6, P0, PT, R19, R33, RZ ;  /* 0x0000002113067210 */ /* 0x001fc60007f1e0ff */
[----:B------:R0:W-:Y:S01]  /*38080*/  STL.64 [R1+0xcc0], R46 ;  /* 0x000cc02e01007387 */ /* 0x0001e20000100a00 */
[C---:B------:R-:W-:Y:S02]  /*38090*/  IMAD.X R53, R20.reuse, 0x1, R30, P3 ;  /* 0x0000000114357824 */ /* 0x040fe400018e061e */
[C---:B------:R-:W-:Y:S01]  /*380a0*/  IMAD.X R7, R20.reuse, 0x1, R32, P0 ;  /* 0x0000000114077824 */ /* 0x040fe200000e0620 */
[C---:B-1----:R-:W-:Y:S02]  /*380b0*/  IADD3 R40, P2, PT, R19.reuse, R29, RZ ;  /* 0x0000001d13287210 */ /* 0x042fe40007f5e0ff */
[----:B0-----:R-:W-:Y:S02]  /*380c0*/  IADD3 R46, P0, PT, R19, R27, RZ ;  /* 0x0000001b132e7210 */ /* 0x001fe40007f1e0ff */
[----:B------:R-:W-:Y:S01]  /*380d0*/  STL.64 [R1+0xc98], R6 ;  /* 0x000c980601007387 */ /* 0x000fe20000100a00 */
[----:B------:R-:W-:Y:S01]  /*380e0*/  IMAD.X R41, R20, 0x1, R28, P2 ;  /* 0x0000000114297824 */ /* 0x000fe200010e061c */
[----:B------:R-:W-:-:S02]  /*380f0*/  SHF.R.S32.HI R19, RZ, 0x1f, R18 ;  /* 0x0000001fff137819 */ /* 0x000fc40000011412 */
[----:B------:R0:W-:Y:S01]  /*38100*/  STL.64 [R1+0xc90], R52 ;  /* 0x000c903401007387 */ /* 0x0001e20000100a00 */
[----:B------:R-:W-:-:S03]  /*38110*/  IMAD.X R47, R20, 0x1, R26, P0 ;  /* 0x00000001142f7824 */ /* 0x000fc600000e061a */
        /* <DEDUP_REMOVED lines=9> */
[----:B------:R1:W-:Y:S01]  /*381b0*/  STL.64 [R1+0xc50], R40 ;  /* 0x000c502801007387 */ /* 0x0003e20000100a00 */
[----:B------:R-:W-:Y:S02]  /*381c0*/  IMAD.MOV.U32 R7, RZ, RZ, R4 ;  /* 0x000000ffff077224 */ /* 0x000fe400078e0004 */
[----:B------:R-:W-:Y:S01]  /*381d0*/  IMAD.MOV.U32 R4, RZ, RZ, R5 ;  /* 0x000000ffff047224 */ /* 0x000fe200078e0005 */
[----:B------:R2:W-:Y:S01]  /*381e0*/  STL.64 [R1+0xc40], R46 ;  /* 0x000c402e01007387 */ /* 0x0005e20000100a00 */
[----:B0-----:R-:W-:Y:S01]  /*381f0*/  IADD3 R52, P3, PT, R18, R27, RZ ;  /* 0x0000001b12347210 */ /* 0x001fe20007f7e0ff */
[----:B------:R-:W-:Y:S01]  /*38200*/  IMAD.MOV.U32 R5, RZ, RZ, R34 ;  /* 0x000000ffff057224 */ /* 0x000fe200078e0022 */
[----:B------:R-:W-:Y:S01]  /*38210*/  SHF.R.S32.HI R18, RZ, 0x1f, R17 ;  /* 0x0000001fff127819 */ /* 0x000fe20000011411 */
[----:B------:R-:W-:Y:S01]  /*38220*/  IMAD.MOV.U32 R34, RZ, RZ, R60 ;  /* 0x000000ffff227224 */ /* 0x000fe200078e003c */
[----:B-1----:R-:W-:Y:S01]  /*38230*/  IADD3 R40, P2, PT, R17, R33, RZ ;  /* 0x0000002111287210 */ /* 0x002fe20007f5e0ff */
[----:B------:R-:W-:Y:S01]  /*38240*/  IMAD.X R53, R19, 0x1, R26, P3 ;  /* 0x0000000113357824 */ /* 0x000fe200018e061a */
[----:B------:R-:W-:-:S02]  /*38250*/  IADD3 R60, P3, PT, R17, R29, RZ ;  /* 0x0000001d113c7210 */ /* 0x000fc40007f7e0ff */
[C---:B--2---:R-:W-:Y:S01]  /*38260*/  IADD3 R46, P0, PT, R17.reuse, R31, RZ ;  /* 0x0000001f112e7210 */ /* 0x044fe20007f1e0ff */
[----:B------:R-:W-:Y:S02]  /*38270*/  IMAD.MOV.U32 R6, RZ, RZ, R49 ;  /* 0x000000ffff067224 */ /* 0x000fe400078e0031 */
[C---:B------:R-:W-:Y:S02]  /*38280*/  IMAD.X R41, R18.reuse, 0x1, R32, P2 ;  /* 0x0000000112297824 */ /* 0x040fe400010e0620 */
[----:B------:R-:W-:Y:S02]  /*38290*/  IMAD.MOV.U32 R49, RZ, RZ, R61 ;  /* 0x000000ffff317224 */ /* 0x000fe400078e003d */
[C---:B------:R-:W-:Y:S02]  /*382a0*/  IMAD.X R47, R18.reuse, 0x1, R30, P0 ;  /* 0x00000001122f7824 */ /* 0x040fe400000e061e */
[----:B------:R-:W-:Y:S01]  /*382b0*/  IMAD.X R61, R18, 0x1, R28, P3 ;  /* 0x00000001123d7824 */ /* 0x000fe200018e061c */
[----:B------:R-:W-:Y:S04]  /*382c0*/  STL.64 [R1+0xc20], R52 ;  /* 0x000c203401007387 */ /* 0x000fe80000100a00 */
[----:B------:R0:W-:Y:S04]  /*382d0*/  STL.64 [R1+0xc18], R40 ;  /* 0x000c182801007387 */ /* 0x0001e80000100a00 */
[----:B------:R1:W-:Y:S04]  /*382e0*/  STL.64 [R1+0xc10], R46 ;  /* 0x000c102e01007387 */ /* 0x0003e80000100a00 */
[----:B------:R2:W-:Y:S01]  /*382f0*/  STL.64 [R1+0xc00], R60 ;  /* 0x000c003c01007387 */ /* 0x0005e20000100a00 */
[----:B0-----:R-:W-:-:S02]  /*38300*/  IADD3 R40, P2, PT, R17, R27, RZ ;  /* 0x0000001b11287210 */ /* 0x001fc40007f5e0ff */
[----:B------:R-:W-:Y:S02]  /*38310*/  SHF.R.S32.HI R17, RZ, 0x1f, R16 ;  /* 0x0000001fff117819 */ /* 0x000fe40000011410 */
[----:B-1----:R-:W-:Y:S01]  /*38320*/  IADD3 R46, P0, PT, R16, R33, RZ ;  /* 0x00000021102e7210 */ /* 0x002fe20007f1e0ff */
[----:B------:R-:W-:Y:S01]  /*38330*/  IMAD.X R41, R18, 0x1, R26, P2 ;  /* 0x0000000112297824 */ /* 0x000fe200010e061a */
[----:B--2---:R-:W-:-:S03]  /*38340*/  IADD3 R60, P3, PT, R16, R31, RZ ;  /* 0x0000001f103c7210 */ /* 0x004fc60007f7e0ff */
[C---:B------:R-:W-:Y:S01]  /*38350*/  IMAD.X R47, R17.reuse, 0x1, R32, P0 ;  /* 0x00000001112f7824 */ /* 0x040fe200000e0620 */
[----:B------:R-:W-:Y:S01]  /*38360*/  STL.64 [R1+0xbd8], R40 ;  /* 0x000bd82801007387 */ /* 0x000fe20000100a00 */
[----:B------:R-:W-:-:S03]  /*38370*/  IMAD.X R61, R17, 0x1, R30, P3 ;  /* 0x00000001113d7824 */ /* 0x000fc600018e061e */
[----:B------:R-:W-:Y:S04]  /*38380*/  STL.64 [R1+0xbd0], R46 ;  /* 0x000bd02e01007387 */ /* 0x000fe80000100a00 */
[----:B------:R0:W-:Y:S04]  /*38390*/  STL.64 [R1+0xbc8], R60 ;  /* 0x000bc83c01007387 */ /* 0x0001e80000100a00 */
[----:B0-----:R-:W2:Y:S01]  /*383a0*/  LDL.LU.64 R60, [R1+0x1570] ;  /* 0x00157000013c7983 */ /* 0x001ea20000300a00 */
[----:B------:R-:W-:Y:S01]  /*383b0*/  IMAD.MOV.U32 R53, RZ, RZ, R7 ;  /* 0x000000ffff357224 */ /* 0x000fe200078e0007 */
[C---:B------:R-:W-:Y:S01]  /*383c0*/  IADD3 R40, P2, PT, R16.reuse, R29, RZ ;  /* 0x0000001d10287210 */ /* 0x040fe20007f5e0ff */
[----:B------:R-:W-:Y:S01]  /*383d0*/  IMAD.MOV.U32 R7, RZ, RZ, R2 ;  /* 0x000000ffff077224 */ /* 0x000fe200078e0002 */
[----:B------:R-:W-:Y:S01]  /*383e0*/  IADD3 R46, P0, PT, R16, R27, RZ ;  /* 0x0000001b102e7210 */ /* 0x000fe20007f1e0ff */
[----:B------:R-:W-:Y:S01]  /*383f0*/  IMAD.MOV.U32 R2, RZ, RZ, R49 ;  /* 0x000000ffff027224 */ /* 0x000fe200078e0031 */
[----:B------:R-:W-:Y:S01]  /*38400*/  SHF.R.S32.HI R16, RZ, 0x1f, R15 ;  /* 0x0000001fff107819 */ /* 0x000fe2000001140f */
[----:B------:R-:W-:-:S02]  /*38410*/  IMAD.MOV.U32 R52, RZ, RZ, R6 ;  /* 0x000000ffff347224 */ /* 0x000fc400078e0006 */
[----:B------:R-:W-:Y:S02]  /*38420*/  IMAD.MOV.U32 R6, RZ, RZ, R5 ;  /* 0x000000ffff067224 */ /* 0x000fe400078e0005 */
[C---:B------:R-:W-:Y:S02]  /*38430*/  IMAD.X R41, R17.reuse, 0x1, R28, P2 ;  /* 0x0000000111297824 */ /* 0x040fe400010e061c */
[----:B------:R-:W-:-:S03]  /*38440*/  IMAD.X R47, R17, 0x1, R26, P0 ;  /* 0x00000001112f7824 */ /* 0x000fc600000e061a */
[----:B------:R0:W-:Y:S04]  /*38450*/  STL.64 [R1+0xbb8], R40 ;  /* 0x000bb82801007387 */ /* 0x0001e80000100a00 */
[----:B------:R1:W-:Y:S01]  /*38460*/  STL.64 [R1+0xb98], R46 ;  /* 0x000b982e01007387 */ /* 0x0003e20000100a00 */
[C---:B0-----:R-:W-:Y:S02]  /*38470*/  IADD3 R40, P2, PT, R15.reuse, R31, RZ ;  /* 0x0000001f0f287210 */ /* 0x041fe40007f5e0ff */
[----:B-1----:R-:W-:-:S03]  /*38480*/  IADD3 R46, P0, PT, R15, R29, RZ ;  /* 0x0000001d0f2e7210 */ /* 0x002fc60007f1e0ff */
[C---:B------:R-:W-:Y:S02]  /*38490*/  IMAD.X R41, R16.reuse, 0x1, R30, P2 ;  /* 0x0000000110297824 */ /* 0x040fe400010e061e */
[----:B------:R-:W-:Y:S02]  /*384a0*/  IMAD.X R47, R16, 0x1, R28, P0 ;  /* 0x00000001102f7824 */ /* 0x000fe400000e061c */
[----:B--2---:R-:W-:Y:S01]  /*384b0*/  IMAD.MOV.U32 R49, RZ, RZ, R60 ;  /* 0x000000ffff317224 */ /* 0x004fe200078e003c */
[----:B------:R-:W-:Y:S01]  /*384c0*/  IADD3 R60, P3, PT, R15, R33, RZ ;  /* 0x000000210f3c7210 */ /* 0x000fe20007f7e0ff */
[----:B------:R-:W-:-:S04]  /*384d0*/  IMAD.MOV.U32 R5, RZ, RZ, R61 ;  /* 0x000000ffff057224 */ /* 0x000fc800078e003d */
[----:B------:R-:W-:-:S05]  /*384e0*/  IMAD.X R61, R16, 0x1, R32, P3 ;  /* 0x00000001103d7824 */ /* 0x000fca00018e0620 */
[----:B------:R0:W-:Y:S04]  /*384f0*/  STL.64 [R1+0xb90], R60 ;  /* 0x000b903c01007387 */ /* 0x0001e80000100a00 */
[----:B------:R-:W-:Y:S01]  /*38500*/  STL.64 [R1+0xb88], R40 ;  /* 0x000b882801007387 */ /* 0x000fe20000100a00 */
[----:B0-----:R-:W-:-:S03]  /*38510*/  IADD3 R60, P3, PT, R15, R27, RZ ;  /* 0x0000001b0f3c7210 */ /* 0x001fc60007f7e0ff */
[----:B------:R-:W-:Y:S02]  /*38520*/  STL.64 [R1+0xb78], R46 ;  /* 0x000b782e01007387 */ /* 0x000fe40000100a00 */
[----:B------:R-:W-:-:S05]  /*38530*/  IMAD.X R61, R16, 0x1, R26, P3 ;  /* 0x00000001103d7824 */ /* 0x000fca00018e061a */
[----:B------:R0:W-:Y:S04]  /*38540*/  STL.64 [R1+0xb58], R60 ;  /* 0x000b583c01007387 */ /* 0x0001e80000100a00 */
[----:B0-----:R-:W2:Y:S01]  /*38550*/  LDL.LU.64 R60, [R1+0x1568] ;  /* 0x00156800013c7983 */ /* 0x001ea20000300a00 */
[----:B------:R-:W-:Y:S02]  /*38560*/  SHF.R.S32.HI R15, RZ, 0x1f, R43 ;  /* 0x0000001fff0f7819 */ /* 0x000fe4000001142b */
[C---:B------:R-:W-:Y:S02]  /*38570*/  IADD3 R40, P2, PT, R43.reuse, R33, RZ ;  /* 0x000000212b287210 */ /* 0x040fe40007f5e0ff */
[----:B------:R-:W-:-:S03]  /*38580*/  IADD3 R16, P3, PT, R43, R29, RZ ;  /* 0x0000001d2b107210 */ /* 0x000fc60007f7e0ff */
[----:B------:R-:W-:Y:S01]  /*38590*/  IMAD.X R41, R15, 0x1, R32, P2 ;  /* 0x000000010f297824 */ /* 0x000fe200010e0620 */
[----:B------:R-:W-:Y:S01]  /*385a0*/  IADD3 R46, P0, PT, R43, R31, RZ ;  /* 0x0000001f2b2e7210 */ /* 0x000fe20007f1e0ff */
[----:B------:R-:W-:Y:S04]  /*385b0*/  STL [R1+0xb38], R16 ;  /* 0x000b381001007387 */ /* 0x000fe80000100800 */
[----:B------:R0:W-:Y:S01]  /*385c0*/  STL.64 [R1+0xb50], R40 ;  /* 0x000b502801007387 */ /* 0x0001e20000100a00 */
[----:B------:R-:W-:Y:S02]  /*385d0*/  IMAD.X R47, R15, 0x1, R30, P0 ;  /* 0x000000010f2f7824 */ /* 0x000fe400000e061e */
[----:B------:R-:W-:Y:S01]  /*385e0*/  IMAD.MOV.U32 R42, RZ, RZ, R16 ;  /* 0x000000ffff2a7224 */ /* 0x000fe200078e0010 */
[----:B0-----:R-:W-:Y:S01]  /*385f0*/  IADD3 R40, P2, PT, R43, R27, RZ ;  /* 0x0000001b2b287210 */ /* 0x001fe20007f5e0ff */
[----:B------:R-:W-:-:S02]  /*38600*/  IMAD.MOV.U32 R43, RZ, RZ, R17 ;  /* 0x000000ffff2b7224 */ /* 0x000fc400078e0011 */
[C---:B------:R-:W-:Y:S02]  /*38610*/  IMAD.X R43, R15.reuse, 0x1, R28, P3 ;  /* 0x000000010f2b7824 */ /* 0x040fe400018e061c */
[----:B------:R-:W-:Y:S01]  /*38620*/  IMAD.X R41, R15, 0x1, R26, P2 ;  /* 0x000000010f297824 */ /* 0x000fe200010e061a */
[----:B------:R0:W-:Y:S04]  /*38630*/  STL.64 [R1+0xb48], R46 ;  /* 0x000b482e01007387 */ /* 0x0001e80000100a00 */
[----:B------:R-:W-:Y:S04]  /*38640*/  STL [R1+0xb3c], R43 ;  /* 0x000b3c2b01007387 */ /* 0x000fe80000100800 */
[----:B------:R1:W-:Y:S01]  /*38650*/  STL.64 [R1+0xb18], R40 ;  /* 0x000b182801007387 */ /* 0x0003e20000100a00 */
[----:B------:R-:W-:Y:S01]  /*38660*/  SHF.R.S32.HI R15, RZ, 0x1f, R52 ;  /* 0x0000001fff0f7819 */ /* 0x000fe20000011434 */
[----:B------:R-:W-:-:S02]  /*38670*/  IMAD.MOV.U32 R0, RZ, RZ, R3 ;  /* 0x000000ffff007224 */ /* 0x000fc400078e0003 */
[----:B------:R-:W-:Y:S01]  /*38680*/  IMAD.MOV.U32 R17, RZ, RZ, R45 ;  /* 0x000000ffff117224 */ /* 0x000fe200078e002d */
[----:B--2---:R-:W-:Y:S02]  /*38690*/  SHF.R.S32.HI R16, RZ, 0x1f, R60 ;  /* 0x0000001fff107819 */ /* 0x004fe4000001143c */
[C---:B0-----:R-:W-:Y:S02]  /*386a0*/  IADD3 R46, P0, PT, R60.reuse, R33, RZ ;  /* 0x000000213c2e7210 */ /* 0x041fe40007f1e0ff */
[C---:B------:R-:W-:Y:S02]  /*386b0*/  IADD3 R42, P3, PT, R60.reuse, R31, RZ ;  /* 0x0000001f3c2a7210 */ /* 0x040fe40007f7e0ff */
[----:B-1----:R-:W-:Y:S01]  /*386c0*/  IADD3 R40, P2, PT, R60, R29, RZ ;  /* 0x0000001d3c287210 */ /* 0x002fe20007f5e0ff */
[C---:B------:R-:W-:Y:S02]  /*386d0*/  IMAD.X R47, R16.reuse, 0x1, R32, P0 ;  /* 0x00000001102f7824 */ /* 0x040fe400000e0620 */
[----:B------:R-:W-:-:S02]  /*386e0*/  IMAD.X R43, R16, 0x1, R30, P3 ;  /* 0x00000001102b7824 */ /* 0x000fc400018e061e */
[----:B------:R-:W-:Y:S01]  /*386f0*/  IMAD.X R41, R16, 0x1, R28, P2 ;  /* 0x0000000110297824 */ /* 0x000fe200010e061c */
[----:B------:R0:W-:Y:S04]  /*38700*/  STL.64 [R1+0xb10], R46 ;  /* 0x000b102e01007387 */ /* 0x0001e80000100a00 */
[----:B------:R1:W-:Y:S04]  /*38710*/  STL.64 [R1+0xb08], R42 ;  /* 0x000b082a01007387 */ /* 0x0003e80000100a00 */
[----:B------:R2:W-:Y:S01]  /*38720*/  STL.64 [R1+0xaf8], R40 ;  /* 0x000af82801007387 */ /* 0x0005e20000100a00 */
[----:B0-----:R-:W-:-:S02]  /*38730*/  IADD3 R46, P0, PT, R60, R27, RZ ;  /* 0x0000001b3c2e7210 */ /* 0x001fc40007f1e0ff */
[----:B-1----:R-:W-:-:S03]  /*38740*/  IADD3 R42, P3, PT, R52, R33, RZ ;  /* 0x00000021342a7210 */ /* 0x002fc60007f7e0ff */
[----:B------:R-:W-:Y:S01]  /*38750*/  IMAD.X R47, R16, 0x1, R26, P0 ;  /* 0x00000001102f7824 */ /* 0x000fe200000e061a */
[----:B--2---:R-:W-:Y:S01]  /*38760*/  IADD3 R40, P2, PT, R52, R31, RZ ;  /* 0x0000001f34287210 */ /* 0x004fe20007f5e0ff */
[----:B------:R-:W-:-:S03]  /*38770*/  IMAD.X R43, R15, 0x1, R32, P3 ;  /* 0x000000010f2b7824 */ /* 0x000fc600018e0620 */
[----:B------:R0:W-:Y:S01]  /*38780*/  STL.64 [R1+0xad0], R46 ;  /* 0x000ad02e01007387 */ /* 0x0001e20000100a00 */
[----:B------:R-:W-:-:S03]  /*38790*/  IMAD.X R41, R15, 0x1, R30, P2 ;  /* 0x000000010f297824 */ /* 0x000fc600010e061e */
[----:B------:R1:W-:Y:S01]  /*387a0*/  STL.64 [R1+0xac8], R42 ;  /* 0x000ac82a01007387 */ /* 0x0003e20000100a00 */
[----:B------:R-:W-:-:S03]  /*387b0*/  SHF.R.S32.HI R16, RZ, 0x1f, R6 ;  /* 0x0000001fff107819 */ /* 0x000fc60000011406 */
[----:B------:R2:W-:Y:S01]  /*387c0*/  STL.64 [R1+0xac0], R40 ;  /* 0x000ac02801007387 */ /* 0x0005e20000100a00 */
[C---:B0-----:R-:W-:Y:S02]  /*387d0*/  IADD3 R46, P0, PT, R52.reuse, R29, RZ ;  /* 0x0000001d342e7210 */ /* 0x041fe40007f1e0ff */
[----:B-1----:R-:W-:-:S03]  /*387e0*/  IADD3 R42, P3, PT, R52, R27, RZ ;  /* 0x0000001b342a7210 */ /* 0x002fc60007f7e0ff */
[C---:B------:R-:W-:Y:S01]  /*387f0*/  IMAD.X R47, R15.reuse, 0x1, R28, P0 ;  /* 0x000000010f2f7824 */ /* 0x040fe200000e061c */
[----:B--2---:R-:W-:Y:S01]  /*38800*/  IADD3 R40, P2, PT, R6, R33, RZ ;  /* 0x0000002106287210 */ /* 0x004fe20007f5e0ff */
[----:B------:R-:W-:-:S03]  /*38810*/  IMAD.X R43, R15, 0x1, R26, P3 ;  /* 0x000000010f2b7824 */ /* 0x000fc600018e061a */
[----:B------:R0:W-:Y:S01]  /*38820*/  STL.64 [R1+0xab0], R46 ;  /* 0x000ab02e01007387 */ /* 0x0001e20000100a00 */
[----:B------:R-:W-:Y:S01]  /*38830*/  IMAD.X R41, R16, 0x1, R32, P2 ;  /* 0x0000000110297824 */ /* 0x000fe200010e0620 */
[C---:B------:R-:W-:Y:S02]  /*38840*/  IADD3 R52, P0, PT, R6.reuse, R31, RZ ;  /* 0x0000001f06347210 */ /* 0x040fe40007f1e0ff */
[----:B------:R1:W-:Y:S04]  /*38850*/  STL.64 [R1+0xaa8], R42 ;  /* 0x000aa82a01007387 */ /* 0x0003e80000100a00 */
[----:B------:R2:W-:Y:S01]  /*38860*/  STL.64 [R1+0xaa0], R40 ;  /* 0x000aa02801007387 */ /* 0x0005e20000100a00 */
[----:B0-----:R-:W-:Y:S01]  /*38870*/  IMAD.MOV.U32 R47, RZ, RZ, R53 ;  /* 0x000000ffff2f7224 */ /* 0x001fe200078e0035 */
[----:B-1----:R-:W-:Y:S01]  /*38880*/  IADD3 R42, P3, PT, R6, R29, RZ ;  /* 0x0000001d062a7210 */ /* 0x002fe20007f7e0ff */
[----:B------:R-:W-:Y:S01]  /*38890*/  IMAD.X R53, R16, 0x1, R30, P0 ;  /* 0x0000000110357824 */ /* 0x000fe200000e061e */
[----:B--2---:R-:W-:-:S03]  /*388a0*/  IADD3 R40, P2, PT, R6, R27, RZ ;  /* 0x0000001b06287210 */ /* 0x004fc60007f5e0ff */
[C---:B------:R-:W-:Y:S01]  /*388b0*/  IMAD.X R43, R16.reuse, 0x1, R28, P3 ;  /* 0x00000001102b7824 */ /* 0x040fe200018e061c */
[----:B------:R0:W-:Y:S01]  /*388c0*/  STL.64 [R1+0xa98], R52 ;  /* 0x000a983401007387 */ /* 0x0001e20000100a00 */
[----:B------:R-:W-:Y:S01]  /*388d0*/  IMAD.X R41, R16, 0x1, R26, P2 ;  /* 0x0000000110297824 */ /* 0x000fe200010e061a */
[----:B------:R-:W-:Y:S02]  /*388e0*/  SHF.R.S32.HI R15, RZ, 0x1f, R7 ;  /* 0x0000001fff0f7819 */ /* 0x000fe40000011407 */
[----:B------:R1:W-:Y:S04]  /*388f0*/  STL.64 [R1+0xa78], R42 ;  /* 0x000a782a01007387 */ /* 0x0003e80000100a00 */
[----:B------:R2:W-:Y:S01]  /*38900*/  STL.64 [R1+0xa68], R40 ;  /* 0x000a682801007387 */ /* 0x0005e20000100a00 */
[----:B0-----:R-:W-:-:S02]  /*38910*/  IADD3 R52, P0, PT, R7, R33, RZ ;  /* 0x0000002107347210 */ /* 0x001fc40007f1e0ff */
[----:B-1----:R-:W-:-:S03]  /*38920*/  IADD3 R42, P3, PT, R7, R31, RZ ;  /* 0x0000001f072a7210 */ /* 0x002fc60007f7e0ff */
[----:B------:R-:W-:Y:S01]  /*38930*/  IMAD.X R53, R15, 0x1, R32, P0 ;  /* 0x000000010f357824 */ /* 0x000fe200000e0620 */
[----:B--2---:R-:W-:Y:S01]  /*38940*/  IADD3 R40, P2, PT, R7, R29, RZ ;  /* 0x0000001d07287210 */ /* 0x004fe20007f5e0ff */
[----:B------:R-:W-:Y:S01]  /*38950*/  IMAD.X R43, R15, 0x1, R30, P3 ;  /* 0x000000010f2b7824 */ /* 0x000fe200018e061e */
[----:B------:R-:W-:-:S03]  /*38960*/  IADD3 R6, P0, PT, R7, R27, RZ ;  /* 0x0000001b07067210 */ /* 0x000fc60007f1e0ff */
[----:B------:R-:W-:Y:S01]  /*38970*/  IMAD.X R41, R15, 0x1, R28, P2 ;  /* 0x000000010f297824 */ /* 0x000fe200010e061c */
[----:B------:R0:W-:Y:S01]  /*38980*/  STL.64 [R1+0xa60], R52 ;  /* 0x000a603401007387 */ /* 0x0001e20000100a00 */
[----:B------:R-:W-:-:S03]  /*38990*/  SHF.R.S32.HI R16, RZ, 0x1f, R49 ;  /* 0x0000001fff107819 */ /* 0x000fc60000011431 */
[----:B------:R-:W-:Y:S01]  /*389a0*/  STL.64 [R1+0xa58], R42 ;  /* 0x000a582a01007387 */ /* 0x000fe20000100a00 */
[----:B------:R-:W-:-:S03]  /*389b0*/  IMAD.X R7, R15, 0x1, R26, P0 ;  /* 0x000000010f077824 */ /* 0x000fc600000e061a */
[----:B------:R1:W-:Y:S01]  /*389c0*/  STL.64 [R1+0xa38], R40 ;  /* 0x000a382801007387 */ /* 0x0003e20000100a00 */
[----:B0-----:R-:W-:-:S03]  /*389d0*/  IADD3 R52, P3, PT, R49, R33, RZ ;  /* 0x0000002131347210 */ /* 0x001fc60007f7e0ff */
[----:B------:R0:W-:Y:S02]  /*389e0*/  STL.64 [R1+0xa28], R6 ;  /* 0x000a280601007387 */ /* 0x0001e40000100a00 */
[----:B------:R-:W-:Y:S01]  /*389f0*/  IMAD.X R53, R16, 0x1, R32, P3 ;  /* 0x0000000110357824 */ /* 0x000fe200018e0620 */
[----:B-1----:R-:W-:Y:S01]  /*38a00*/  IADD3 R40, P2, PT, R49, R31, RZ ;  /* 0x0000001f31287210 */ /* 0x002fe20007f5e0ff */
[----:B------:R-:W-:-:S03]  /*38a10*/  IMAD.MOV.U32 R42, RZ, RZ, R48 ;  /* 0x000000ffff2a7224 */ /* 0x000fc600078e0030 */
[----:B------:R1:W-:Y:S01]  /*38a20*/  STL.64 [R1+0xa20], R52 ;  /* 0x000a203401007387 */ /* 0x0003e20000100a00 */
[C---:B------:R-:W-:Y:S01]  /*38a30*/  IMAD.X R41, R16.reuse, 0x1, R30, P2 ;  /* 0x0000000110297824 */ /* 0x040fe200010e061e */
[C---:B0-----:R-:W-:Y:S02]  /*38a40*/  IADD3 R6, P0, PT, R49.reuse, R29, RZ ;  /* 0x0000001d31067210 */ /* 0x041fe40007f1e0ff */
[----:B------:R-:W-:Y:S02]  /*38a50*/  IADD3 R48, P3, PT, R49, R27, RZ ;  /* 0x0000001b31307210 */ /* 0x000fe40007f7e0ff */
[----:B------:R-:W-:Y:S01]  /*38a60*/  SHF.R.S32.HI R15, RZ, 0x1f, R47 ;  /* 0x0000001fff0f7819 */ /* 0x000fe2000001142f */
[C---:B------:R-:W-:Y:S01]  /*38a70*/  IMAD.X R7, R16.reuse, 0x1, R28, P0 ;  /* 0x0000000110077824 */ /* 0x040fe200000e061c */
[----:B-1----:R-:W2:Y:S04]  /*38a80*/  LDL.LU.64 R52, [R1+0x1560] ;  /* 0x0015600001347983 */ /* 0x002ea80000300a00 */
[----:B------:R0:W-:Y:S01]  /*38a90*/  STL.64 [R1+0xa18], R40 ;  /* 0x000a182801007387 */ /* 0x0001e20000100a00 */
[----:B------:R-:W-:-:S02]  /*38aa0*/  IMAD.X R49, R16, 0x1, R26, P3 ;  /* 0x0000000110317824 */ /* 0x000fc400018e061a */
[----:B------:R-:W-:Y:S01]  /*38ab0*/  IMAD.MOV.U32 R46, RZ, RZ, R2 ;  /* 0x000000ffff2e7224 */ /* 0x000fe200078e0002 */
[----:B------:R1:W-:Y:S01]  /*38ac0*/  STL.64 [R1+0x9f8], R6 ;  /* 0x0009f80601007387 */ /* 0x0003e20000100a00 */
[C---:B------:R-:W-:Y:S02]  /*38ad0*/  IADD3 R2, P0, PT, R47.reuse, R31, RZ ;  /* 0x0000001f2f027210 */ /* 0x040fe40007f1e0ff */
[----:B0-----:R-:W-:Y:S01]  /*38ae0*/  IADD3 R40, P2, PT, R47, R33, RZ ;  /* 0x000000212f287210 */ /* 0x001fe20007f5e0ff */
[----:B-1----:R-:W3:Y:S04]  /*38af0*/  LDL.LU.64 R6, [R1+0x1558] ;  /* 0x0015580001067983 */ /* 0x002ee80000300a00 */
[C---:B------:R-:W-:Y:S01]  /*38b00*/  IMAD.X R41, R15.reuse, 0x1, R32, P2 ;  /* 0x000000010f297824 */ /* 0x040fe200010e0620 */
[----:B------:R0:W-:Y:S01]  /*38b10*/  STL.64 [R1+0x9e8], R48 ;  /* 0x0009e83001007387 */ /* 0x0001e20000100a00 */
[----:B------:R-:W-:-:S03]  /*38b20*/  IMAD.X R3, R15, 0x1, R30, P0 ;  /* 0x000000010f037824 */ /* 0x000fc600000e061e */
[----:B------:R1:W-:Y:S01]  /*38b30*/  STL.64 [R1+0x9e0], R40 ;  /* 0x0009e02801007387 */ /* 0x0003e20000100a00 */
[C---:B0-----:R-:W-:Y:S02]  /*38b40*/  IADD3 R48, P3, PT, R47.reuse, R29, RZ ;  /* 0x0000001d2f307210 */ /* 0x041fe40007f7e0ff */
[----:B-1----:R-:W-:-:S03]  /*38b50*/  IADD3 R40, P2, PT, R47, R27, RZ ;  /* 0x0000001b2f287210 */ /* 0x002fc60007f5e0ff */
[C---:B------:R-:W-:Y:S01]  /*38b60*/  IMAD.X R49, R15.reuse, 0x1, R28, P3 ;  /* 0x000000010f317824 */ /* 0x040fe200018e061c */
[----:B------:R0:W-:Y:S01]  /*38b70*/  STL.64 [R1+0x9d8], R2 ;  /* 0x0009d80201007387 */ /* 0x0001e20000100a00 */
[----:B------:R-:W-:Y:S01]  /*38b80*/  SHF.R.S32.HI R16, RZ, 0x1f, R5 ;  /* 0x0000001fff107819 */ /* 0x000fe20000011405 */
[----:B------:R-:W-:Y:S02]  /*38b90*/  IMAD.X R41, R15, 0x1, R26, P2 ;  /* 0x000000010f297824 */ /* 0x000fe400010e061a */
[----:B------:R1:W-:Y:S01]  /*38ba0*/  STL.64 [R1+0x9b8], R48 ;  /* 0x0009b83001007387 */ /* 0x0003e20000100a00 */
[----:B------:R-:W-:-:S03]  /*38bb0*/  IMAD.MOV.U32 R47, RZ, RZ, R4 ;  /* 0x000000ffff2f7224 */ /* 0x000fc600078e0004 */
[----:B------:R4:W-:Y:S01]  /*38bc0*/  STL.64 [R1+0x9a8], R40 ;  /* 0x0009a82801007387 */ /* 0x0009e20000100a00 */
[C---:B0-----:R-:W-:Y:S02]  /*38bd0*/  IADD3 R2, P0, PT, R5.reuse, R33, RZ ;  /* 0x0000002105027210 */ /* 0x041fe40007f1e0ff */
[----:B-1----:R-:W-:-:S03]  /*38be0*/  IADD3 R48, P3, PT, R5, R31, RZ ;  /* 0x0000001f05307210 */ /* 0x002fc60007f7e0ff */
[C---:B------:R-:W-:Y:S01]  /*38bf0*/  IMAD.X R3, R16.reuse, 0x1, R32, P0 ;  /* 0x0000000110037824 */ /* 0x040fe200000e0620 */
[C---:B------:R-:W-:Y:S02]  /*38c00*/  IADD3 R4, P0, PT, R5.reuse, R27, RZ ;  /* 0x0000001b05047210 */ /* 0x040fe40007f1e0ff */
[----:B----4-:R-:W-:Y:S01]  /*38c10*/  IADD3 R40, P2, PT, R5, R29, RZ ;  /* 0x0000001d05287210 */ /* 0x010fe20007f5e0ff */
[C---:B------:R-:W-:Y:S01]  /*38c20*/  IMAD.X R49, R16.reuse, 0x1, R30, P3 ;  /* 0x0000000110317824 */ /* 0x040fe200018e061e */
[----:B------:R0:W-:Y:S01]  /*38c30*/  STL.64 [R1+0x9a0], R2 ;  /* 0x0009a00201007387 */ /* 0x0001e20000100a00 */
[C---:B------:R-:W-:Y:S02]  /*38c40*/  IMAD.X R5, R16.reuse, 0x1, R26, P0 ;  /* 0x0000000110057824 */ /* 0x040fe400000e061a */
[----:B------:R-:W-:Y:S01]  /*38c50*/  IMAD.X R41, R16, 0x1, R28, P2 ;  /* 0x0000000110297824 */ /* 0x000fe200010e061c */
[----:B------:R-:W-:Y:S02]  /*38c60*/  IADD3 R44, P3, PT, R42, R33, RZ ;  /* 0x000000212a2c7210 */ /* 0x000fe40007f7e0ff */
[----:B------:R-:W-:Y:S01]  /*38c70*/  SHF.R.S32.HI R15, RZ, 0x1f, R42 ;  /* 0x0000001fff0f7819 */ /* 0x000fe2000001142a */
[----:B0-----:R-:W4:Y:S04]  /*38c80*/  LDL.LU.64 R2, [R1+0x1550] ;  /* 0x0015500001027983 */ /* 0x001f280000300a00 */
[----:B------:R0:W-:Y:S01]  /*38c90*/  STL.64 [R1+0x998], R48 ;  /* 0x0009983001007387 */ /* 0x0001e20000100a00 */
[----:B------:R-:W-:-:S02]  /*38ca0*/  IMAD.MOV.U32 R16, RZ, RZ, R44 ;  /* 0x000000ffff107224 */ /* 0x000fc400078e002c */
[----:B------:R-:W-:Y:S01]  /*38cb0*/  IMAD.X R17, R15, 0x1, R32, P3 ;  /* 0x000000010f117824 */ /* 0x000fe200018e0620 */
[----:B0-----:R-:W2:Y:S04]  /*38cc0*/  LDL.LU.64 R48, [R1+0x1548] ;  /* 0x0015480001307983 */ /* 0x001ea80000300a00 */
[----:B------:R0:W-:Y:S04]  /*38cd0*/  STL.64 [R1+0x978], R40 ;  /* 0x0009782801007387 */ /* 0x0001e80000100a00 */
[----:B------:R1:W-:Y:S01]  /*38ce0*/  STL.64 [R1+0x968], R4 ;  /* 0x0009680401007387 */ /* 0x0003e20000100a00 */
[----:B0-----:R-:W-:-:S03]  /*38cf0*/  IADD3 R40, P2, PT, R42, R31, RZ ;  /* 0x0000001f2a287210 */ /* 0x001fc60007f5e0ff */
[----:B-1----:R-:W2:Y:S02]  /*38d00*/  LDL.LU.64 R4, [R1+0x1540] ;  /* 0x0015400001047983 */ /* 0x002ea40000300a00 */
[----:B------:R-:W-:Y:S02]  /*38d10*/  IMAD.X R41, R15, 0x1, R30, P2 ;  /* 0x000000010f297824 */ /* 0x000fe400010e061e */
[----:B------:R0:W-:Y:S01]  /*38d20*/  STL [R1+0x960], R44 ;  /* 0x0009602c01007387 */ /* 0x0001e20000100800 */
[----:B------:R-:W-:-:S03]  /*38d30*/  SHF.R.S32.HI R16, RZ, 0x1f, R46 ;  /* 0x0000001fff107819 */ /* 0x000fc6000001142e */
[----:B------:R-:W-:Y:S01]  /*38d40*/  STL [R1+0x964], R17 ;  /* 0x0009641101007387 */ /* 0x000fe20000100800 */
[C---:B0-----:R-:W-:Y:S02]  /*38d50*/  IADD3 R44, P0, PT, R42.reuse, R29, RZ ;  /* 0x0000001d2a2c7210 */ /* 0x041fe40007f1e0ff */
[----:B------:R-:W-:Y:S01]  /*38d60*/  IADD3 R42, P3, PT, R42, R27, RZ ;  /* 0x0000001b2a2a7210 */ /* 0x000fe20007f7e0ff */
[----:B------:R0:W-:Y:S02]  /*38d70*/  STL.64 [R1+0x958], R40 ;  /* 0x0009582801007387 */ /* 0x0001e40000100a00 */
[C---:B------:R-:W-:Y:S02]  /*38d80*/  IMAD.X R45, R15.reuse, 0x1, R28, P0 ;  /* 0x000000010f2d7824 */ /* 0x040fe400000e061c */
[----:B------:R-:W-:-:S03]  /*38d90*/  IMAD.X R43, R15, 0x1, R26, P3 ;  /* 0x000000010f2b7824 */ /* 0x000fc600018e061a */
[----:B------:R1:W-:Y:S01]  /*38da0*/  STL.64 [R1+0x938], R44 ;  /* 0x0009382c01007387 */ /* 0x0003e20000100a00 */
[----:B0-----:R-:W-:-:S03]  /*38db0*/  IADD3 R40, P2, PT, R46, R33, RZ ;  /* 0x000000212e287210 */ /* 0x001fc60007f5e0ff */
[----:B------:R0:W-:Y:S02]  /*38dc0*/  STL.64 [R1+0x928], R42 ;  /* 0x0009282a01007387 */ /* 0x0001e40000100a00 */
[----:B------:R-:W-:Y:S01]  /*38dd0*/  IMAD.X R41, R16, 0x1, R32, P2 ;  /* 0x0000000110297824 */ /* 0x000fe200010e0620 */
[C---:B-1----:R-:W-:Y:S02]  /*38de0*/  IADD3 R44, P0, PT, R46.reuse, R31, RZ ;  /* 0x0000001f2e2c7210 */ /* 0x042fe40007f1e0ff */
[----:B0-----:R-:W-:-:S03]  /*38df0*/  IADD3 R42, P3, PT, R46, R29, RZ ;  /* 0x0000001d2e2a7210 */ /* 0x001fc60007f7e0ff */
[C---:B------:R-:W-:Y:S01]  /*38e00*/  IMAD.X R45, R16.reuse, 0x1, R30, P0 ;  /* 0x00000001102d7824 */ /* 0x040fe200000e061e */
[----:B------:R0:W-:Y:S01]  /*38e10*/  STL.64 [R1+0x920], R40 ;  /* 0x0009202801007387 */ /* 0x0001e20000100a00 */
[----:B------:R-:W-:-:S03]  /*38e20*/  IMAD.X R43, R16, 0x1, R28, P3 ;  /* 0x00000001102b7824 */ /* 0x000fc600018e061c */
[----:B------:R1:W-:Y:S01]  /*38e30*/  STL.64 [R1+0x918], R44 ;  /* 0x0009182c01007387 */ /* 0x0003e20000100a00 */
[----:B------:R-:W-:Y:S02]  /*38e40*/  SHF.R.S32.HI R15, RZ, 0x1f, R47 ;  /* 0x0000001fff0f7819 */ /* 0x000fe4000001142f */
[----:B0-----:R-:W-:Y:S01]  /*38e50*/  IADD3 R40, P2, PT, R46, R27, RZ ;  /* 0x0000001b2e287210 */ /* 0x001fe20007f5e0ff */
[----:B------:R0:W-:Y:S01]  /*38e60*/  STL.64 [R1+0x8f8], R42 ;  /* 0x0008f82a01007387 */ /* 0x0001e20000100a00 */
[----:B-1----:R-:W-:-:S03]  /*38e70*/  IADD3 R44, P0, PT, R47, R33, RZ ;  /* 0x000000212f2c7210 */ /* 0x002fc60007f1e0ff */
[----:B------:R-:W-:Y:S02]  /*38e80*/  IMAD.X R41, R16, 0x1, R26, P2 ;  /* 0x0000000110297824 */ /* 0x000fe400010e061a */
[----:B------:R-:W-:Y:S01]  /*38e90*/  IMAD.X R45, R15, 0x1, R32, P0 ;  /* 0x000000010f2d7824 */ /* 0x000fe200000e0620 */
[----:B0-----:R-:W-:Y:S02]  /*38ea0*/  IADD3 R42, P3, PT, R47, R31, RZ ;  /* 0x0000001f2f2a7210 */ /* 0x001fe40007f7e0ff */
[----:B------:R0:W-:Y:S03]  /*38eb0*/  STL.64 [R1+0x8e8], R40 ;  /* 0x0008e82801007387 */ /* 0x0001e60000100a00 */
[----:B------:R-:W-:Y:S01]  /*38ec0*/  IMAD.X R43, R15, 0x1, R30, P3 ;  /* 0x000000010f2b7824 */ /* 0x000fe200018e061e */
[----:B------:R1:W-:Y:S01]  /*38ed0*/  STL.64 [R1+0x8e0], R44 ;  /* 0x0008e02c01007387 */ /* 0x0003e20000100a00 */
[----:B------:R-:W-:-:S02]  /*38ee0*/  SHF.R.S32.HI R16, RZ, 0x1f, R35 ;  /* 0x0000001fff107819 */ /* 0x000fc40000011423 */
[C---:B0-----:R-:W-:Y:S01]  /*38ef0*/  IADD3 R40, P2, PT, R47.reuse, R29, RZ ;  /* 0x0000001d2f287210 */ /* 0x041fe20007f5e0ff */
[----:B------:R0:W-:Y:S01]  /*38f00*/  STL.64 [R1+0x8d8], R42 ;  /* 0x0008d82a01007387 */ /* 0x0001e20000100a00 */
[----:B-1----:R-:W-:-:S03]  /*38f10*/  IADD3 R44, P0, PT, R47, R27, RZ ;  /* 0x0000001b2f2c7210 */ /* 0x002fc60007f1e0ff */
[C---:B------:R-:W-:Y:S02]  /*38f20*/  IMAD.X R41, R15.reuse, 0x1, R28, P2 ;  /* 0x000000010f297824 */ /* 0x040fe400010e061c */
[----:B------:R-:W-:Y:S01]  /*38f30*/  IMAD.X R45, R15, 0x1, R26, P0 ;  /* 0x000000010f2d7824 */ /* 0x000fe200000e061a */
[C---:B0-----:R-:W-:Y:S02]  /*38f40*/  IADD3 R42, P3, PT, R35.reuse, R33, RZ ;  /* 0x00000021232a7210 */ /* 0x041fe40007f7e0ff */
[----:B------:R0:W-:Y:S01]  /*38f50*/  STL.64 [R1+0x8b0], R40 ;  /* 0x0008b02801007387 */ /* 0x0001e20000100a00 */
[----:B------:R-:W-:Y:S02]  /*38f60*/  IMAD.MOV.U32 R47, RZ, RZ, R34 ;  /* 0x000000ffff2f7224 */ /* 0x000fe400078e0022 */
[----:B------:R-:W-:Y:S01]  /*38f70*/  IMAD.X R43, R16, 0x1, R32, P3 ;  /* 0x00000001102b7824 */ /* 0x000fe200018e0620 */
[----:B------:R1:W-:Y:S01]  /*38f80*/  STL.64 [R1+0x8a0], R44 ;  /* 0x0008a02c01007387 */ /* 0x0003e20000100a00 */
[----:B------:R-:W-:-:S02]  /*38f90*/  IADD3 R34, P3, PT, R35, R27, RZ ;  /* 0x0000001b23227210 */ /* 0x000fc40007f7e0ff */
[C---:B0-----:R-:W-:Y:S01]  /*38fa0*/  IADD3 R40, P2, PT, R35.reuse, R31, RZ ;  /* 0x0000001f23287210 */ /* 0x041fe20007f5e0ff */
[----:B------:R0:W-:Y:S01]  /*38fb0*/  STL.64 [R1+0x898], R42 ;  /* 0x0008982a01007387 */ /* 0x0001e20000100a00 */
[----:B------:R-:W-:Y:S02]  /*38fc0*/  SHF.R.S32.HI R15, RZ, 0x1f, R51 ;  /* 0x0000001fff0f7819 */ /* 0x000fe40000011433 */
[----:B-1----:R-:W-:Y:S01]  /*38fd0*/  IADD3 R44, P0, PT, R35, R29, RZ ;  /* 0x0000001d232c7210 */ /* 0x002fe20007f1e0ff */
[C---:B------:R-:W-:Y:S02]  /*38fe0*/  IMAD.X R41, R16.reuse, 0x1, R30, P2 ;  /* 0x0000000110297824 */ /* 0x040fe400010e061e */
[C---:B------:R-:W-:Y:S02]  /*38ff0*/  IMAD.X R35, R16.reuse, 0x1, R26, P3 ;  /* 0x0000000110237824 */ /* 0x040fe400018e061a */
[----:B------:R-:W-:Y:S01]  /*39000*/  IMAD.X R45, R16, 0x1, R28, P0 ;  /* 0x00000001102d7824 */ /* 0x000fe200000e061c */
[----:B0-----:R-:W-:Y:S01]  /*39010*/  IADD3 R42, P2, PT, R51, R33, RZ ;  /* 0x00000021332a7210 */ /* 0x001fe20007f5e0ff */
[----:B------:R-:W-:Y:S04]  /*39020*/  STL.64 [R1+0x890], R40 ;  /* 0x0008902801007387 */ /* 0x000fe80000100a00 */
        /* <DEDUP_REMOVED lines=8> */
[C---:B------:R-:W-:Y:S01]  /*390b0*/  IMAD.X R35, R15.reuse, 0x1, R28, P3 ;  /* 0x000000010f237824 */ /* 0x040fe200018e061c */
[----:B------:R-:W-:Y:S01]  /*390c0*/  SHF.R.S32.HI R16, RZ, 0x1f, R57 ;  /* 0x0000001fff107819 */ /* 0x000fe20000011439 */
[----:B------:R-:W-:Y:S02]  /*390d0*/  IMAD.MOV.U32 R41, RZ, RZ, R50 ;  /* 0x000000ffff297224 */ /* 0x000fe400078e0032 */
[----:B------:R-:W-:Y:S01]  /*390e0*/  IMAD.X R43, R15, 0x1, R26, P2 ;  /* 0x000000010f2b7824 */ /* 0x000fe200010e061a */
[----:B------:R0:W-:Y:S01]  /*390f0*/  STL.64 [R1+0x850], R44 ;  /* 0x0008502c01007387 */ /* 0x0001e20000100a00 */
[----:B------:R-:W-:-:S03]  /*39100*/  IADD3 R50, P0, PT, R57, R33, RZ ;  /* 0x0000002139327210 */ /* 0x000fc60007f1e0ff */
[----:B------:R1:W-:Y:S02]  /*39110*/  STL.64 [R1+0x820], R34 ;  /* 0x0008202201007387 */ /* 0x0003e40000100a00 */
[----:B------:R-:W-:Y:S02]  /*39120*/  IMAD.X R51, R16, 0x1, R32, P0 ;  /* 0x0000000110337824 */ /* 0x000fe400000e0620 */
[----:B------:R1:W-:Y:S01]  /*39130*/  STL.64 [R1+0x810], R42 ;  /* 0x0008102a01007387 */ /* 0x0003e20000100a00 */
[----:B0-----:R-:W-:Y:S01]  /*39140*/  IMAD.MOV.U32 R44, RZ, RZ, R56 ;  /* 0x000000ffff2c7224 */ /* 0x001fe200078e0038 */
[C---:B-1----:R-:W-:Y:S02]  /*39150*/  IADD3 R34, P3, PT, R57.reuse, R31, RZ ;  /* 0x0000001f39227210 */ /* 0x042fe40007f7e0ff */
[----:B------:R-:W-:-:S03]  /*39160*/  IADD3 R42, P2, PT, R57, R29, RZ ;  /* 0x0000001d392a7210 */ /* 0x000fc60007f5e0ff */
[C---:B------:R-:W-:Y:S01]  /*39170*/  IMAD.X R35, R16.reuse, 0x1, R30, P3 ;  /* 0x0000000110237824 */ /* 0x040fe200018e061e */
[----:B------:R-:W-:Y:S01]  /*39180*/  IADD3 R56, P0, PT, R57, R27, RZ ;  /* 0x0000001b39387210 */ /* 0x000fe20007f1e0ff */
[----:B------:R0:W-:Y:S01]  /*39190*/  STL.64 [R1+0x808], R50 ;  /* 0x0008083201007387 */ /* 0x0001e20000100a00 */
[----:B------:R-:W-:-:S03]  /*391a0*/  IMAD.X R43, R16, 0x1, R28, P2 ;  /* 0x00000001102b7824 */ /* 0x000fc600010e061c */
[----:B------:R-:W-:Y:S01]  /*391b0*/  IMAD.X R57, R16, 0x1, R26, P0 ;  /* 0x0000000110397824 */ /* 0x000fe200000e061a */
[----:B------:R-:W-:Y:S02]  /*391c0*/  SHF.R.S32.HI R15, RZ, 0x1f, R59 ;  /* 0x0000001fff0f7819 */ /* 0x000fe4000001143b */
[----:B------:R-:W-:Y:S01]  /*391d0*/  IADD3 R24, P3, PT, R59, R33, RZ ;  /* 0x000000213b187210 */ /* 0x000fe20007f7e0ff */
[----:B0-----:R-:W2:Y:S04]  /*391e0*/  LDL.LU.64 R50, [R1+0x1538] ;  /* 0x0015380001327983 */ /* 0x001ea80000300a00 */
[----:B------:R0:W-:Y:S01]  /*391f0*/  STL.64 [R1+0x800], R34 ;  /* 0x0008002201007387 */ /* 0x0001e20000100a00 */
[----:B------:R-:W-:Y:S02]  /*39200*/  IMAD.MOV.U32 R17, RZ, RZ, R25 ;  /* 0x000000ffff117224 */ /* 0x000fe400078e0019 */
[----:B------:R-:W-:-:S02]  /*39210*/  IMAD.MOV.U32 R45, RZ, RZ, R47 ;  /* 0x000000ffff2d7224 */ /* 0x000fc400078e002f */
[----:B------:R-:W-:Y:S01]  /*39220*/  IMAD.MOV.U32 R16, RZ, RZ, R24 ;  /* 0x000000ffff107224 */ /* 0x000fe200078e0018 */
[----:B0-----:R-:W3:Y:S04]  /*39230*/  LDL.LU.64 R34, [R1+0x1530] ;  /* 0x0015300001227983 */ /* 0x001ee80000300a00 */
[----:B------:R0:W-:Y:S01]  /*39240*/  STL.64 [R1+0x7e0], R42 ;  /* 0x0007e02a01007387 */ /* 0x0001e20000100a00 */
[----:B------:R-:W-:-:S03]  /*39250*/  IMAD.X R17, R15, 0x1, R32, P3 ;  /* 0x000000010f117824 */ /* 0x000fc600018e0620 */
[----:B------:R1:W-:Y:S01]  /*39260*/  STL.64 [R1+0x7d0], R56 ;  /* 0x0007d03801007387 */ /* 0x0003e20000100a00 */
[----:B------:R-:W-:Y:S01]  /*39270*/  IMAD.MOV.U32 R47, RZ, RZ, R58 ;  /* 0x000000ffff2f7224 */ /* 0x000fe200078e003a */
[C---:B------:R-:W-:Y:S02]  /*39280*/  IADD3 R58, P3, PT, R59.reuse, R27, RZ ;  /* 0x0000001b3b3a7210 */ /* 0x040fe40007f7e0ff */
[----:B0-----:R-:W-:Y:S01]  /*39290*/  IADD3 R42, P2, PT, R59, R31, RZ ;  /* 0x0000001f3b2a7210 */ /* 0x001fe20007f5e0ff */
[----:B------:R-:W-:Y:S01]  /*392a0*/  IMAD.MOV.U32 R46, RZ, RZ, R36 ;  /* 0x000000ffff2e7224 */ /* 0x000fe200078e0024 */
[----:B-1----:R-:W4:Y:S03]  /*392b0*/  LDL.LU.64 R56, [R1+0x1528] ;  /* 0x0015280001387983 */ /* 0x002f260000300a00 */
[----:B------:R-:W-:Y:S01]  /*392c0*/  IMAD.X R43, R15, 0x1, R30, P2 ;  /* 0x000000010f2b7824 */ /* 0x000fe200010e061e */
[----:B------:R0:W-:Y:S01]  /*392d0*/  STL [R1+0x7c8], R24 ;  /* 0x0007c81801007387 */ /* 0x0001e20000100800 */
[----:B------:R-:W-:-:S02]  /*392e0*/  SHF.R.S32.HI R16, RZ, 0x1f, R41 ;  /* 0x0000001fff107819 */ /* 0x000fc40000011429 */
[----:B------:R-:W-:Y:S01]  /*392f0*/  IADD3 R36, P2, PT, R41, R33, RZ ;  /* 0x0000002129247210 */ /* 0x000fe20007f5e0ff */
[----:B------:R-:W-:Y:S01]  /*39300*/  STL [R1+0x7cc], R17 ;  /* 0x0007cc1101007387 */ /* 0x000fe20000100800 */
[----:B0-----:R-:W-:-:S03]  /*39310*/  IADD3 R24, P0, PT, R59, R29, RZ ;  /* 0x0000001d3b187210 */ /* 0x001fc60007f1e0ff */
[----:B------:R0:W-:Y:S01]  /*39320*/  STL.64 [R1+0x7c0], R42 ;  /* 0x0007c02a01007387 */ /* 0x0001e20000100a00 */
[C---:B------:R-:W-:Y:S02]  /*39330*/  IMAD.X R59, R15.reuse, 0x1, R26, P3 ;  /* 0x000000010f3b7824 */ /* 0x040fe400018e061a */
[----:B------:R-:W-:Y:S02]  /*39340*/  IMAD.X R25, R15, 0x1, R28, P0 ;  /* 0x000000010f197824 */ /* 0x000fe400000e061c */
[----:B0-----:R-:W-:Y:S02]  /*39350*/  IMAD.MOV.U32 R42, RZ, RZ, R37 ;  /* 0x000000ffff2a7224 */ /* 0x001fe400078e0025 */
[----:B------:R-:W-:Y:S01]  /*39360*/  IMAD.X R37, R16, 0x1, R32, P2 ;  /* 0x0000000110257824 */ /* 0x000fe200010e0620 */
[----:B------:R-:W-:Y:S04]  /*39370*/  STL.64 [R1+0x798], R24 ;  /* 0x0007981801007387 */ /* 0x000fe80000100a00 */
[----:B------:R-:W-:Y:S04]  /*39380*/  STL.64 [R1+0x788], R58 ;  /* 0x0007883a01007387 */ /* 0x000fe80000100a00 */
[----:B------:R0:W-:Y:S04]  /*39390*/  STL.64 [R1+0x780], R36 ;  /* 0x0007802401007387 */ /* 0x0001e80000100a00 */
[----:B0-----:R-:W4:Y:S01]  /*393a0*/  LDL.LU.64 R36, [R1+0x1520] ;  /* 0x0015200001247983 */ /* 0x001f220000300a00 */
[----:B------:R-:W-:-:S02]  /*393b0*/  IADD3 R24, P0, PT, R41, R31, RZ ;  /* 0x0000001f29187210 */ /* 0x000fc40007f1e0ff */
[----:B------:R-:W-:-:S03]  /*393c0*/  IADD3 R58, P3, PT, R41, R29, RZ ;  /* 0x0000001d293a7210 */ /* 0x000fc60007f7e0ff */
[C---:B------:R-:W-:Y:S01]  /*393d0*/  IMAD.X R25, R16.reuse, 0x1, R30, P0 ;  /* 0x0000000110197824 */ /* 0x040fe200000e061e */
[----:B------:R-:W-:Y:S01]  /*393e0*/  IADD3 R40, P2, PT, R41, R27, RZ ;  /* 0x0000001b29287210 */ /* 0x000fe20007f5e0ff */
[C---:B------:R-:W-:Y:S01]  /*393f0*/  IMAD.X R59, R16.reuse, 0x1, R28, P3 ;  /* 0x00000001103b7824 */ /* 0x040fe200018e061c */
[----:B------:R-:W-:Y:S02]  /*39400*/  SHF.R.S32.HI R15, RZ, 0x1f, R44 ;  /* 0x0000001fff0f7819 */ /* 0x000fe4000001142c */
[----:B------:R0:W-:Y:S01]  /*39410*/  STL.64 [R1+0x778], R24 ;  /* 0x0007781801007387 */ /* 0x0001e20000100a00 */
[----:B------:R-:W-:-:S03]  /*39420*/  IMAD.X R41, R16, 0x1, R26, P2 ;  /* 0x0000000110297824 */ /* 0x000fc600010e061a */
[----:B------:R1:W-:Y:S01]  /*39430*/  STL.64 [R1+0x758], R58 ;  /* 0x0007583a01007387 */ /* 0x0003e20000100a00 */
[----:B0-----:R-:W-:-:S03]  /*39440*/  IADD3 R24, P0, PT, R44, R33, RZ ;  /* 0x000000212c187210 */ /* 0x001fc60007f1e0ff */
[----:B------:R0:W-:Y:S02]  /*39450*/  STL.64 [R1+0x748], R40 ;  /* 0x0007482801007387 */ /* 0x0001e40000100a00 */
[----:B------:R-:W-:Y:S01]  /*39460*/  IMAD.X R25, R15, 0x1, R32, P0 ;  /* 0x000000010f197824 */ /* 0x000fe200000e0620 */
[----:B-1----:R-:W-:-:S04]  /*39470*/  IADD3 R58, P3, PT, R44, R31, RZ ;  /* 0x0000001f2c3a7210 */ /* 0x002fc80007f7e0ff */
[----:B------:R1:W-:Y:S01]  /*39480*/  STL.64 [R1+0x740], R24 ;  /* 0x0007401801007387 */ /* 0x0003e20000100a00 */
[----:B------:R-:W-:Y:S01]  /*39490*/  IMAD.X R59, R15, 0x1, R30, P3 ;  /* 0x000000010f3b7824 */ /* 0x000fe200018e061e */
[----:B0-----:R-:W-:-:S04]  /*394a0*/  IADD3 R40, P2, PT, R44, R29, RZ ;  /* 0x0000001d2c287210 */ /* 0x001fc80007f5e0ff */
[----:B------:R0:W-:Y:S01]  /*394b0*/  STL.64 [R1+0x738], R58 ;  /* 0x0007383a01007387 */ /* 0x0001e20000100a00 */
[C---:B------:R-:W-:Y:S01]  /*394c0*/  IMAD.X R41, R15.reuse, 0x1, R28, P2 ;  /* 0x000000010f297824 */ /* 0x040fe200010e061c */
[----:B-1----:R-:W-:Y:S01]  /*394d0*/  IADD3 R24, P0, PT, R44, R27, RZ ;  /* 0x0000001b2c187210 */ /* 0x002fe20007f1e0ff */
[----:B------:R-:W-:Y:S02]  /*394e0*/  IMAD.MOV.U32 R44, RZ, RZ, R45 ;  /* 0x000000ffff2c7224 */ /* 0x000fe400078e002d */
[----:B------:R-:W-:Y:S02]  /*394f0*/  IMAD.MOV.U32 R45, RZ, RZ, R46 ;  /* 0x000000ffff2d7224 */ /* 0x000fe400078e002e */
[----:B------:R-:W-:Y:S02]  /*39500*/  IMAD.X R25, R15, 0x1, R26, P0 ;  /* 0x000000010f197824 */ /* 0x000fe400000e061a */
[----:B------:R-:W-:Y:S01]  /*39510*/  IMAD.MOV.U32 R46, RZ, RZ, R0 ;  /* 0x000000ffff2e7224 */ /* 0x000fe200078e0000 */
[----:B------:R-:W-:Y:S04]  /*39520*/  STL.64 [R1+0x728], R40 ;  /* 0x0007282801007387 */ /* 0x000fe80000100a00 */
[----:B------:R1:W-:Y:S01]  /*39530*/  STL.64 [R1+0x710], R24 ;  /* 0x0007101801007387 */ /* 0x0003e20000100a00 */
[----:B------:R-:W-:Y:S01]  /*39540*/  SHF.R.S32.HI R15, RZ, 0x1f, R42 ;  /* 0x0000001fff0f7819 */ /* 0x000fe2000001142a */
[----:B------:R-:W-:-:S02]  /*39550*/  IMAD.MOV.U32 R17, RZ, RZ, R21 ;  /* 0x000000ffff117224 */ /* 0x000fc400078e0015 */
[----:B--2---:R-:W-:Y:S01]  /*39560*/  IMAD.MOV.U32 R21, RZ, RZ, R50 ;  /* 0x000000ffff157224 */ /* 0x004fe200078e0032 */
[----:B---3--:R-:W-:Y:S02]  /*39570*/  SHF.R.S32.HI R16, RZ, 0x1f, R35 ;  /* 0x0000001fff107819 */ /* 0x008fe40000011423 */
[C---:B0-----:R-:W-:Y:S02]  /*39580*/  IADD3 R58, P3, PT, R35.reuse, R33, RZ ;  /* 0x00000021233a7210 */ /* 0x041fe40007f7e0ff */
[----:B-1----:R-:W-:-:S03]  /*39590*/  IADD3 R24, P0, PT, R35, R29, RZ ;  /* 0x0000001d23187210 */ /* 0x002fc60007f1e0ff */
[C---:B------:R-:W-:Y:S02]  /*395a0*/  IMAD.X R59, R16.reuse, 0x1, R32, P3 ;  /* 0x00000001103b7824 */ /* 0x040fe400018e0620 */
[----:B------:R-:W-:-:S03]  /*395b0*/  IMAD.X R25, R16, 0x1, R28, P0 ;  /* 0x0000000110197824 */ /* 0x000fc600000e061c */
[----:B------:R0:W-:Y:S01]  /*395c0*/  STL.64 [R1+0x708], R58 ;  /* 0x0007083a01007387 */ /* 0x0001e20000100a00 */
[----:B------:R-:W-:Y:S01]  /*395d0*/  IMAD.MOV.U32 R40, RZ, RZ, R51 ;  /* 0x000000ffff287224 */ /* 0x000fe200078e0033 */
[----:B0-----:R-:W-:-:S05]  /*395e0*/  IADD3 R58, P3, PT, R35, R27, RZ ;  /* 0x0000001b233a7210 */ /* 0x001fca0007f7e0ff */
[----:B------:R-:W-:Y:S01]  /*395f0*/  IMAD.X R59, R16, 0x1, R26, P3 ;  /* 0x00000001103b7824 */ /* 0x000fe200018e061a */
[----:B------:R-:W-:-:S05]  /*39600*/  IADD3 R50, P3, PT, R42, R29, RZ ;  /* 0x0000001d2a327210 */ /* 0x000fca0007f7e0ff */
[----:B------:R-:W-:Y:S02]  /*39610*/  IMAD.X R51, R15, 0x1, R28, P3 ;  /* 0x000000010f337824 */ /* 0x000fe400018e061c */
[----:B----4-:R-:W-:Y:S01]  /*39620*/  IMAD.MOV.U32 R0, RZ, RZ, R36 ;  /* 0x000000ffff007224 */ /* 0x010fe200078e0024 */
[----:B------:R-:W-:Y:S01]  /*39630*/  IADD3 R36, P2, PT, R35, R31, RZ ;  /* 0x0000001f23247210 */ /* 0x000fe20007f5e0ff */
[----:B------:R-:W-:-:S04]  /*39640*/  IMAD.MOV.U32 R41, RZ, RZ, R37 ;  /* 0x000000ffff297224 */ /* 0x000fc800078e0025 */
[----:B------:R-:W-:Y:S01]  /*39650*/  IMAD.X R37, R16, 0x1, R30, P2 ;  /* 0x0000000110257824 */ /* 0x000fe200010e061e */
[----:B------:R-:W-:-:S04]  /*39660*/  IADD3 R20, P2, PT, R42, R33, RZ ;  /* 0x000000212a147210 */ /* 0x000fc80007f5e0ff */
[----:B------:R0:W-:Y:S01]  /*39670*/  STL.64 [R1+0x700], R36 ;  /* 0x0007002401007387 */ /* 0x0001e20000100a00 */
[----:B------:R-:W-:-:S03]  /*39680*/  IMAD.X R17, R15, 0x1, R32, P2 ;  /* 0x000000010f117824 */ /* 0x000fc600010e0620 */
[----:B0-----:R-:W2:Y:S04]  /*39690*/  LDL.LU.64 R36, [R1+0x1518] ;  /* 0x0015180001247983 */ /* 0x001ea80000300a00 */
[----:B------:R0:W-:Y:S04]  /*396a0*/  STL.64 [R1+0x6f0], R24 ;  /* 0x0006f01801007387 */ /* 0x0001e80000100a00 */
[----:B------:R-:W-:Y:S01]  /*396b0*/  STL [R1+0x6c8], R20 ;  /* 0x0006c81401007387 */ /* 0x000fe20000100800 */
[----:B0-----:R-:W-:Y:S01]  /*396c0*/  IMAD.MOV.U32 R25, RZ, RZ, R34 ;  /* 0x000000ffff197224 */ /* 0x001fe200078e0022 */
[----:B------:R-:W-:-:S02]  /*396d0*/  IADD3 R34, P0, PT, R42, R31, RZ ;  /* 0x0000001f2a227210 */ /* 0x000fc40007f1e0ff */
[----:B------:R0:W-:Y:S03]  /*396e0*/  STL.64 [R1+0x6d0], R58 ;  /* 0x0006d03a01007387 */ /* 0x0001e60000100a00 */
[----:B------:R-:W-:Y:S01]  /*396f0*/  IMAD.X R35, R15, 0x1, R30, P0 ;  /* 0x000000010f237824 */ /* 0x000fe200000e061e */
[----:B0-----:R-:W3:Y:S04]  /*39700*/  LDL.LU.64 R58, [R1+0x1510] ;  /* 0x00151000013a7983 */ /* 0x001ee80000300a00 */
[----:B------:R-:W-:Y:S04]  /*39710*/  STL [R1+0x6cc], R17 ;  /* 0x0006cc1101007387 */ /* 0x000fe80000100800 */
[----:B------:R-:W-:Y:S04]  /*39720*/  STL.64 [R1+0x6c0], R34 ;  /* 0x0006c02201007387 */ /* 0x000fe80000100a00 */
[----:B------:R0:W-:Y:S04]  /*39730*/  STL.64 [R1+0x6b0], R50 ;  /* 0x0006b03201007387 */ /* 0x0001e80000100a00 */
[----:B0-----:R-:W4:Y:S01]  /*39740*/  LDL.LU.64 R50, [R1+0x1508] ;  /* 0x0015080001327983 */ /* 0x001f220000300a00 */
[----:B------:R-:W-:Y:S01]  /*39750*/  IADD3 R42, P2, PT, R42, R27, RZ ;  /* 0x0000001b2a2a7210 */ /* 0x000fe20007f5e0ff */
[----:B------:R-:W-:Y:S01]  /*39760*/  IMAD.MOV.U32 R16, RZ, RZ, R20 ;  /* 0x000000ffff107224 */ /* 0x000fe200078e0014 */
[----:B------:R-:W-:Y:S01]  /*39770*/  SHF.R.S32.HI R16, RZ, 0x1f, R5 ;  /* 0x0000001fff107819 */ /* 0x000fe20000011405 */
[----:B------:R-:W-:-:S02]  /*39780*/  IMAD.MOV.U32 R24, RZ, RZ, R44 ;  /* 0x000000ffff187224 */ /* 0x000fc400078e002c */
[----:B------:R-:W-:Y:S01]  /*39790*/  IMAD.X R43, R15, 0x1, R26, P2 ;  /* 0x000000010f2b7824 */ /* 0x000fe200010e061a */
[C---:B------:R-:W-:Y:S01]  /*397a0*/  IADD3 R34, P0, PT, R5.reuse, R33, RZ ;  /* 0x0000002105227210 */ /* 0x040fe20007f1e0ff */
[----:B------:R-:W-:Y:S02]  /*397b0*/  IMAD.MOV.U32 R44, RZ, RZ, R46 ;  /* 0x000000ffff2c7224 */ /* 0x000fe400078e002e */
[----:B------:R-:W-:Y:S01]  /*397c0*/  IMAD.MOV.U32 R46, RZ, RZ, R56 ;  /* 0x000000ffff2e7224 */ /* 0x000fe200078e0038 */
[----:B------:R-:W-:Y:S01]  /*397d0*/  IADD3 R56, P3, PT, R5, R31, RZ ;  /* 0x0000001f05387210 */ /* 0x000fe20007f7e0ff */
[----:B------:R0:W-:Y:S01]  /*397e0*/  STL.64 [R1+0x690], R42 ;  /* 0x0006902a01007387 */ /* 0x0001e20000100a00 */
[----:B------:R-:W-:Y:S02]  /*397f0*/  IMAD.MOV.U32 R39, RZ, RZ, R45 ;  /* 0x000000ffff277224 */ /* 0x000fe400078e002d */
[----:B------:R-:W-:Y:S02]  /*39800*/  IMAD.X R35, R16, 0x1, R32, P0 ;  /* 0x0000000110237824 */ /* 0x000fe400000e0620 */
[----:B------:R-:W-:-:S02]  /*39810*/  IMAD.MOV.U32 R45, RZ, RZ, R57 ;  /* 0x000000ffff2d7224 */ /* 0x000fc400078e0039 */
[----:B------:R-:W-:Y:S01]  /*39820*/  IMAD.X R57, R16, 0x1, R30, P3 ;  /* 0x0000000110397824 */ /* 0x000fe200018e061e */
[----:B0-----:R-:W-:Y:S01]  /*39830*/  IADD3 R42, P2, PT, R5, R29, RZ ;  /* 0x0000001d052a7210 */ /* 0x001fe20007f5e0ff */
[----:B------:R0:W-:Y:S01]  /*39840*/  STL.64 [R1+0x688], R34 ;  /* 0x0006882201007387 */ /* 0x0001e20000100a00 */
[----:B------:R-:W-:-:S03]  /*39850*/  IADD3 R18, P3, PT, R41, R33, RZ ;  /* 0x0000002129127210 */ /* 0x000fc60007f7e0ff */
[C---:B------:R-:W-:Y:S01]  /*39860*/  IMAD.X R43, R16.reuse, 0x1, R28, P2 ;  /* 0x00000001102b7824 */ /* 0x040fe200010e061c */
[----:B------:R1:W-:Y:S01]  /*39870*/  STL.64 [R1+0x680], R56 ;  /* 0x0006803801007387 */ /* 0x0003e20000100a00 */
[----:B------:R-:W-:Y:S02]  /*39880*/  SHF.R.S32.HI R15, RZ, 0x1f, R41 ;  /* 0x0000001fff0f7819 */ /* 0x000fe40000011429 */
[----:B0-----:R-:W-:Y:S01]  /*39890*/  IADD3 R34, P0, PT, R5, R27, RZ ;  /* 0x0000001b05227210 */ /* 0x001fe20007f1e0ff */
[----:B------:R-:W-:Y:S01]  /*398a0*/  IMAD.MOV.U32 R17, RZ, RZ, R19 ;  /* 0x000000ffff117224 */ /* 0x000fe200078e0013 */
[----:B-1----:R-:W2:Y:S03]  /*398b0*/  LDL.LU.64 R56, [R1+0x1500] ;  /* 0x0015000001387983 */ /* 0x002ea60000300a00 */
[----:B------:R-:W-:Y:S01]  /*398c0*/  IMAD.X R35, R16, 0x1, R26, P0 ;  /* 0x0000000110237824 */ /* 0x000fe200000e061a */
[----:B------:R0:W-:Y:S01]  /*398d0*/  STL.64 [R1+0x670], R42 ;  /* 0x0006702a01007387 */ /* 0x0001e20000100a00 */
[----:B------:R-:W-:-:S02]  /*398e0*/  IMAD.MOV.U32 R16, RZ, RZ, R18 ;  /* 0x000000ffff107224 */ /* 0x000fc400078e0012 */
[----:B------:R-:W-:Y:S01]  /*398f0*/  IMAD.X R17, R15, 0x1, R32, P3 ;  /* 0x000000010f117824 */ /* 0x000fe200018e0620 */
[----:B------:R1:W-:Y:S01]  /*39900*/  STL [R1+0x648], R18 ;  /* 0x0006481201007387 */ /* 0x0003e20000100800 */
[----:B------:R-:W-:Y:S01]  /*39910*/  IMAD.MOV.U32 R22, RZ, RZ, R40 ;  /* 0x000000ffff167224 */ /* 0x000fe200078e0028 */
[C---:B------:R-:W-:Y:S01]  /*39920*/  IADD3 R40, P3, PT, R41.reuse, R27, RZ ;  /* 0x0000001b29287210 */ /* 0x040fe20007f7e0ff */
[----:B0-----:R-:W-:Y:S01]  /*39930*/  IMAD.MOV.U32 R42, RZ, RZ, R4 ;  /* 0x000000ffff2a7224 */ /* 0x001fe200078e0004 */
[C---:B------:R-:W-:Y:S02]  /*39940*/  IADD3 R4, P2, PT, R41.reuse, R31, RZ ;  /* 0x0000001f29047210 */ /* 0x040fe40007f5e0ff */
[----:B-1----:R-:W-:Y:S01]  /*39950*/  IADD3 R18, P0, PT, R41, R29, RZ ;  /* 0x0000001d29127210 */ /* 0x002fe20007f1e0ff */
[----:B------:R0:W-:Y:S02]  /*39960*/  STL.64 [R1+0x650], R34 ;  /* 0x0006502201007387 */ /* 0x0001e40000100a00 */
[----:B------:R-:W-:-:S02]  /*39970*/  IMAD.X R5, R15, 0x1, R30, P2 ;  /* 0x000000010f057824 */ /* 0x000fc400010e061e */
[C---:B------:R-:W-:Y:S02]  /*39980*/  IMAD.X R19, R15.reuse, 0x1, R28, P0 ;  /* 0x000000010f137824 */ /* 0x040fe400000e061c */
[----:B------:R-:W-:Y:S01]  /*39990*/  IMAD.X R41, R15, 0x1, R26, P3 ;  /* 0x000000010f297824 */ /* 0x000fe200018e061a */
[----:B------:R-:W-:Y:S01]  /*399a0*/  SHF.R.S32.HI R16, RZ, 0x1f, R21 ;  /* 0x0000001fff107819 */ /* 0x000fe20000011415 */
[----:B0-----:R-:W2:Y:S04]  /*399b0*/  LDL.LU.64 R34, [R1+0x14f8] ;  /* 0x0014f80001227983 */ /* 0x001ea80000300a00 */
[----:B------:R-:W-:Y:S04]  /*399c0*/  STL [R1+0x64c], R17 ;  /* 0x00064c1101007387 */ /* 0x000fe80000100800 */
[----:B------:R0:W-:Y:S04]  /*399d0*/  STL.64 [R1+0x640], R4 ;  /* 0x0006400401007387 */ /* 0x0001e80000100a00 */
[----:B------:R1:W-:Y:S04]  /*399e0*/  STL.64 [R1+0x630], R18 ;  /* 0x0006301201007387 */ /* 0x0003e80000100a00 */
[----:B------:R1:W-:Y:S01]  /*399f0*/  STL.64 [R1+0x610], R40 ;  /* 0x0006102801007387 */ /* 0x0003e20000100a00 */
[----:B0-----:R-:W-:-:S02]  /*39a00*/  IADD3 R4, P2, PT, R21, R33, RZ ;  /* 0x0000002115047210 */ /* 0x001fc40007f5e0ff */
[----:B-1----:R-:W-:-:S03]  /*39a10*/  IADD3 R18, P0, PT, R21, R31, RZ ;  /* 0x0000001f15127210 */ /* 0x002fc60007f1e0ff */
[C---:B------:R-:W-:Y:S01]  /*39a20*/  IMAD.X R5, R16.reuse, 0x1, R32, P2 ;  /* 0x0000000110057824 */ /* 0x040fe200010e0620 */
[C---:B------:R-:W-:Y:S01]  /*39a30*/  IADD3 R40, P3, PT, R21.reuse, R29, RZ ;  /* 0x0000001d15287210 */ /* 0x040fe20007f7e0ff */
[C---:B------:R-:W-:Y:S01]  /*39a40*/  IMAD.X R19, R16.reuse, 0x1, R30, P0 ;  /* 0x0000000110137824 */ /* 0x040fe200000e061e */
[----:B------:R-:W-:Y:S02]  /*39a50*/  IADD3 R20, P2, PT, R21, R27, RZ ;  /* 0x0000001b15147210 */ /* 0x000fe40007f5e0ff */
[----:B------:R0:W-:Y:S01]  /*39a60*/  STL.64 [R1+0x608], R4 ;  /* 0x0006080401007387 */ /* 0x0001e20000100a00 */
[C---:B------:R-:W-:Y:S02]  /*39a70*/  IMAD.X R41, R16.reuse, 0x1, R28, P3 ;  /* 0x0000000110297824 */ /* 0x040fe400018e061c */
[----:B------:R-:W-:Y:S01]  /*39a80*/  IMAD.X R21, R16, 0x1, R26, P2 ;  /* 0x0000000110157824 */ /* 0x000fe200010e061a */
[----:B------:R-:W-:Y:S01]  /*39a90*/  SHF.R.S32.HI R15, RZ, 0x1f, R24 ;  /* 0x0000001fff0f7819 */ /* 0x000fe20000011418 */
[----:B0-----:R-:W2:Y:S04]  /*39aa0*/  LDL.LU.64 R4, [R1+0x14f0] ;  /* 0x0014f00001047983 */ /* 0x001ea80000300a00 */
[----:B------:R0:W-:Y:S04]  /*39ab0*/  STL.64 [R1+0x600], R18 ;  /* 0x0006001201007387 */ /* 0x0001e80000100a00 */
[----:B------:R1:W-:Y:S04]  /*39ac0*/  STL.64 [R1+0x5f0], R40 ;  /* 0x0005f02801007387 */ /* 0x0003e80000100a00 */
[----:B------:R1:W-:Y:S01]  /*39ad0*/  STL.64 [R1+0x5e8], R20 ;  /* 0x0005e81401007387 */ /* 0x0003e20000100a00 */
[C---:B0-----:R-:W-:Y:S01]  /*39ae0*/  IADD3 R18, P0, PT, R24.reuse, R33, RZ ;  /* 0x0000002118127210 */ /* 0x041fe20007f1e0ff */
[----:B-1----:R-:W-:Y:S01]  /*39af0*/  IMAD.MOV.U32 R41, RZ, RZ, R2 ;  /* 0x000000ffff297224 */ /* 0x002fe200078e0002 */
[C---:B------:R-:W-:Y:S01]  /*39b00*/  IADD3 R2, P3, PT, R24.reuse, R31, RZ ;  /* 0x0000001f18027210 */ /* 0x040fe20007f7e0ff */
[----:B------:R-:W-:Y:S01]  /*39b10*/  IMAD.MOV.U32 R40, RZ, RZ, R3 ;  /* 0x000000ffff287224 */ /* 0x000fe200078e0003 */
[----:B------:R-:W-:Y:S01]  /*39b20*/  IADD3 R20, P2, PT, R24, R29, RZ ;  /* 0x0000001d18147210 */ /* 0x000fe20007f5e0ff */
[----:B------:R-:W-:-:S02]  /*39b30*/  IMAD.X R19, R15, 0x1, R32, P0 ;  /* 0x000000010f137824 */ /* 0x000fc400000e0620 */
[C---:B------:R-:W-:Y:S02]  /*39b40*/  IMAD.X R3, R15.reuse, 0x1, R30, P3 ;  /* 0x000000010f037824 */ /* 0x040fe400018e061e */
[----:B------:R-:W-:Y:S01]  /*39b50*/  IMAD.X R21, R15, 0x1, R28, P2 ;  /* 0x000000010f157824 */ /* 0x000fe200010e061c */
[----:B------:R0:W-:Y:S01]  /*39b60*/  STL.64 [R1+0x5e0], R18 ;  /* 0x0005e01201007387 */ /* 0x0001e20000100a00 */
[----:B------:R-:W-:-:S03]  /*39b70*/  SHF.R.S32.HI R16, RZ, 0x1f, R25 ;  /* 0x0000001fff107819 */ /* 0x000fc60000011419 */
[----:B------:R1:W-:Y:S04]  /*39b80*/  STL.64 [R1+0x5d8], R2 ;  /* 0x0005d80201007387 */ /* 0x0003e80000100a00 */
[----:B------:R1:W-:Y:S01]  /*39b90*/  STL.64 [R1+0x5b8], R20 ;  /* 0x0005b81401007387 */ /* 0x0003e20000100a00 */
[----:B0-----:R-:W-:Y:S02]  /*39ba0*/  IADD3 R18, P0, PT, R24, R27, RZ ;  /* 0x0000001b18127210 */ /* 0x001fe40007f1e0ff */
[----:B-1----:R-:W-:-:S03]  /*39bb0*/  IADD3 R2, P3, PT, R25, R33, RZ ;  /* 0x0000002119027210 */ /* 0x002fc60007f7e0ff */
[----:B------:R-:W-:Y:S01]  /*39bc0*/  IMAD.X R19, R15, 0x1, R26, P0 ;  /* 0x000000010f137824 */ /* 0x000fe200000e061a */
[----:B------:R-:W-:Y:S01]  /*39bd0*/  IADD3 R20, P2, PT, R25, R31, RZ ;  /* 0x0000001f19147210 */ /* 0x000fe20007f5e0ff */
[----:B------:R-:W-:-:S03]  /*39be0*/  IMAD.X R3, R16, 0x1, R32, P3 ;  /* 0x0000000110037824 */ /* 0x000fc600018e0620 */
[----:B------:R0:W-:Y:S01]  /*39bf0*/  STL.64 [R1+0x5a8], R18 ;  /* 0x0005a81201007387 */ /* 0x0001e20000100a00 */
[----:B------:R-:W-:-:S03]  /*39c00*/  IMAD.X R21, R16, 0x1, R30, P2 ;  /* 0x0000000110157824 */ /* 0x000fc600010e061e */
[----:B------:R1:W-:Y:S01]  /*39c10*/  STL.64 [R1+0x5a0], R2 ;  /* 0x0005a00201007387 */ /* 0x0003e20000100a00 */
[C---:B------:R-:W-:Y:S02]  /*39c20*/  IADD3 R24, P3, PT, R25.reuse, R27, RZ ;  /* 0x0000001b19187210 */ /* 0x040fe40007f7e0ff */
[----:B------:R-:W-:Y:S02]  /*39c30*/  SHF.R.S32.HI R15, RZ, 0x1f, R22 ;  /* 0x0000001fff0f7819 */ /* 0x000fe40000011416 */
[----:B0-----:R-:W-:Y:S01]  /*39c40*/  IADD3 R18, P0, PT, R25, R29, RZ ;  /* 0x0000001d19127210 */ /* 0x001fe20007f1e0ff */
[----:B-1----:R-:W2:Y:S04]  /*39c50*/  LDL.LU.64 R2, [R1+0x14e8] ;  /* 0x0014e80001027983 */ /* 0x002ea80000300a00 */
[C---:B------:R-:W-:Y:S01]  /*39c60*/  IMAD.X R19, R16.reuse, 0x1, R28, P0 ;  /* 0x0000000110137824 */ /* 0x040fe200000e061c */
        /* <DEDUP_REMOVED lines=8> */
[----:B0-----:R-:W-:Y:S01]  /*39cf0*/  IADD3 R24, P3, PT, R22, R29, RZ ;  /* 0x0000001d16187210 */ /* 0x001fe20007f7e0ff */
[----:B------:R-:W-:-:S04]  /*39d00*/  IMAD.X R19, R15, 0x1, R30, P0 ;  /* 0x000000010f137824 */ /* 0x000fc800000e061e */
[----:B------:R-:W-:Y:S01]  /*39d10*/  IMAD.X R25, R15, 0x1, R28, P3 ;  /* 0x000000010f197824 */ /* 0x000fe200018e061c */
[----:B-1----:R-:W-:Y:S01]  /*39d20*/  IADD3 R20, P2, PT, R22, R27, RZ ;  /* 0x0000001b16147210 */ /* 0x002fe20007f5e0ff */
[----:B------:R0:W-:Y:S01]  /*39d30*/  STL.64 [R1+0x558], R18 ;  /* 0x0005581201007387 */ /* 0x0001e20000100a00 */
[----:B------:R-:W-:-:S03]  /*39d40*/  SHF.R.S32.HI R16, RZ, 0x1f, R41 ;  /* 0x0000001fff107819 */ /* 0x000fc60000011429 */
[----:B------:R-:W-:Y:S01]  /*39d50*/  IMAD.X R21, R15, 0x1, R26, P2 ;  /* 0x000000010f157824 */ /* 0x000fe200010e061a */
[----:B------:R1:W-:Y:S04]  /*39d60*/  STL.64 [R1+0x530], R24 ;  /* 0x0005301801007387 */ /* 0x0003e80000100a00 */
[----:B------:R1:W-:Y:S01]  /*39d70*/  STL.64 [R1+0x520], R20 ;  /* 0x0005201401007387 */ /* 0x0003e20000100a00 */
[C---:B0-----:R-:W-:Y:S02]  /*39d80*/  IADD3 R18, P0, PT, R41.reuse, R33, RZ ;  /* 0x0000002129127210 */ /* 0x041fe40007f1e0ff */
[----:B-1----:R-:W-:-:S03]  /*39d90*/  IADD3 R24, P3, PT, R41, R31, RZ ;  /* 0x0000001f29187210 */ /* 0x002fc60007f7e0ff */
[C---:B------:R-:W-:Y:S01]  /*39da0*/  IMAD.X R19, R16.reuse, 0x1, R32, P0 ;  /* 0x0000000110137824 */ /* 0x040fe200000e0620 */
[----:B------:R-:W-:Y:S01]  /*39db0*/  IADD3 R20, P2, PT, R41, R29, RZ ;  /* 0x0000001d29147210 */ /* 0x000fe20007f5e0ff */
[----:B------:R-:W-:-:S03]  /*39dc0*/  IMAD.X R25, R16, 0x1, R30, P3 ;  /* 0x0000000110197824 */ /* 0x000fc600018e061e */
[----:B------:R0:W-:Y:S01]  /*39dd0*/  STL.64 [R1+0x518], R18 ;  /* 0x0005181201007387 */ /* 0x0001e20000100a00 */
[----:B------:R-:W-:-:S03]  /*39de0*/  IMAD.X R21, R16, 0x1, R28, P2 ;  /* 0x0000000110157824 */ /* 0x000fc600010e061c */
[----:B------:R1:W-:Y:S01]  /*39df0*/  STL.64 [R1+0x510], R24 ;  /* 0x0005101801007387 */ /* 0x0003e20000100a00 */
[----:B------:R-:W-:-:S03]  /*39e00*/  SHF.R.S32.HI R15, RZ, 0x1f, R6 ;  /* 0x0000001fff0f7819 */ /* 0x000fc60000011406 */
        /* <DEDUP_REMOVED lines=8> */
[----:B------:R-:W-:Y:S01]  /*39e90*/  STL.64 [R1+0x4d8], R24 ;  /* 0x0004d81801007387 */ /* 0x000fe20000100a00 */
[----:B------:R-:W-:-:S03]  /*39ea0*/  SHF.R.S32.HI R16, RZ, 0x1f, R39 ;  /* 0x0000001fff107819 */ /* 0x000fc60000011427 */
[----:B------:R1:W-:Y:S01]  /*39eb0*/  STL.64 [R1+0x4d0], R20 ;  /* 0x0004d01401007387 */ /* 0x0003e20000100a00 */
[C---:B0-----:R-:W-:Y:S02]  /*39ec0*/  IADD3 R18, P0, PT, R6.reuse, R29, RZ ;  /* 0x0000001d06127210 */ /* 0x041fe40007f1e0ff */
[----:B------:R-:W-:Y:S01]  /*39ed0*/  IADD3 R6, P3, PT, R6, R27, RZ ;  /* 0x0000001b06067210 */ /* 0x000fe20007f7e0ff */
[----:B------:R-:W-:Y:S02]  /*39ee0*/  IMAD.MOV.U32 R41, RZ, RZ, R7 ;  /* 0x000000ffff297224 */ /* 0x000fe400078e0007 */
[----:B------:R-:W-:Y:S01]  /*39ef0*/  IMAD.X R19, R15, 0x1, R28, P0 ;  /* 0x000000010f137824 */ /* 0x000fe200000e061c */
[----:B-1----:R-:W-:Y:S01]  /*39f00*/  IADD3 R20, P2, PT, R39, R33, RZ ;  /* 0x0000002127147210 */ /* 0x002fe20007f5e0ff */
[----:B------:R-:W-:-:S03]  /*39f10*/  IMAD.X R7, R15, 0x1, R26, P3 ;  /* 0x000000010f077824 */ /* 0x000fc600018e061a */
[----:B------:R0:W-:Y:S01]  /*39f20*/  STL.64 [R1+0x4b0], R18 ;  /* 0x0004b01201007387 */ /* 0x0001e20000100a00 */
[----:B------:R-:W-:-:S03]  /*39f30*/  IMAD.X R21, R16, 0x1, R32, P2 ;  /* 0x0000000110157824 */ /* 0x000fc600010e0620 */
[----:B------:R1:W-:Y:S04]  /*39f40*/  STL.64 [R1+0x4a0], R6 ;  /* 0x0004a00601007387 */ /* 0x0003e80000100a00 */
[----:B------:R3:W-:Y:S01]  /*39f50*/  STL.64 [R1+0x498], R20 ;  /* 0x0004981401007387 */ /* 0x0007e20000100a00 */
[C---:B0-----:R-:W-:Y:S02]  /*39f60*/  IADD3 R18, P0, PT, R39.reuse, R31, RZ ;  /* 0x0000001f27127210 */ /* 0x041fe40007f1e0ff */
[----:B-1----:R-:W-:-:S03]  /*39f70*/  IADD3 R6, P3, PT, R39, R29, RZ ;  /* 0x0000001d27067210 */ /* 0x002fc60007f7e0ff */
[C---:B------:R-:W-:Y:S01]  /*39f80*/  IMAD.X R19, R16.reuse, 0x1, R30, P0 ;  /* 0x0000000110137824 */ /* 0x040fe200000e061e */
[----:B---3--:R-:W-:Y:S01]  /*39f90*/  IADD3 R20, P2, PT, R39, R27, RZ ;  /* 0x0000001b27147210 */ /* 0x008fe20007f5e0ff */
[----:B------:R-:W-:-:S03]  /*39fa0*/  IMAD.X R7, R16, 0x1, R28, P3 ;  /* 0x0000000110077824 */ /* 0x000fc600018e061c */
[----:B------:R0:W-:Y:S01]  /*39fb0*/  STL.64 [R1+0x490], R18 ;  /* 0x0004901201007387 */ /* 0x0001e20000100a00 */
[----:B------:R-:W-:Y:S01]  /*39fc0*/  IMAD.X R21, R16, 0x1, R26, P2 ;  /* 0x0000000110157824 */ /* 0x000fe200010e061a */
[----:B------:R-:W-:Y:S02]  /*39fd0*/  SHF.R.S32.HI R15, RZ, 0x1f, R42 ;  /* 0x0000001fff0f7819 */ /* 0x000fe4000001142a */
        /* <DEDUP_REMOVED lines=15> */
[----:B---3--:R-:W-:Y:S01]  /*3a0d0*/  IADD3 R20, P2, PT, R48, R31, RZ ;  /* 0x0000001f30147210 */ /* 0x008fe20007f5e0ff */
[C---:B------:R-:W-:Y:S02]  /*3a0e0*/  IMAD.X R7, R16.reuse, 0x1, R32, P3 ;  /* 0x0000000110077824 */ /* 0x040fe400018e0620 */
[----:B------:R-:W-:Y:S02]  /*3a0f0*/  IMAD.MOV.U32 R42, RZ, RZ, R45 ;  /* 0x000000ffff2a7224 */ /* 0x000fe400078e002d */
[----:B------:R-:W-:Y:S02]  /*3a100*/  IMAD.MOV.U32 R45, RZ, RZ, R47 ;  /* 0x000000ffff2d7224 */ /* 0x000fe400078e002f */
[----:B------:R-:W-:Y:S01]  /*3a110*/  IMAD.X R21, R16, 0x1, R30, P2 ;  /* 0x0000000110157824 */ /* 0x000fe200010e061e */
[----:B------:R0:W-:Y:S01]  /*3a120*/  STL.64 [R1+0x418], R18 ;  /* 0x0004181201007387 */ /* 0x0001e20000100a00 */
[----:B----4-:R-:W-:Y:S01]  /*3a130*/  IMAD.MOV.U32 R47, RZ, RZ, R50 ;  /* 0x000000ffff2f7224 */ /* 0x010fe200078e0032 */
[----:B------:R-:W-:-:S02]  /*3a140*/  IADD3 R50, P0, PT, R48, R29, RZ ;  /* 0x0000001d30327210 */ /* 0x000fc40007f1e0ff */
[----:B------:R1:W-:Y:S01]  /*3a150*/  STL.64 [R1+0x410], R6 ;  /* 0x0004100601007387 */ /* 0x0003e20000100a00 */
[----:B------:R-:W-:Y:S01]  /*3a160*/  IADD3 R48, P3, PT, R48, R27, RZ ;  /* 0x0000001b30307210 */ /* 0x000fe20007f7e0ff */
[----:B------:R-:W-:Y:S01]  /*3a170*/  IMAD.MOV.U32 R25, RZ, RZ, R41 ;  /* 0x000000ffff197224 */ /* 0x000fe200078e0029 */
[----:B------:R-:W-:Y:S01]  /*3a180*/  SHF.R.S32.HI R15, RZ, 0x1f, R40 ;  /* 0x0000001fff0f7819 */ /* 0x000fe20000011428 */
[----:B------:R-:W-:Y:S02]  /*3a190*/  IMAD.MOV.U32 R41, RZ, RZ, R49 ;  /* 0x000000ffff297224 */ /* 0x000fe400078e0031 */
[----:B0-----:R-:W-:Y:S02]  /*3a1a0*/  IMAD.MOV.U32 R19, RZ, RZ, R44 ;  /* 0x000000ffff137224 */ /* 0x001fe400078e002c */
[----:B------:R-:W-:Y:S01]  /*3a1b0*/  IMAD.MOV.U32 R44, RZ, RZ, R46 ;  /* 0x000000ffff2c7224 */ /* 0x000fe200078e002e */
[----:B-1----:R-:W3:Y:S01]  /*3a1c0*/  LDL.LU.64 R6, [R1+0x14e0] ;  /* 0x0014e00001067983 */ /* 0x002ee20000300a00 */
[----:B------:R-:W-:-:S03]  /*3a1d0*/  IMAD.MOV.U32 R46, RZ, RZ, R51 ;  /* 0x000000ffff2e7224 */ /* 0x000fc600078e0033 */
[----:B------:R0:W-:Y:S01]  /*3a1e0*/  STL.64 [R1+0x408], R20 ;  /* 0x0004081401007387 */ /* 0x0001e20000100a00 */
[C---:B------:R-:W-:Y:S02]  /*3a1f0*/  IMAD.X R51, R16.reuse, 0x1, R28, P0 ;  /* 0x0000000110337824 */ /* 0x040fe400000e061c */
[----:B------:R-:W-:-:S03]  /*3a200*/  IMAD.X R49, R16, 0x1, R26, P3 ;  /* 0x0000000110317824 */ /* 0x000fc600018e061a */
[----:B------:R1:W-:Y:S01]  /*3a210*/  STL.64 [R1+0x3e8], R50 ;  /* 0x0003e83201007387 */ /* 0x0003e20000100a00 */
[----:B0-----:R-:W-:-:S03]  /*3a220*/  IADD3 R20, P2, PT, R40, R33, RZ ;  /* 0x0000002128147210 */ /* 0x001fc60007f5e0ff */
[----:B------:R0:W-:Y:S01]  /*3a230*/  STL.64 [R1+0x3d8], R48 ;  /* 0x0003d83001007387 */ /* 0x0001e20000100a00 */
[----:B------:R-:W-:Y:S02]  /*3a240*/  IMAD.MOV.U32 R24, RZ, RZ, R52 ;  /* 0x000000ffff187224 */ /* 0x000fe400078e0034 */
[C---:B------:R-:W-:Y:S01]  /*3a250*/  IMAD.X R21, R15.reuse, 0x1, R32, P2 ;  /* 0x000000010f157824 */ /* 0x040fe200010e0620 */
[C---:B-1----:R-:W-:Y:S02]  /*3a260*/  IADD3 R50, P0, PT, R40.reuse, R31, RZ ;  /* 0x0000001f28327210 */ /* 0x042fe40007f1e0ff */
[----:B------:R-:W-:Y:S01]  /*3a270*/  IADD3 R52, P3, PT, R40, R29, RZ ;  /* 0x0000001d28347210 */ /* 0x000fe20007f7e0ff */
[----:B------:R-:W-:Y:S01]  /*3a280*/  IMAD.MOV.U32 R39, RZ, RZ, R53 ;  /* 0x000000ffff277224 */ /* 0x000fe200078e0035 */
[----:B0-----:R-:W4:Y:S01]  /*3a290*/  LDL.LU.64 R48, [R1+0x14d8] ;  /* 0x0014d80001307983 */ /* 0x001f220000300a00 */
[----:B------:R-:W-:-:S03]  /*3a2a0*/  IMAD.X R51, R15, 0x1, R30, P0 ;  /* 0x000000010f337824 */ /* 0x000fc600000e061e */
[----:B------:R0:W-:Y:S01]  /*3a2b0*/  STL.64 [R1+0x3d0], R20 ;  /* 0x0003d01401007387 */ /* 0x0001e20000100a00 */
[----:B------:R-:W-:Y:S01]  /*3a2c0*/  IMAD.X R53, R15, 0x1, R28, P3 ;  /* 0x000000010f357824 */ /* 0x000fe200018e061c */
[----:B------:R-:W-:Y:S02]  /*3a2d0*/  SHF.R.S32.HI R16, RZ, 0x1f, R54 ;  /* 0x0000001fff107819 */ /* 0x000fe40000011436 */
        /* <DEDUP_REMOVED lines=9> */
[C---:B-1----:R-:W-:Y:S01]  /*3a370*/  IADD3 R20, P2, PT, R54.reuse, R29, RZ ;  /* 0x0000001d36147210 */ /* 0x042fe20007f5e0ff */
[----:B------:R0:W-:Y:S01]  /*3a380*/  STL.64 [R1+0x390], R50 ;  /* 0x0003903201007387 */ /* 0x0001e20000100a00 */
[----:B------:R-:W-:-:S03]  /*3a390*/  IADD3 R54, P0, PT, R54, R27, RZ ;  /* 0x0000001b36367210 */ /* 0x000fc60007f1e0ff */
[----:B------:R-:W-:Y:S01]  /*3a3a0*/  IMAD.X R21, R16, 0x1, R28, P2 ;  /* 0x0000000110157824 */ /* 0x000fe200010e061c */
[----:B------:R-:W-:Y:S02]  /*3a3b0*/  SHF.R.S32.HI R15, RZ, 0x1f, R19 ;  /* 0x0000001fff0f7819 */ /* 0x000fe40000011413 */
[----:B------:R-:W-:Y:S01]  /*3a3c0*/  IADD3 R22, P3, PT, R19, R33, RZ ;  /* 0x0000002113167210 */ /* 0x000fe20007f7e0ff */
[----:B0-----:R-:W2:Y:S04]  /*3a3d0*/  LDL.LU.64 R50, [R1+0x14d0] ;  /* 0x0014d00001327983 */ /* 0x001ea80000300a00 */
[----:B------:R0:W-:Y:S01]  /*3a3e0*/  STL.64 [R1+0x388], R52 ;  /* 0x0003883401007387 */ /* 0x0001e20000100a00 */
[----:B------:R-:W-:Y:S01]  /*3a3f0*/  VIADD R14, R55, UR11 ;  /* 0x0000000b370e7c36 */ /* 0x000fe20008000000 */
[----:B------:R-:W1:Y:S01]  /*3a400*/  LDCU UR11, c[0x0][0x3b8] ;  /* 0x00007700ff0b77ac */ /* 0x000e620008000800 */
[----:B------:R-:W-:-:S02]  /*3a410*/  IMAD.MOV.U32 R40, RZ, RZ, R55 ;  /* 0x000000ffff287224 */ /* 0x000fc400078e0037 */
[----:B------:R-:W-:Y:S02]  /*3a420*/  IMAD.X R55, R16, 0x1, R26, P0 ;  /* 0x0000000110377824 */ /* 0x000fe400000e061a */
[----:B------:R-:W-:Y:S01]  /*3a430*/  IMAD.MOV.U32 R17, RZ, RZ, R23 ;  /* 0x000000ffff117224 */ /* 0x000fe200078e0017 */
[----:B0-----:R-:W2:Y:S04]  /*3a440*/  LDL.LU.64 R52, [R1+0x14c8] ;  /* 0x0014c80001347983 */ /* 0x001ea80000300a00 */
[----:B------:R0:W-:Y:S01]  /*3a450*/  STL.64 [R1+0x368], R20 ;  /* 0x0003681401007387 */ /* 0x0001e20000100a00 */
[----:B------:R-:W-:Y:S02]  /*3a460*/  IMAD.X R17, R15, 0x1, R32, P3 ;  /* 0x000000010f117824 */ /* 0x000fe400018e0620 */
[----:B------:R-:W-:Y:S01]  /*3a470*/  IMAD.MOV.U32 R16, RZ, RZ, R22 ;  /* 0x000000ffff107224 */ /* 0x000fe200078e0016 */
[----:B------:R1:W-:Y:S01]  /*3a480*/  STL [R1+0x350], R22 ;  /* 0x0003501601007387 */ /* 0x0003e20000100800 */
[----:B0-----:R-:W-:-:S03]  /*3a490*/  IADD3 R20, P2, PT, R19, R31, RZ ;  /* 0x0000001f13147210 */ /* 0x001fc60007f5e0ff */
[----:B------:R0:W-:Y:S01]  /*3a4a0*/  STL.64 [R1+0x358], R54 ;  /* 0x0003583601007387 */ /* 0x0001e20000100a00 */
[----:B-1----:R-:W-:Y:S01]  /*3a4b0*/  IADD3 R22, P0, PT, R19, R29, RZ ;  /* 0x0000001d13167210 */ /* 0x002fe20007f1e0ff */
[----:B------:R-:W-:Y:S01]  /*3a4c0*/  IMAD.X R21, R15, 0x1, R30, P2 ;  /* 0x000000010f157824 */ /* 0x000fe200010e061e */
[----:B------:R-:W-:-:S03]  /*3a4d0*/  IADD3 R18, P3, PT, R19, R27, RZ ;  /* 0x0000001b13127210 */ /* 0x000fc60007f7e0ff */
[C---:B------:R-:W-:Y:S01]  /*3a4e0*/  IMAD.X R23, R15.reuse, 0x1, R28, P0 ;  /* 0x000000010f177824 */ /* 0x040fe200000e061c */
[----:B------:R-:W-:Y:S01]  /*3a4f0*/  SHF.R.S32.HI R16, RZ, 0x1f, R24 ;  /* 0x0000001fff107819 */ /* 0x000fe20000011418 */
[----:B0-----:R-:W2:Y:S04]  /*3a500*/  LDL.LU.64 R54, [R1+0x14c0] ;  /* 0x0014c00001367983 */ /* 0x001ea80000300a00 */
[----:B------:R-:W-:Y:S01]  /*3a510*/  STL [R1+0x354], R17 ;  /* 0x0003541101007387 */ /* 0x000fe20000100800 */
[----:B------:R-:W-:-:S03]  /*3a520*/  IMAD.X R19, R15, 0x1, R26, P3 ;  /* 0x000000010f137824 */ /* 0x000fc600018e061a */
[----:B------:R0:W-:Y:S04]  /*3a530*/  STL.64 [R1+0x348], R20 ;  /* 0x0003481401007387 */ /* 0x0001e80000100a00 */
[----:B------:R1:W-:Y:S01]  /*3a540*/  STL.64 [R1+0x328], R22 ;  /* 0x0003281601007387 */ /* 0x0003e20000100a00 */
[----:B0-----:R-:W-:-:S03]  /*3a550*/  IADD3 R20, P2, PT, R24, R33, RZ ;  /* 0x0000002118147210 */ /* 0x001fc60007f5e0ff */
[----:B------:R0:W-:Y:S01]  /*3a560*/  STL.64 [R1+0x310], R18 ;  /* 0x0003101201007387 */ /* 0x0001e20000100a00 */
[----:B-1----:R-:W-:Y:S01]  /*3a570*/  IADD3 R22, P0, PT, R24, R31, RZ ;  /* 0x0000001f18167210 */ /* 0x002fe20007f1e0ff */
[----:B------:R-:W-:-:S04]  /*3a580*/  IMAD.X R21, R16, 0x1, R32, P2 ;  /* 0x0000000110157824 */ /* 0x000fc800010e0620 */
[----:B------:R-:W-:Y:S01]  /*3a590*/  IMAD.X R23, R16, 0x1, R30, P0 ;  /* 0x0000000110177824 */ /* 0x000fe200000e061e */
[----:B------:R1:W-:Y:S01]  /*3a5a0*/  STL.64 [R1+0x308], R20 ;  /* 0x0003081401007387 */ /* 0x0003e20000100a00 */
[----:B0-----:R-:W-:-:S03]  /*3a5b0*/  IADD3 R18, P3, PT, R24, R29, RZ ;  /* 0x0000001d18127210 */ /* 0x001fc60007f7e0ff */
[----:B------:R0:W-:Y:S02]  /*3a5c0*/  STL.64 [R1+0x300], R22 ;  /* 0x0003001601007387 */ /* 0x0001e40000100a00 */
[----:B------:R-:W-:Y:S01]  /*3a5d0*/  IMAD.X R19, R16, 0x1, R28, P3 ;  /* 0x0000000110137824 */ /* 0x000fe200018e061c */
[----:B-1----:R-:W-:-:S04]  /*3a5e0*/  IADD3 R20, P2, PT, R24, R27, RZ ;  /* 0x0000001b18147210 */ /* 0x002fc80007f5e0ff */
[----:B------:R1:W-:Y:S01]  /*3a5f0*/  STL.64 [R1+0x2e0], R18 ;  /* 0x0002e01201007387 */ /* 0x0003e20000100a00 */
[----:B------:R-:W-:Y:S02]  /*3a600*/  SHF.R.S32.HI R15, RZ, 0x1f, R25 ;  /* 0x0000001fff0f7819 */ /* 0x000fe40000011419 */
[----:B0-----:R-:W-:Y:S01]  /*3a610*/  IADD3 R22, P0, PT, R25, R33, RZ ;  /* 0x0000002119167210 */ /* 0x001fe20007f1e0ff */
[----:B------:R-:W-:-:S04]  /*3a620*/  IMAD.X R21, R16, 0x1, R26, P2 ;  /* 0x0000000110157824 */ /* 0x000fc800010e061a */
[----:B------:R-:W-:Y:S01]  /*3a630*/  IMAD.X R23, R15, 0x1, R32, P0 ;  /* 0x000000010f177824 */ /* 0x000fe200000e0620 */
[----:B------:R0:W-:Y:S01]  /*3a640*/  STL.64 [R1+0x2d0], R20 ;  /* 0x0002d01401007387 */ /* 0x0001e20000100a00 */
[----:B-1----:R-:W-:-:S03]  /*3a650*/  IADD3 R18, P3, PT, R25, R31, RZ ;  /* 0x0000001f19127210 */ /* 0x002fc60007f7e0ff */
[----:B------:R1:W-:Y:S02]  /*3a660*/  STL.64 [R1+0x2c8], R22 ;  /* 0x0002c81601007387 */ /* 0x0003e40000100a00 */
[----:B------:R-:W-:Y:S01]  /*3a670*/  IMAD.X R19, R15, 0x1, R30, P3 ;  /* 0x000000010f137824 */ /* 0x000fe200018e061e */
[----:B0-----:R-:W-:-:S04]  /*3a680*/  IADD3 R20, P2, PT, R25, R29, RZ ;  /* 0x0000001d19147210 */ /* 0x001fc80007f5e0ff */
[----:B------:R0:W-:Y:S01]  /*3a690*/  STL.64 [R1+0x2c0], R18 ;  /* 0x0002c01201007387 */ /* 0x0001e20000100a00 */
[----:B------:R-:W-:Y:S02]  /*3a6a0*/  SHF.R.S32.HI R16, RZ, 0x1f, R39 ;  /* 0x0000001fff107819 */ /* 0x000fe40000011427 */
        /* <DEDUP_REMOVED lines=9> */
[----:B0-----:R-:W-:Y:S01]  /*3a740*/  IADD3 R22, P0, PT, R39, R29, RZ ;  /* 0x0000001d27167210 */ /* 0x001fe20007f1e0ff */
[----:B------:R-:W-:Y:S01]  /*3a750*/  IMAD.X R21, R16, 0x1, R30, P2 ;  /* 0x0000000110157824 */ /* 0x000fe200010e061e */
[----:B------:R-:W-:-:S03]  /*3a760*/  SHF.R.S32.HI R15, RZ, 0x1f, R40 ;  /* 0x0000001fff0f7819 */ /* 0x000fc60000011428 */
[----:B------:R-:W-:Y:S01]  /*3a770*/  IMAD.X R23, R16, 0x1, R28, P0 ;  /* 0x0000000110177824 */ /* 0x000fe200000e061c */
[----:B------:R0:W-:Y:S01]  /*3a780*/  STL.64 [R1+0x280], R20 ;  /* 0x0002801401007387 */ /* 0x0001e20000100a00 */
[----:B-1----:R-:W-:-:S03]  /*3a790*/  IADD3 R18, P3, PT, R39, R27, RZ ;  /* 0x0000001b27127210 */ /* 0x002fc60007f7e0ff */
[----:B------:R1:W-:Y:S02]  /*3a7a0*/  STL.64 [R1+0x260], R22 ;  /* 0x0002601601007387 */ /* 0x0003e40000100a00 */
[----:B------:R-:W-:Y:S01]  /*3a7b0*/  IMAD.X R19, R16, 0x1, R26, P3 ;  /* 0x0000000110137824 */ /* 0x000fe200018e061a */
[----:B0-----:R-:W-:-:S04]  /*3a7c0*/  IADD3 R20, P2, PT, R40, R33, RZ ;  /* 0x0000002128147210 */ /* 0x001fc80007f5e0ff */
        /* <DEDUP_REMOVED lines=15> */
[C---:B-1----:R-:W-:Y:S01]  /*3a8c0*/  IADD3 R18, P3, PT, R14.reuse, R31, RZ ;  /* 0x0000001f0e127210 */ /* 0x042fe20007f7e0ff */
[----:B------:R-:W-:Y:S02]  /*3a8d0*/  VIADD R13, R14, UR9 ;  /* 0x000000090e0d7c36 */ /* 0x000fe40008000000 */
[----:B------:R1:W-:Y:S01]  /*3a8e0*/  STL.64 [R1+0x208], R22 ;  /* 0x0002081601007387 */ /* 0x0003e20000100a00 */
[----:B------:R-:W2:Y:S01]  /*3a8f0*/  LDCU UR9, c[0x0][0x3b8] ;  /* 0x00007700ff0977ac */ /* 0x000ea20008000800 */
[----:B------:R-:W-:Y:S01]  /*3a900*/  IMAD.X R19, R16, 0x1, R30, P3 ;  /* 0x0000000110137824 */ /* 0x000fe200018e061e */
[----:B0-----:R-:W-:-:S04]  /*3a910*/  IADD3 R20, P2, PT, R14, R29, RZ ;  /* 0x0000001d0e147210 */ /* 0x001fc80007f5e0ff */
[----:B------:R0:W-:Y:S01]  /*3a920*/  STL.64 [R1+0x200], R18 ;  /* 0x0002001201007387 */ /* 0x0001e20000100a00 */
[----:B------:R-:W-:Y:S01]  /*3a930*/  IMAD.X R21, R16, 0x1, R28, P2 ;  /* 0x0000000110157824 */ /* 0x000fe200010e061c */
[----:B-1----:R-:W-:Y:S02]  /*3a940*/  IADD3 R22, P0, PT, R14, R27, RZ ;  /* 0x0000001b0e167210 */ /* 0x002fe40007f1e0ff */
[----:B------:R-:W-:Y:S02]  /*3a950*/  SHF.R.S32.HI R14, RZ, 0x1f, R13 ;  /* 0x0000001fff0e7819 */ /* 0x000fe4000001140d */
[----:B------:R1:W-:Y:S01]  /*3a960*/  STL.64 [R1+0x1f0], R20 ;  /* 0x0001f01401007387 */ /* 0x0003e20000100a00 */
[----:B0-----:R-:W-:Y:S01]  /*3a970*/  IADD3 R18, P3, PT, R13, R33, RZ ;  /* 0x000000210d127210 */ /* 0x001fe20007f7e0ff */
[----:B------:R-:W-:-:S04]  /*3a980*/  IMAD.X R23, R16, 0x1, R26, P0 ;  /* 0x0000000110177824 */ /* 0x000fc800000e061a */
[C---:B------:R-:W-:Y:S01]  /*3a990*/  IMAD.X R19, R14.reuse, 0x1, R32, P3 ;  /* 0x000000010e137824 */ /* 0x040fe200018e0620 */
[C---:B-1----:R-:W-:Y:S01]  /*3a9a0*/  IADD3 R20, P2, PT, R13.reuse, R31, RZ ;  /* 0x0000001f0d147210 */ /* 0x042fe20007f5e0ff */
[----:B------:R0:W-:Y:S01]  /*3a9b0*/  STL.64 [R1+0x1d0], R22 ;  /* 0x0001d01601007387 */ /* 0x0001e20000100a00 */
[C---:B------:R-:W-:Y:S01]  /*3a9c0*/  VIADD R12, R13.reuse, UR7 ;  /* 0x000000070d0c7c36 */ /* 0x040fe20008000000 */
[----:B------:R-:W1:Y:S02]  /*3a9d0*/  LDCU UR7, c[0x0][0x3b8] ;  /* 0x00007700ff0777ac */ /* 0x000e640008000800 */
[----:B------:R-:W-:Y:S01]  /*3a9e0*/  IMAD.X R21, R14, 0x1, R30, P2 ;  /* 0x000000010e157824 */ /* 0x000fe200010e061e */
[----:B------:R3:W-:Y:S01]  /*3a9f0*/  STL.64 [R1+0x1c8], R18 ;  /* 0x0001c81201007387 */ /* 0x0007e20000100a00 */
[----:B0-----:R-:W-:-:S03]  /*3aa00*/  IADD3 R22, P0, PT, R13, R29, RZ ;  /* 0x0000001d0d167210 */ /* 0x001fc60007f1e0ff */
[----:B------:R0:W-:Y:S01]  /*3aa10*/  STL.64 [R1+0x1c0], R20 ;  /* 0x0001c01401007387 */ /* 0x0001e20000100a00 */
[----:B---3--:R-:W-:Y:S01]  /*3aa20*/  IADD3 R18, P3, PT, R13, R27, RZ ;  /* 0x0000001b0d127210 */ /* 0x008fe20007f7e0ff */
[----:B------:R-:W-:Y:S01]  /*3aa30*/  IMAD.X R23, R14, 0x1, R28, P0 ;  /* 0x000000010e177824 */ /* 0x000fe200000e061c */
[----:B------:R-:W-:Y:S02]  /*3aa40*/  SHF.R.S32.HI R13, RZ, 0x1f, R12 ;  /* 0x0000001fff0d7819 */ /* 0x000fe4000001140c */
[----:B------:R-:W-:Y:S01]  /*3aa50*/  IADD3 R16, P0, PT, R12, R31, RZ ;  /* 0x0000001f0c107210 */ /* 0x000fe20007f1e0ff */
[----:B------:R-:W-:Y:S01]  /*3aa60*/  IMAD.X R19, R14, 0x1, R26, P3 ;  /* 0x000000010e137824 */ /* 0x000fe200018e061a */
[----:B0-----:R-:W-:-:S03]  /*3aa70*/  IADD3 R20, P2, PT, R12, R33, RZ ;  /* 0x000000210c147210 */ /* 0x001fc60007f5e0ff */
[C---:B------:R-:W-:Y:S01]  /*3aa80*/  IMAD.X R17, R13.reuse, 0x1, R30, P0 ;  /* 0x000000010d117824 */ /* 0x040fe200000e061e */
[----:B------:R0:W-:Y:S01]  /*3aa90*/  STL.64 [R1+0x1a8], R18 ;  /* 0x0001a81201007387 */ /* 0x0001e20000100a00 */
[C---:B------:R-:W-:Y:S01]  /*3aaa0*/  VIADD R11, R12.reuse, UR5 ;  /* 0x000000050c0b7c36 */ /* 0x040fe20008000000 */
[----:B------:R-:W3:Y:S01]  /*3aab0*/  LDCU UR5, c[0x0][0x3b8] ;  /* 0x00007700ff0577ac */ /* 0x000ee20008000800 */
[----:B------:R-:W-:Y:S01]  /*3aac0*/  IMAD.X R21, R13, 0x1, R32, P2 ;  /* 0x000000010d157824 */ /* 0x000fe200010e0620 */
[----:B------:R-:W-:Y:S01]  /*3aad0*/  STL.64 [R1+0x1b0], R22 ;  /* 0x0001b01601007387 */ /* 0x000fe20000100a00 */
[----:B------:R-:W-:-:S03]  /*3aae0*/  IADD3 R14, P2, PT, R12, R27, RZ ;  /* 0x0000001b0c0e7210 */ /* 0x000fc60007f5e0ff */
[----:B------:R-:W-:Y:S01]  /*3aaf0*/  STL.64 [R1+0x1b8], R20 ;  /* 0x0001b81401007387 */ /* 0x000fe20000100a00 */
[----:B0-----:R-:W-:-:S03]  /*3ab00*/  IADD3 R18, P3, PT, R12, R29, RZ ;  /* 0x0000001d0c127210 */ /* 0x001fc60007f7e0ff */
[----:B------:R0:W-:Y:S01]  /*3ab10*/  STL.64 [R1+0x1e8], R16 ;  /* 0x0001e81001007387 */ /* 0x0001e20000100a00 */
[----:B------:R-:W-:Y:S01]  /*3ab20*/  SHF.R.S32.HI R12, RZ, 0x1f, R11 ;  /* 0x0000001fff0c7819 */ /* 0x000fe2000001140b */
[C---:B------:R-:W-:Y:S02]  /*3ab30*/  IMAD.X R19, R13.reuse, 0x1, R28, P3 ;  /* 0x000000010d137824 */ /* 0x040fe400018e061c */
[----:B------:R-:W-:Y:S01]  /*3ab40*/  IMAD.X R15, R13, 0x1, R26, P2 ;  /* 0x000000010d0f7824 */ /* 0x000fe200010e061a */
[C---:B0-----:R-:W-:Y:S02]  /*3ab50*/  IADD3 R16, P0, PT, R11.reuse, R33, RZ ;  /* 0x000000210b107210 */ /* 0x041fe40007f1e0ff */
[----:B------:R0:W-:Y:S03]  /*3ab60*/  STL.64 [R1+0x1e0], R18 ;  /* 0x0001e01201007387 */ /* 0x0001e60000100a00 */
[----:B------:R-:W-:Y:S01]  /*3ab70*/  IMAD.X R17, R12, 0x1, R32, P0 ;  /* 0x000000010c117824 */ /* 0x000fe200000e0620 */
[----:B------:R1:W-:Y:S01]  /*3ab80*/  STL.64 [R1+0x1d8], R14 ;  /* 0x0001d80e01007387 */ /* 0x0003e20000100a00 */
[C---:B------:R-:W-:Y:S01]  /*3ab90*/  VIADD R10, R11.reuse, UR12 ;  /* 0x0000000c0b0a7c36 */ /* 0x040fe20008000000 */
[----:B------:R-:W2:Y:S02]  /*3aba0*/  LDCU UR12, c[0x0][0x3b8] ;  /* 0x00007700ff0c77ac */ /* 0x000ea40008000800 */
[----:B------:R3:W-:Y:S01]  /*3abb0*/  STL.64 [R1+0x1f8], R16 ;  /* 0x0001f81001007387 */ /* 0x0007e20000100a00 */
[----:B0-----:R-:W-:-:S02]  /*3abc0*/  IADD3 R18, P3, PT, R11, R31, RZ ;  /* 0x0000001f0b127210 */ /* 0x001fc40007f7e0ff */
[----:B-1----:R-:W-:-:S03]  /*3abd0*/  IADD3 R14, P2, PT, R11, R29, RZ ;  /* 0x0000001d0b0e7210 */ /* 0x002fc60007f5e0ff */
[C---:B------:R-:W-:Y:S01]  /*3abe0*/  IMAD.X R19, R12.reuse, 0x1, R30, P3 ;  /* 0x000000010c137824 */ /* 0x040fe200018e061e */
[----:B---3--:R-:W-:Y:S01]  /*3abf0*/  IADD3 R16, P0, PT, R11, R27, RZ ;  /* 0x0000001b0b107210 */ /* 0x008fe20007f1e0ff */
        /* <DEDUP_REMOVED lines=12> */
[C---:B------:R-:W-:Y:S01]  /*3acc0*/  VIADD R9, R10.reuse, UR13 ;  /* 0x0000000d0a097c36 */ /* 0x040fe20008000000 */
[----:B------:R-:W1:Y:S01]  /*3acd0*/  LDCU UR13, c[0x0][0x39c] ;  /* 0x00007380ff0d77ac */ /* 0x000e620008000800 */
[----:B------:R-:W-:Y:S01]  /*3ace0*/  IMAD.X R17, R11, 0x1, R28, P0 ;  /* 0x000000010b117824 */ /* 0x000fe200000e061c */
[----:B------:R3:W-:Y:S02]  /*3acf0*/  STL.64 [R1+0x278], R14 ;  /* 0x0002780e01007387 */ /* 0x0007e40000100a00 */
[----:B------:R-:W-:Y:S02]  /*3ad00*/  SHF.R.S32.HI R12, RZ, 0x1f, R9 ;  /* 0x0000001fff0c7819 */ /* 0x000fe40000011409 */
[----:B------:R1:W-:Y:S01]  /*3ad10*/  STL.64 [R1+0x270], R16 ;  /* 0x0002701001007387 */ /* 0x0003e20000100a00 */
[----:B0-----:R-:W-:Y:S02]  /*3ad20*/  IADD3 R18, P3, PT, R10, R27, RZ ;  /* 0x0000001b0a127210 */ /* 0x001fe40007f7e0ff */
[----:B---3--:R-:W-:-:S03]  /*3ad30*/  IADD3 R14, P2, PT, R9, R33, RZ ;  /* 0x00000021090e7210 */ /* 0x008fc60007f5e0ff */
[----:B------:R-:W-:Y:S01]  /*3ad40*/  IMAD.X R19, R11, 0x1, R26, P3 ;  /* 0x000000010b137824 */ /* 0x000fe200018e061a */
[----:B-1----:R-:W-:Y:S01]  /*3ad50*/  IADD3 R16, P0, PT, R9, R31, RZ ;  /* 0x0000001f09107210 */ /* 0x002fe20007f1e0ff */
[----:B------:R-:W-:-:S03]  /*3ad60*/  IMAD.X R15, R12, 0x1, R32, P2 ;  /* 0x000000010c0f7824 */ /* 0x000fc600010e0620 */
[----:B------:R0:W-:Y:S01]  /*3ad70*/  STL.64 [R1+0x268], R18 ;  /* 0x0002681201007387 */ /* 0x0001e20000100a00 */
[C---:B------:R-:W-:Y:S02]  /*3ad80*/  VIADD R10, R9.reuse, UR14 ;  /* 0x0000000e090a7c36 */ /* 0x040fe40008000000 */
[----:B------:R-:W-:Y:S01]  /*3ad90*/  IMAD.X R17, R12, 0x1, R30, P0 ;  /* 0x000000010c117824 */ /* 0x000fe200000e061e */
[----:B------:R1:W-:Y:S02]  /*3ada0*/  STL.64 [R1+0x298], R14 ;  /* 0x0002980e01007387 */ /* 0x0003e40000100a00 */
[----:B------:R-:W-:Y:S02]  /*3adb0*/  SHF.R.S32.HI R11, RZ, 0x1f, R10 ;  /* 0x0000001fff0b7819 */ /* 0x000fe4000001140a */
[----:B------:R3:W-:Y:S01]  /*3adc0*/  STL.64 [R1+0x2b8], R16 ;  /* 0x0002b81001007387 */ /* 0x0007e20000100a00 */
[C---:B0-----:R-:W-:Y:S02]  /*3add0*/  IADD3 R18, P3, PT, R9.reuse, R29, RZ ;  /* 0x0000001d09127210 */ /* 0x041fe40007f7e0ff */
[----:B-1----:R-:W-:-:S03]  /*3ade0*/  IADD3 R14, P2, PT, R9, R27, RZ ;  /* 0x0000001b090e7210 */ /* 0x002fc60007f5e0ff */
[----:B------:R-:W-:Y:S01]  /*3adf0*/  IMAD.X R19, R12, 0x1, R28, P3 ;  /* 0x000000010c137824 */ /* 0x000fe200018e061c */
[----:B---3--:R-:W-:Y:S01]  /*3ae00*/  IADD3 R16, P0, PT, R10, R33, RZ ;  /* 0x000000210a107210 */ /* 0x008fe20007f1e0ff */
[----:B------:R-:W-:-:S03]  /*3ae10*/  IMAD.X R15, R12, 0x1, R26, P2 ;  /* 0x000000010c0f7824 */ /* 0x000fc600010e061a */
[----:B------:R0:W-:Y:S01]  /*3ae20*/  STL.64 [R1+0x2b0], R18 ;  /* 0x0002b01201007387 */ /* 0x0001e20000100a00 */
[----:B------:R-:W-:-:S03]  /*3ae30*/  IMAD.X R17, R11, 0x1, R32, P0 ;  /* 0x000000010b117824 */ /* 0x000fc600000e0620 */
[----:B------:R1:W-:Y:S01]  /*3ae40*/  STL.64 [R1+0x2a8], R14 ;  /* 0x0002a80e01007387 */ /* 0x0003e20000100a00 */
[----:B------:R-:W-:Y:S01]  /*3ae50*/  VIADD R9, R10, UR15 ;  /* 0x0000000f0a097c36 */ /* 0x000fe20008000000 */
[----:B--2---:R-:W-:Y:S01]  /*3ae60*/  LOP3.LUT R5, R5, 0xffffbfff, RZ, 0xc0, !PT ;  /* 0xffffbfff05057812 */ /* 0x004fe200078ec0ff */
[----:B------:R-:W-:Y:S01]  /*3ae70*/  VIADD R40, R38, 0x1 ;  /* 0x0000000126287836 */ /* 0x000fe20000000000 */
[----:B------:R2:W-:Y:S01]  /*3ae80*/  STL.64 [R1+0x2d8], R16 ;  /* 0x0002d81001007387 */ /* 0x0005e20000100a00 */
[----:B------:R-:W-:Y:S01]  /*3ae90*/  IMAD.MOV.U32 R39, RZ, RZ, R44 ;  /* 0x000000ffff277224 */ /* 0x000fe200078e002c */
[C---:B0-----:R-:W-:Y:S01]  /*3aea0*/  IADD3 R18, P3, PT, R10.reuse, R31, RZ ;  /* 0x0000001f0a127210 */ /* 0x041fe20007f7e0ff */
[----:B------:R-:W0:Y:S01]  /*3aeb0*/  LDCU.64 UR14, c[0x0][0x398] ;  /* 0x00007300ff0e77ac */ /* 0x000e220008000a00 */
        /* <DEDUP_REMOVED lines=9> */
[C---:B-1----:R-:W-:Y:S02]  /*3af50*/  IADD3 R18, P3, PT, R9.reuse, R33, RZ ;  /* 0x0000002109127210 */ /* 0x042fe40007f7e0ff */
[----:B--2---:R-:W-:-:S03]  /*3af60*/  IADD3 R14, P2, PT, R9, R31, RZ ;  /* 0x0000001f090e7210 */ /* 0x004fc60007f5e0ff */
[C---:B------:R-:W-:Y:S01]  /*3af70*/  IMAD.X R19, R12.reuse, 0x1, R32, P3 ;  /* 0x000000010c137824 */ /* 0x040fe200018e0620 */
[----:B---3--:R-:W-:Y:S01]  /*3af80*/  IADD3 R16, P0, PT, R9, R29, RZ ;  /* 0x0000001d09107210 */ /* 0x008fe20007f1e0ff */
[----:B------:R-:W-:-:S03]  /*3af90*/  IMAD.X R15, R12, 0x1, R30, P2 ;  /* 0x000000010c0f7824 */ /* 0x000fc600010e061e */
[----:B------:R1:W-:Y:S01]  /*3afa0*/  STL.64 [R1+0x320], R18 ;  /* 0x0003201201007387 */ /* 0x0003e20000100a00 */
[C---:B------:R-:W-:Y:S02]  /*3afb0*/  VIADD R10, R9.reuse, UR16 ;  /* 0x00000010090a7c36 */ /* 0x040fe40008000000 */
[----:B------:R-:W-:Y:S01]  /*3afc0*/  IMAD.X R17, R12, 0x1, R28, P0 ;  /* 0x000000010c117824 */ /* 0x000fe200000e061c */
[----:B------:R2:W-:Y:S02]  /*3afd0*/  STL.64 [R1+0x340], R14 ;  /* 0x0003400e01007387 */ /* 0x0005e40000100a00 */
[----:B------:R-:W-:Y:S02]  /*3afe0*/  SHF.R.S32.HI R11, RZ, 0x1f, R10 ;  /* 0x0000001fff0b7819 */ /* 0x000fe4000001140a */
[----:B------:R3:W-:Y:S01]  /*3aff0*/  STL.64 [R1+0x338], R16 ;  /* 0x0003381001007387 */ /* 0x0007e20000100a00 */
[----:B-1----:R-:W-:Y:S02]  /*3b000*/  IADD3 R18, P3, PT, R9, R27, RZ ;  /* 0x0000001b09127210 */ /* 0x002fe40007f7e0ff */
[----:B--2---:R-:W-:-:S03]  /*3b010*/  IADD3 R14, P2, PT, R10, R33, RZ ;  /* 0x000000210a0e7210 */ /* 0x004fc60007f5e0ff */
[----:B------:R-:W-:Y:S01]  /*3b020*/  IMAD.X R19, R12, 0x1, R26, P3 ;  /* 0x000000010c137824 */ /* 0x000fe200018e061a */
[----:B---3--:R-:W-:Y:S01]  /*3b030*/  IADD3 R16, P0, PT, R10, R31, RZ ;  /* 0x0000001f0a107210 */ /* 0x008fe20007f1e0ff */
[----:B------:R-:W-:-:S03]  /*3b040*/  IMAD.X R15, R11, 0x1, R32, P2 ;  /* 0x000000010b0f7824 */ /* 0x000fc600010e0620 */
[----:B------:R1:W-:Y:S01]  /*3b050*/  STL.64 [R1+0x330], R18 ;  /* 0x0003301201007387 */ /* 0x0003e20000100a00 */
[C---:B------:R-:W-:Y:S01]  /*3b060*/  VIADD R9, R10.reuse, UR17 ;  /* 0x000000110a097c36 */ /* 0x040fe20008000000 */
[----:B------:R-:W2:Y:S01]  /*3b070*/  LDCU.64 UR16, c[0x0][0x398] ;  /* 0x00007300ff1077ac */ /* 0x000ea20008000a00 */
[----:B------:R-:W-:Y:S01]  /*3b080*/  IMAD.X R17, R11, 0x1, R30, P0 ;  /* 0x000000010b117824 */ /* 0x000fe200000e061e */
[----:B------:R3:W-:Y:S02]  /*3b090*/  STL.64 [R1+0x360], R14 ;  /* 0x0003600e01007387 */ /* 0x0007e40000100a00 */
[----:B------:R-:W-:Y:S02]  /*3b0a0*/  SHF.R.S32.HI R12, RZ, 0x1f, R9 ;  /* 0x0000001fff0c7819 */ /* 0x000fe40000011409 */
[----:B------:R0:W-:Y:S01]  /*3b0b0*/  STL.64 [R1+0x380], R16 ;  /* 0x0003801001007387 */ /* 0x0001e20000100a00 */
[C---:B-1----:R-:W-:Y:S02]  /*3b0c0*/  IADD3 R18, P3, PT, R10.reuse, R29, RZ ;  /* 0x0000001d0a127210 */ /* 0x042fe40007f7e0ff */
[----:B---3--:R-:W-:-:S03]  /*3b0d0*/  IADD3 R14, P2, PT, R10, R27, RZ ;  /* 0x0000001b0a0e7210 */ /* 0x008fc60007f5e0ff */
[----:B------:R-:W-:Y:S01]  /*3b0e0*/  IMAD.X R19, R11, 0x1, R28, P3 ;  /* 0x000000010b137824 */ /* 0x000fe200018e061c */
[----:B0-----:R-:W-:Y:S01]  /*3b0f0*/  IADD3 R16, P0, PT, R9, R33, RZ ;  /* 0x0000002109107210 */ /* 0x001fe20007f1e0ff */
[----:B------:R-:W-:-:S03]  /*3b100*/  IMAD.X R15, R11, 0x1, R26, P2 ;  /* 0x000000010b0f7824 */ /* 0x000fc600010e061a */
[----:B------:R0:W-:Y:S01]  /*3b110*/  STL.64 [R1+0x378], R18 ;  /* 0x0003781201007387 */ /* 0x0001e20000100a00 */
[----:B------:R-:W-:-:S03]  /*3b120*/  IMAD.X R17, R12, 0x1, R32, P0 ;  /* 0x000000010c117824 */ /* 0x000fc600000e0620 */
[----:B------:R1:W-:Y:S01]  /*3b130*/  STL.64 [R1+0x370], R14 ;  /* 0x0003700e01007387 */ /* 0x0003e20000100a00 */
[C---:B------:R-:W-:Y:S01]  /*3b140*/  VIADD R10, R9.reuse, UR75 ;  /* 0x0000004b090a7c36 */ /* 0x040fe20008000000 */
[----:B------:R-:W-:Y:S01]  /*3b150*/  LOP3.LUT R2, R2, 0xff7fffff, RZ, 0xc0, !PT ;  /* 0xff7fffff02027812 */ /* 0x000fe200078ec0ff */
[----:B------:R-:W-:Y:S01]  /*3b160*/  IMAD.MOV.U32 R44, RZ, RZ, R35 ;  /* 0x000000ffff2c7224 */ /* 0x000fe200078e0023 */
[----:B------:R3:W-:Y:S01]  /*3b170*/  STL.64 [R1+0x3a0], R16 ;  /* 0x0003a01001007387 */ /* 0x0007e20000100a00 */
[----:B------:R-:W-:Y:S01]  /*3b180*/  LOP3.LUT R6, R6, 0xffdfffff, RZ, 0xc0, !PT ;  /* 0xffdfffff06067812 */ /* 0x000fe200078ec0ff */
[----:B------:R-:W2:Y:S01]  /*3b190*/  LDCU UR75, c[0x0][0x398] ;  /* 0x00007300ff4b77ac */ /* 0x000ea20008000800 */
[C---:B0-----:R-:W-:Y:S02]  /*3b1a0*/  IADD3 R18, P3, PT, R9.reuse, R31, RZ ;  /* 0x0000001f09127210 */ /* 0x041fe40007f7e0ff */
        /* <DEDUP_REMOVED lines=15> */
[----:B------:R-:W-:Y:S01]  /*3b2a0*/  VIADD R9, R10, UR76 ;  /* 0x0000004c0a097c36 */ /* 0x000fe20008000000 */
[----:B------:R-:W-:Y:S01]  /*3b2b0*/  LOP3.LUT R3, R3, 0x7fffffff, RZ, 0xc0, !PT ;  /* 0x7fffffff03037812 */ /* 0x000fe200078ec0ff */
[----:B------:R-:W-:Y:S01]  /*3b2c0*/  IMAD.X R17, R11, 0x1, R28, P0 ;  /* 0x000000010b117824 */ /* 0x000fe200000e061c */
[----:B------:R1:W-:Y:S01]  /*3b2d0*/  STL.64 [R1+0x400], R14 ;  /* 0x0004000e01007387 */ /* 0x0003e20000100a00 */
[----:B------:R-:W-:Y:S01]  /*3b2e0*/  LOP3.LUT R4, R4, 0x7fffffff, RZ, 0xc0, !PT ;  /* 0x7fffffff04047812 */ /* 0x000fe200078ec0ff */
[----:B------:R-:W3:Y:S01]  /*3b2f0*/  LDCU UR76, c[0x0][0x398] ;  /* 0x00007300ff4c77ac */ /* 0x000ee20008000800 */
[----:B------:R-:W-:Y:S01]  /*3b300*/  SHF.R.S32.HI R12, RZ, 0x1f, R9 ;  /* 0x0000001fff0c7819 */ /* 0x000fe20000011409 */
[----:B------:R2:W-:Y:S01]  /*3b310*/  STL.64 [R1+0x3f8], R16 ;  /* 0x0003f81001007387 */ /* 0x0005e20000100a00 */
[----:B0-----:R-:W-:Y:S02]  /*3b320*/  IADD3 R18, P3, PT, R10, R27, RZ ;  /* 0x0000001b0a127210 */ /* 0x001fe40007f7e0ff */
[----:B-1----:R-:W-:-:S03]  /*3b330*/  IADD3 R14, P2, PT, R9, R33, RZ ;  /* 0x00000021090e7210 */ /* 0x002fc60007f5e0ff */
[----:B------:R-:W-:Y:S01]  /*3b340*/  IMAD.X R19, R11, 0x1, R26, P3 ;  /* 0x000000010b137824 */ /* 0x000fe200018e061a */
[----:B--2---:R-:W-:Y:S01]  /*3b350*/  IADD3 R16, P0, PT, R9, R31, RZ ;  /* 0x0000001f09107210 */ /* 0x004fe20007f1e0ff */
[----:B------:R-:W-:-:S03]  /*3b360*/  IMAD.X R15, R12, 0x1, R32, P2 ;  /* 0x000000010c0f7824 */ /* 0x000fc600010e0620 */
[----:B------:R0:W-:Y:S01]  /*3b370*/  STL.64 [R1+0x3f0], R18 ;  /* 0x0003f01201007387 */ /* 0x0001e20000100a00 */
[C---:B------:R-:W-:Y:S01]  /*3b380*/  VIADD R10, R9.reuse, UR74 ;  /* 0x0000004a090a7c36 */ /* 0x040fe20008000000 */
[----:B------:R-:W-:Y:S01]  /*3b390*/  LOP3.LUT R8, R8, 0xffffffdf, RZ, 0xc0, !PT ;  /* 0xffffffdf08087812 */ /* 0x000fe200078ec0ff */
[----:B------:R-:W-:Y:S01]  /*3b3a0*/  IMAD.X R17, R12, 0x1, R30, P0 ;  /* 0x000000010c117824 */ /* 0x000fe200000e061e */
[----:B------:R1:W-:Y:S01]  /*3b3b0*/  STL.64 [R1+0x428], R14 ;  /* 0x0004280e01007387 */ /* 0x0003e20000100a00 */
[----:B----4-:R-:W-:Y:S01]  /*3b3c0*/  LOP3.LUT R48, R48, 0x7fffffff, RZ, 0xc0, !PT ;  /* 0x7fffffff30307812 */ /* 0x010fe200078ec0ff */
[----:B------:R-:W2:Y:S01]  /*3b3d0*/  LDCU UR74, c[0x0][0x398] ;  /* 0x00007300ff4a77ac */ /* 0x000ea20008000800 */
[----:B------:R-:W-:Y:S01]  /*3b3e0*/  SHF.R.S32.HI R11, RZ, 0x1f, R10 ;  /* 0x0000001fff0b7819 */ /* 0x000fe2000001140a */
[----:B------:R4:W-:Y:S01]  /*3b3f0*/  STL.64 [R1+0x448], R16 ;  /* 0x0004481001007387 */ /* 0x0009e20000100a00 */
[C---:B0-----:R-:W-:Y:S02]  /*3b400*/  IADD3 R18, P3, PT, R9.reuse, R29, RZ ;  /* 0x0000001d09127210 */ /* 0x041fe40007f7e0ff */
[----:B-1----:R-:W-:-:S03]  /*3b410*/  IADD3 R14, P2, PT, R9, R27, RZ ;  /* 0x0000001b090e7210 */ /* 0x002fc60007f5e0ff */
[----:B------:R-:W-:Y:S01]  /*3b420*/  IMAD.X R19, R12, 0x1, R28, P3 ;  /* 0x000000010c137824 */ /* 0x000fe200018e061c */
[----:B----4-:R-:W-:Y:S01]  /*3b430*/  IADD3 R16, P0, PT, R10, R33, RZ ;  /* 0x000000210a107210 */ /* 0x010fe20007f1e0ff */
[----:B------:R-:W-:-:S03]  /*3b440*/  IMAD.X R15, R12, 0x1, R26, P2 ;  /* 0x000000010c0f7824 */ /* 0x000fc600010e061a */
[----:B------:R0:W-:Y:S01]  /*3b450*/  STL.64 [R1+0x440], R18 ;  /* 0x0004401201007387 */ /* 0x0001e20000100a00 */
[----:B------:R-:W-:-:S03]  /*3b460*/  IMAD.X R17, R11, 0x1, R32, P0 ;  /* 0x000000010b117824 */ /* 0x000fc600000e0620 */
[----:B------:R1:W-:Y:S01]  /*3b470*/  STL.64 [R1+0x438], R14 ;  /* 0x0004380e01007387 */ /* 0x0003e20000100a00 */
[C---:B------:R-:W-:Y:S01]  /*3b480*/  VIADD R9, R10.reuse, UR73 ;  /* 0x000000490a097c36 */ /* 0x040fe20008000000 */
[----:B------:R-:W-:Y:S01]  /*3b490*/  LOP3.LUT R49, R49, 0x7fffffff, RZ, 0xc0, !PT ;  /* 0x7fffffff31317812 */ /* 0x000fe200078ec0ff */
[----:B------:R-:W4:Y:S01]  /*3b4a0*/  LDCU UR73, c[0x0][0x398] ;  /* 0x00007300ff4977ac */ /* 0x000f220008000800 */
[----:B------:R2:W-:Y:S01]  /*3b4b0*/  STL.64 [R1+0x468], R16 ;  /* 0x0004681001007387 */ /* 0x0005e20000100a00 */
[C---:B0-----:R-:W-:Y:S02]  /*3b4c0*/  IADD3 R18, P3, PT, R10.reuse, R31, RZ ;  /* 0x0000001f0a127210 */ /* 0x041fe40007f7e0ff */
        /* <DEDUP_REMOVED lines=15> */
[----:B------:R-:W-:Y:S01]  /*3b5c0*/  VIADD R10, R9, UR72 ;  /* 0x00000048090a7c36 */ /* 0x000fe20008000000 */
[----:B------:R-:W-:Y:S01]  /*3b5d0*/  LOP3.LUT R50, R50, 0x7fffffff, RZ, 0xc0, !PT ;  /* 0x7fffffff32327812 */ /* 0x000fe200078ec0ff */
[----:B------:R-:W-:Y:S01]  /*3b5e0*/  IMAD.X R17, R12, 0x1, R28, P0 ;  /* 0x000000010c117824 */ /* 0x000fe200000e061c */
[----:B------:R1:W-:Y:S01]  /*3b5f0*/  STL.64 [R1+0x4c8], R14 ;  /* 0x0004c80e01007387 */ /* 0x0003e20000100a00 */
[----:B------:R-:W-:Y:S01]  /*3b600*/  LOP3.LUT R51, R51, 0x7fffffff, RZ, 0xc0, !PT ;  /* 0x7fffffff33337812 */ /* 0x000fe200078ec0ff */
[----:B------:R-:W2:Y:S01]  /*3b610*/  LDCU UR72, c[0x0][0x398] ;  /* 0x00007300ff4877ac */ /* 0x000ea20008000800 */
[----:B------:R-:W-:Y:S01]  /*3b620*/  SHF.R.S32.HI R11, RZ, 0x1f, R10 ;  /* 0x0000001fff0b7819 */ /* 0x000fe2000001140a */
[----:B------:R3:W-:Y:S01]  /*3b630*/  STL.64 [R1+0x4c0], R16 ;  /* 0x0004c01001007387 */ /* 0x0007e20000100a00 */
[----:B0-----:R-:W-:Y:S02]  /*3b640*/  IADD3 R18, P3, PT, R9, R27, RZ ;  /* 0x0000001b09127210 */ /* 0x001fe40007f7e0ff */
[----:B-1----:R-:W-:-:S03]  /*3b650*/  IADD3 R14, P2, PT, R10, R33, RZ ;  /* 0x000000210a0e7210 */ /* 0x002fc60007f5e0ff */
[----:B------:R-:W-:Y:S01]  /*3b660*/  IMAD.X R19, R12, 0x1, R26, P3 ;  /* 0x000000010c137824 */ /* 0x000fe200018e061a */
        /* <DEDUP_REMOVED lines=11> */
[C---:B0-----:R-:W-:Y:S02]  /*3b720*/  IADD3 R18, P3, PT, R10.reuse, R29, RZ ;  /* 0x0000001d0a127210 */ /* 0x041fe40007f7e0ff */
[----:B-1----:R-:W-:-:S03]  /*3b730*/  IADD3 R14, P2, PT, R10, R27, RZ ;  /* 0x0000001b0a0e7210 */ /* 0x002fc60007f5e0ff */
[----:B------:R-:W-:Y:S01]  /*3b740*/  IMAD.X R19, R11, 0x1, R28, P3 ;  /* 0x000000010b137824 */ /* 0x000fe200018e061c */
[----:B--2---:R-:W-:Y:S01]  /*3b750*/  IADD3 R16, P0, PT, R9, R33, RZ ;  /* 0x0000002109107210 */ /* 0x004fe20007f1e0ff */
[----:B------:R-:W-:-:S03]  /*3b760*/  IMAD.X R15, R11, 0x1, R26, P2 ;  /* 0x000000010b0f7824 */ /* 0x000fc600010e061a */
[----:B------:R0:W-:Y:S01]  /*3b770*/  STL.64 [R1+0x500], R18 ;  /* 0x0005001201007387 */ /* 0x0001e20000100a00 */
[----:B------:R-:W-:-:S03]  /*3b780*/  IMAD.X R17, R12, 0x1, R32, P0 ;  /* 0x000000010c117824 */ /* 0x000fc600000e0620 */
[----:B------:R1:W-:Y:S01]  /*3b790*/  STL.64 [R1+0x4f8], R14 ;  /* 0x0004f80e01007387 */ /* 0x0003e20000100a00 */
[C---:B------:R-:W-:Y:S01]  /*3b7a0*/  VIADD R10, R9.reuse, UR70 ;  /* 0x00000046090a7c36 */ /* 0x040fe20008000000 */
[----:B------:R-:W-:Y:S01]  /*3b7b0*/  LOP3.LUT R54, R54, 0x7fffffff, RZ, 0xc0, !PT ;  /* 0x7fffffff36367812 */ /* 0x000fe200078ec0ff */
[----:B------:R-:W2:Y:S01]  /*3b7c0*/  LDCU UR70, c[0x0][0x398] ;  /* 0x00007300ff4677ac */ /* 0x000ea20008000800 */
[----:B------:R3:W-:Y:S01]  /*3b7d0*/  STL.64 [R1+0x528], R16 ;  /* 0x0005281001007387 */ /* 0x0007e20000100a00 */
        /* <DEDUP_REMOVED lines=17> */
[----:B------:R-:W-:Y:S01]  /*3b8f0*/  LOP3.LUT R55, R55, 0xbfffffff, RZ, 0xc0, !PT ;  /* 0xbfffffff37377812 */ /* 0x000fe200078ec0ff */
[----:B------:R-:W-:Y:S01]  /*3b900*/  IMAD.X R17, R11, 0x1, R28, P0 ;  /* 0x000000010b117824 */ /* 0x000fe200000e061c */
[----:B------:R1:W-:Y:S01]  /*3b910*/  STL.64 [R1+0x590], R14 ;  /* 0x0005900e01007387 */ /* 0x0003e20000100a00 */
[----:B------:R-:W3:Y:S01]  /*3b920*/  LDCU UR69, c[0x0][0x398] ;  /* 0x00007300ff4577ac */ /* 0x000ee20008000800 */
[----:B------:R-:W-:Y:S02]  /*3b930*/  SHF.R.S32.HI R12, RZ, 0x1f, R9 ;  /* 0x0000001fff0c7819 */ /* 0x000fe40000011409 */
[----:B------:R2:W-:Y:S01]  /*3b940*/  STL.64 [R1+0x588], R16 ;  /* 0x0005881001007387 */ /* 0x0005e20000100a00 */
[----:B0-----:R-:W-:Y:S02]  /*3b950*/  IADD3 R18, P3, PT, R10, R27, RZ ;  /* 0x0000001b0a127210 */ /* 0x001fe40007f7e0ff */
[----:B-1----:R-:W-:-:S03]  /*3b960*/  IADD3 R14, P2, PT, R9, R33, RZ ;  /* 0x00000021090e7210 */ /* 0x002fc60007f5e0ff */
[----:B------:R-:W-:Y:S01]  /*3b970*/  IMAD.X R19, R11, 0x1, R26, P3 ;  /* 0x000000010b137824 */ /* 0x000fe200018e061a */
[----:B--2---:R-:W-:Y:S01]  /*3b980*/  IADD3 R16, P0, PT, R9, R31, RZ ;  /* 0x0000001f09107210 */ /* 0x004fe20007f1e0ff */
[----:B------:R-:W-:-:S03]  /*3b990*/  IMAD.X R15, R12, 0x1, R32, P2 ;  /* 0x000000010c0f7824 */ /* 0x000fc600010e0620 */
[----:B------:R0:W-:Y:S01]  /*3b9a0*/  STL.64 [R1+0x580], R18 ;  /* 0x0005801201007387 */ /* 0x0001e20000100a00 */
[----:B------:R-:W-:Y:S01]  /*3b9b0*/  VIADD R10, R9, UR68 ;  /* 0x00000044090a7c36 */ /* 0x000fe20008000000 */
[----:B------:R-:W-:Y:S01]  /*3b9c0*/  LOP3.LUT R7, R7, 0xfeffffff, RZ, 0xc0, !PT ;  /* 0xfeffffff07077812 */ /* 0x000fe200078ec0ff */
[----:B------:R-:W-:Y:S01]  /*3b9d0*/  IMAD.X R17, R12, 0x1, R30, P0 ;  /* 0x000000010c117824 */ /* 0x000fe200000e061e */
[----:B------:R1:W-:Y:S01]  /*3b9e0*/  STL.64 [R1+0x5b0], R14 ;  /* 0x0005b00e01007387 */ /* 0x0003e20000100a00 */
[----:B------:R-:W2:Y:S01]  /*3b9f0*/  LDCU UR68, c[0x0][0x398] ;  /* 0x00007300ff4477ac */ /* 0x000ea20008000800 */
        /* <DEDUP_REMOVED lines=10> */
[C---:B------:R-:W-:Y:S01]  /*3baa0*/  VIADD R9, R10.reuse, UR67 ;  /* 0x000000430a097c36 */ /* 0x040fe20008000000 */
[----:B------:R-:W3:Y:S02]  /*3bab0*/  LDCU UR67, c[0x0][0x398] ;  /* 0x00007300ff4377ac */ /* 0x000ee40008000800 */
        /* <DEDUP_REMOVED lines=24> */
[----:B--2---:R-:W-:-:S03]  /*3bc40*/  IADD3 R14, P2, PT, R10, R33, RZ ;  /* 0x000000210a0e7210 */ /* 0x004fc60007f5e0ff */
[----:B------:R-:W-:Y:S01]  /*3bc50*/  IMAD.X R19, R12, 0x1, R26, P3 ;  /* 0x000000010c137824 */ /* 0x000fe200018e061a */
[----:B-1----:R-:W-:Y:S01]  /*3bc60*/  IADD3 R16, P0, PT, R10, R31, RZ ;  /* 0x0000001f0a107210 */ /* 0x002fe20007f1e0ff */
        /* <DEDUP_REMOVED lines=8> */
[C---:B0-----:R-:W-:Y:S02]  /*3bcf0*/  IADD3 R18, P3, PT, R10.reuse, R29, RZ ;  /* 0x0000001d0a127210 */ /* 0x041fe40007f7e0ff */
[----:B--2---:R-:W-:-:S03]  /*3bd00*/  IADD3 R14, P2, PT, R10, R27, RZ ;  /* 0x0000001b0a0e7210 */ /* 0x004fc60007f5e0ff */
[----:B------:R-:W-:Y:S01]  /*3bd10*/  IMAD.X R19, R11, 0x1, R28, P3 ;  /* 0x000000010b137824 */ /* 0x000fe200018e061c */
[----:B-1----:R-:W-:Y:S01]  /*3bd20*/  IADD3 R16, P0, PT, R9, R33, RZ ;  /* 0x0000002109107210 */ /* 0x002fe20007f1e0ff */
[----:B------:R-:W-:-:S03]  /*3bd30*/  IMAD.X R15, R11, 0x1, R26, P2 ;  /* 0x000000010b0f7824 */ /* 0x000fc600010e061a */
[----:B------:R0:W-:Y:S01]  /*3bd40*/  STL.64 [R1+0x6a0], R18 ;  /* 0x0006a01201007387 */ /* 0x0001e20000100a00 */
[----:B------:R-:W-:-:S03]  /*3bd50*/  IMAD.X R17, R12, 0x1, R32, P0 ;  /* 0x000000010c117824 */ /* 0x000fc600000e0620 */
[----:B------:R1:W-:Y:S01]  /*3bd60*/  STL.64 [R1+0x698], R14 ;  /* 0x0006980e01007387 */ /* 0x0003e20000100a00 */
[C---:B------:R-:W-:Y:S01]  /*3bd70*/  VIADD R10, R9.reuse, UR64 ;  /* 0x00000040090a7c36 */ /* 0x040fe20008000000 */
[----:B------:R-:W2:Y:S02]  /*3bd80*/  LDCU UR64, c[0x0][0x398] ;  /* 0x00007300ff4077ac */ /* 0x000ea40008000800 */
        /* <DEDUP_REMOVED lines=36> */
[----:B---3--:R-:W-:-:S03]  /*3bfd0*/  IADD3 R14, P2, PT, R9, R27, RZ ;  /* 0x0000001b090e7210 */ /* 0x008fc60007f5e0ff */
[----:B------:R-:W-:Y:S01]  /*3bfe0*/  IMAD.X R19, R12, 0x1, R28, P3 ;  /* 0x000000010c137824 */ /* 0x000fe200018e061c */
[----:B-1----:R-:W-:Y:S01]  /*3bff0*/  IADD3 R16, P0, PT, R10, R33, RZ ;  /* 0x000000210a107210 */ /* 0x002fe20007f1e0ff */
        /* <DEDUP_REMOVED lines=440> */
[----:B------:R-:W-:Y:S01]  /*3db80*/  VIADD R10, R9, UR30 ;  /* 0x0000001e090a7c36 */ /* 0x000fe20008000000 */
[----:B------:R-:W1:Y:S01]  /*3db90*/  LDCU UR30, c[0x0][0x398] ;  /* 0x00007300ff1e77ac */ /* 0x000e620008000800 */
[----:B------:R-:W-:Y:S01]  /*3dba0*/  IMAD.X R17, R13, 0x1, R30, P0 ;  /* 0x000000010d117824 */ /* 0x000fe200000e061e */
[----:B------:R3:W-:Y:S02]  /*3dbb0*/  STL.64 [R1+0xfb8], R14 ;  /* 0x000fb80e01007387 */ /* 0x0007e40000100a00 */
[----:B------:R-:W-:Y:S02]  /*3dbc0*/  SHF.R.S32.HI R12, RZ, 0x1f, R10 ;  /* 0x0000001fff0c7819 */ /* 0x000fe4000001140a */
[----:B------:R1:W-:Y:S01]  /*3dbd0*/  STL.64 [R1+0xfd0], R16 ;  /* 0x000fd01001007387 */ /* 0x0003e20000100a00 */
[C---:B0-----:R-:W-:Y:S02]  /*3dbe0*/  IADD3 R18, P3, PT, R9.reuse, R29, RZ ;  /* 0x0000001d09127210 */ /* 0x041fe40007f7e0ff */
[----:B---3--:R-:W-:-:S03]  /*3dbf0*/  IADD3 R14, P2, PT, R9, R27, RZ ;  /* 0x0000001b090e7210 */ /* 0x008fc60007f5e0ff */
[C---:B------:R-:W-:Y:S01]  /*3dc00*/  IMAD.X R19, R13.reuse, 0x1, R28, P3 ;  /* 0x000000010d137824 */ /* 0x040fe200018e061c */
[----:B-1----:R-:W-:Y:S01]  /*3dc10*/  IADD3 R16, P0, PT, R10, R33, RZ ;  /* 0x000000210a107210 */ /* 0x002fe20007f1e0ff */
[----:B------:R-:W-:-:S03]  /*3dc20*/  IMAD.X R15, R13, 0x1, R26, P2 ;  /* 0x000000010d0f7824 */ /* 0x000fc600010e061a */
[----:B------:R0:W-:Y:S01]  /*3dc30*/  STL.64 [R1+0xfc8], R18 ;  /* 0x000fc81201007387 */ /* 0x0001e20000100a00 */
[----:B------:R-:W-:-:S03]  /*3dc40*/  IMAD.X R17, R12, 0x1, R32, P0 ;  /* 0x000000010c117824 */ /* 0x000fc600000e0620 */
[----:B------:R1:W-:Y:S01]  /*3dc50*/  STL.64 [R1+0xfc0], R14 ;  /* 0x000fc00e01007387 */ /* 0x0003e20000100a00 */
[----:B------:R-:W-:-:S03]  /*3dc60*/  VIADD R9, R10, UR29 ;  /* 0x0000001d0a097c36 */ /* 0x000fc60008000000 */
[----:B------:R3:W-:Y:S01]  /*3dc70*/  STL.64 [R1+0xfd8], R16 ;  /* 0x000fd81001007387 */ /* 0x0007e20000100a00 */
[C---:B0-----:R-:W-:Y:S02]  /*3dc80*/  IADD3 R18, P3, PT, R10.reuse, R31, RZ ;  /* 0x0000001f0a127210 */ /* 0x041fe40007f7e0ff */
[----:B-1----:R-:W-:-:S03]  /*3dc90*/  IADD3 R14, P2, PT, R10, R29, RZ ;  /* 0x0000001d0a0e7210 */ /* 0x002fc60007f5e0ff */
[----:B------:R-:W-:Y:S01]  /*3dca0*/  IMAD.X R19, R12, 0x1, R30, P3 ;  /* 0x000000010c137824 */ /* 0x000fe200018e061e */
[C---:B------:R-:W-:Y:S02]  /*3dcb0*/  IADD3 R20, P3, PT, R9.reuse, R33, RZ ;  /* 0x0000002109147210 */ /* 0x040fe40007f7e0ff */
[----:B---3--:R-:W-:Y:S02]  /*3dcc0*/  IADD3 R16, P0, PT, R10, R27, RZ ;  /* 0x0000001b0a107210 */ /* 0x008fe40007f1e0ff */
[----:B------:R-:W-:Y:S01]  /*3dcd0*/  SHF.R.S32.HI R10, RZ, 0x1f, R9 ;  /* 0x0000001fff0a7819 */ /* 0x000fe20000011409 */
[C---:B------:R-:W-:Y:S01]  /*3dce0*/  IMAD.X R15, R12.reuse, 0x1, R28, P2 ;  /* 0x000000010c0f7824 */ /* 0x040fe200010e061c */
[----:B------:R-:W-:Y:S01]  /*3dcf0*/  IADD3 R22, P2, PT, R9, R31, RZ ;  /* 0x0000001f09167210 */ /* 0x000fe20007f5e0ff */
[----:B------:R-:W-:Y:S01]  /*3dd00*/  IMAD.X R17, R12, 0x1, R26, P0 ;  /* 0x000000010c117824 */ /* 0x000fe200000e061a */
[----:B------:R-:W-:Y:S01]  /*3dd10*/  STL.64 [R1+0xff0], R18 ;  /* 0x000ff01201007387 */ /* 0x000fe20000100a00 */
[----:B------:R-:W-:-:S03]  /*3dd20*/  IMAD.X R21, R10, 0x1, R32, P3 ;  /* 0x000000010a157824 */ /* 0x000fc600018e0620 */
[----:B------:R-:W-:Y:S01]  /*3dd30*/  STL.64 [R1+0xfe8], R14 ;  /* 0x000fe80e01007387 */ /* 0x000fe20000100a00 */
[----:B------:R-:W-:-:S03]  /*3dd40*/  IMAD.X R23, R10, 0x1, R30, P2 ;  /* 0x000000010a177824 */ /* 0x000fc600010e061e */
[----:B------:R0:W-:Y:S01]  /*3dd50*/  STL.64 [R1+0xfe0], R16 ;  /* 0x000fe01001007387 */ /* 0x0001e20000100a00 */
[C---:B------:R-:W-:Y:S01]  /*3dd60*/  VIADD R11, R9.reuse, UR28 ;  /* 0x0000001c090b7c36 */ /* 0x040fe20008000000 */
[----:B------:R-:W1:Y:S02]  /*3dd70*/  LDCU.64 UR28, c[0x0][0x398] ;  /* 0x00007300ff1c77ac */ /* 0x000e640008000a00 */
[----:B------:R3:W-:Y:S02]  /*3dd80*/  STL.64 [R1+0xff8], R20 ;  /* 0x000ff81401007387 */ /* 0x0007e40000100a00 */
[----:B------:R-:W-:Y:S02]  /*3dd90*/  SHF.R.S32.HI R13, RZ, 0x1f, R11 ;  /* 0x0000001fff0d7819 */ /* 0x000fe4000001140b */
[C---:B0-----:R-:W-:Y:S01]  /*3dda0*/  IADD3 R16, P0, PT, R9.reuse, R29, RZ ;  /* 0x0000001d09107210 */ /* 0x041fe20007f1e0ff */
[----:B------:R0:W-:Y:S01]  /*3ddb0*/  STL.64 [R1+0x1008], R22 ;  /* 0x0010081601007387 */ /* 0x0001e20000100a00 */
[----:B---3--:R-:W-:-:S03]  /*3ddc0*/  IADD3 R20, P3, PT, R9, R27, RZ ;  /* 0x0000001b09147210 */ /* 0x008fc60007f7e0ff */
[C---:B------:R-:W-:Y:S02]  /*3ddd0*/  IMAD.X R17, R10.reuse, 0x1, R28, P0 ;  /* 0x000000010a117824 */ /* 0x040fe400000e061c */
[----:B------:R-:W-:Y:S01]  /*3dde0*/  IMAD.X R21, R10, 0x1, R26, P3 ;  /* 0x000000010a157824 */ /* 0x000fe200018e061a */
[C---:B0-----:R-:W-:Y:S02]  /*3ddf0*/  IADD3 R22, P2, PT, R11.reuse, R33, RZ ;  /* 0x000000210b167210 */ /* 0x041fe40007f5e0ff */
[----:B------:R0:W-:Y:S01]  /*3de00*/  STL.64 [R1+0x1000], R16 ;  /* 0x0010001001007387 */ /* 0x0001e20000100a00 */
[----:B------:R-:W-:Y:S02]  /*3de10*/  VIADD R15, R11, UR27 ;  /* 0x0000001b0b0f7c36 */ /* 0x000fe40008000000 */
[----:B------:R-:W-:Y:S01]  /*3de20*/  IMAD.X R23, R13, 0x1, R32, P2 ;  /* 0x000000010d177824 */ /* 0x000fe200010e0620 */
[----:B------:R3:W-:Y:S01]  /*3de30*/  STL.64 [R1+0x1018], R20 ;  /* 0x0010181401007387 */ /* 0x0007e20000100a00 */
[----:B------:R-:W-:Y:S01]  /*3de40*/  VIADD R19, R15, UR26 ;  /* 0x0000001a0f137c36 */ /* 0x000fe20008000000 */
[----:B0-----:R-:W-:-:S02]  /*3de50*/  IADD3 R16, P0, PT, R11, R31, RZ ;  /* 0x0000001f0b107210 */ /* 0x001fc40007f1e0ff */
[----:B------:R0:W-:Y:S01]  /*3de60*/  STL.64 [R1+0x1020], R22 ;  /* 0x0010201601007387 */ /* 0x0001e20000100a00 */
[----:B---3--:R-:W-:Y:S02]  /*3de70*/  IADD3 R20, P3, PT, R11, R29, RZ ;  /* 0x0000001d0b147210 */ /* 0x008fe40007f7e0ff */
[----:B------:R-:W-:Y:S01]  /*3de80*/  IMAD.X R17, R13, 0x1, R30, P0 ;  /* 0x000000010d117824 */ /* 0x000fe200000e061e */
[----:B------:R-:W-:Y:S01]  /*3de90*/  SHF.R.S32.HI R18, RZ, 0x1f, R15 ;  /* 0x0000001fff127819 */ /* 0x000fe2000001140f */
[----:B------:R-:W-:Y:S01]  /*3dea0*/  VIADD R14, R19, UR25 ;  /* 0x00000019130e7c36 */ /* 0x000fe20008000000 */
[----:B------:R-:W3:Y:S01]  /*3deb0*/  LDCU.64 UR26, c[0x0][0x398] ;  /* 0x00007300ff1a77ac */ /* 0x000ee20008000a00 */
[----:B------:R-:W-:Y:S01]  /*3dec0*/  IMAD.X R21, R13, 0x1, R28, P3 ;  /* 0x000000010d157824 */ /* 0x000fe200018e061c */
[----:B0-----:R-:W-:Y:S01]  /*3ded0*/  IADD3 R22, P2, PT, R11, R27, RZ ;  /* 0x0000001b0b167210 */ /* 0x001fe20007f5e0ff */
[----:B------:R0:W-:Y:S01]  /*3dee0*/  STL.64 [R1+0x1038], R16 ;  /* 0x0010381001007387 */ /* 0x0001e20000100a00 */
[----:B------:R-:W-:Y:S01]  /*3def0*/  VIADD R9, R14, UR24 ;  /* 0x000000180e097c36 */ /* 0x000fe20008000000 */
[----:B------:R-:W1:Y:S02]  /*3df00*/  LDCU.64 UR24, c[0x0][0x398] ;  /* 0x00007300ff1877ac */ /* 0x000e640008000a00 */
[----:B------:R-:W-:Y:S01]  /*3df10*/  IMAD.X R23, R13, 0x1, R26, P2 ;  /* 0x000000010d177824 */ /* 0x000fe200010e061a */
[----:B------:R2:W-:Y:S01]  /*3df20*/  STL.64 [R1+0x1030], R20 ;  /* 0x0010301401007387 */ /* 0x0005e20000100a00 */
[----:B------:R-:W-:Y:S01]  /*3df30*/  IADD3 R24, P2, PT, R15, R29, RZ ;  /* 0x0000001d0f187210 */ /* 0x000fe20007f5e0ff */
[----:B------:R-:W-:Y:S01]  /*3df40*/  VIADD R10, R9, UR23 ;  /* 0x00000017090a7c36 */ /* 0x000fe20008000000 */
[C---:B0-----:R-:W-:Y:S01]  /*3df50*/  IADD3 R16, P0, PT, R15.reuse, R33, RZ ;  /* 0x000000210f107210 */ /* 0x041fe20007f1e0ff */
[----:B------:R0:W-:Y:S01]  /*3df60*/  STL.64 [R1+0x1028], R22 ;  /* 0x0010281601007387 */ /* 0x0001e20000100a00 */
[----:B--2---:R-:W-:-:S03]  /*3df70*/  IADD3 R20, P3, PT, R15, R31, RZ ;  /* 0x0000001f0f147210 */ /* 0x004fc60007f7e0ff */
[C---:B------:R-:W-:Y:S02]  /*3df80*/  IMAD.X R17, R18.reuse, 0x1, R32, P0 ;  /* 0x0000000112117824 */ /* 0x040fe400000e0620 */
[C---:B------:R-:W-:Y:S02]  /*3df90*/  IMAD.X R25, R18.reuse, 0x1, R28, P2 ;  /* 0x0000000112197824 */ /* 0x040fe400010e061c */
[----:B------:R-:W-:Y:S01]  /*3dfa0*/  IMAD.X R21, R18, 0x1, R30, P3 ;  /* 0x0000000112157824 */ /* 0x000fe200018e061e */
[----:B0-----:R-:W-:Y:S01]  /*3dfb0*/  IADD3 R22, P0, PT, R15, R27, RZ ;  /* 0x0000001b0f167210 */ /* 0x001fe20007f1e0ff */
[----:B------:R-:W-:Y:S01]  /*3dfc0*/  VIADD R11, R10, UR22 ;  /* 0x000000160a0b7c36 */ /* 0x000fe20008000000 */
[----:B------:R0:W-:Y:S01]  /*3dfd0*/  STL.64 [R1+0x1040], R16 ;  /* 0x0010401001007387 */ /* 0x0001e20000100a00 */
[----:B------:R-:W2:Y:S02]  /*3dfe0*/  LDCU.64 UR22, c[0x0][0x398] ;  /* 0x00007300ff1677ac */ /* 0x000ea40008000a00 */
[----:B------:R-:W-:Y:S01]  /*3dff0*/  IMAD.X R23, R18, 0x1, R26, P0 ;  /* 0x0000000112177824 */ /* 0x000fe200000e061a */
[----:B------:R1:W-:Y:S01]  /*3e000*/  STL.64 [R1+0x1058], R20 ;  /* 0x0010581401007387 */ /* 0x0003e20000100a00 */
[----:B------:R-:W-:-:S03]  /*3e010*/  VIADD R12, R11, UR21 ;  /* 0x000000150b0c7c36 */ /* 0x000fc60008000000 */
[----:B------:R2:W-:Y:S01]  /*3e020*/  STL.64 [R1+0x1050], R24 ;  /* 0x0010501801007387 */ /* 0x0005e20000100a00 */
[----:B0-----:R-:W-:-:S03]  /*3e030*/  SHF.R.S32.HI R16, RZ, 0x1f, R19 ;  /* 0x0000001fff107819 */ /* 0x001fc60000011413 */
[----:B------:R0:W-:Y:S01]  /*3e040*/  STL.64 [R1+0x1048], R22 ;  /* 0x0010481601007387 */ /* 0x0001e20000100a00 */
[C---:B-1----:R-:W-:Y:S01]  /*3e050*/  IADD3 R20, P3, PT, R19.reuse, R33, RZ ;  /* 0x0000002113147210 */ /* 0x042fe20007f7e0ff */
[----:B------:R-:W-:Y:S01]  /*3e060*/  VIADD R13, R12, UR20 ;  /* 0x000000140c0d7c36 */ /* 0x000fe20008000000 */
[----:B------:R-:W1:Y:S01]  /*3e070*/  LDCU.64 UR20, c[0x0][0x398] ;  /* 0x00007300ff1477ac */ /* 0x000e620008000a00 */
[C---:B--2---:R-:W-:Y:S02]  /*3e080*/  IADD3 R24, P2, PT, R19.reuse, R31, RZ ;  /* 0x0000001f13187210 */ /* 0x044fe40007f5e0ff */
[C---:B------:R-:W-:Y:S01]  /*3e090*/  IMAD.X R21, R16.reuse, 0x1, R32, P3 ;  /* 0x0000000110157824 */ /* 0x040fe200018e0620 */
[----:B0-----:R-:W-:Y:S02]  /*3e0a0*/  IADD3 R22, P0, PT, R19, R29, RZ ;  /* 0x0000001d13167210 */ /* 0x001fe40007f1e0ff */
[C---:B------:R-:W-:Y:S02]  /*3e0b0*/  IMAD.X R25, R16.reuse, 0x1, R30, P2 ;  /* 0x0000000110197824 */ /* 0x040fe400010e061e */
[----:B------:R-:W-:Y:S01]  /*3e0c0*/  VIADD R15, R13, UR19 ;  /* 0x000000130d0f7c36 */ /* 0x000fe20008000000 */
[----:B------:R0:W-:Y:S01]  /*3e0d0*/  STL.64 [R1+0x1068], R20 ;  /* 0x0010681401007387 */ /* 0x0001e20000100a00 */
[----:B------:R-:W-:-:S02]  /*3e0e0*/  IMAD.X R23, R16, 0x1, R28, P0 ;  /* 0x0000000110177824 */ /* 0x000fc400000e061c */
[----:B------:R-:W-:Y:S01]  /*3e0f0*/  VIADD R17, R15, UR18 ;  /* 0x000000120f117c36 */ /* 0x000fe20008000000 */
[----:B------:R2:W-:Y:S01]  /*3e100*/  STL.64 [R1+0x1088], R24 ;  /* 0x0010881801007387 */ /* 0x0005e20000100a00 */
[----:B------:R-:W-:Y:S01]  /*3e110*/  ISETP.GE.AND P2, PT, R40, UR13, PT ;  /* 0x0000000d28007c0c */ /* 0x000fe2000bf46270 */
[----:B------:R-:W1:Y:S02]  /*3e120*/  LDCU.64 UR18, c[0x0][0x398] ;  /* 0x00007300ff1277ac */ /* 0x000e640008000a00 */
[----:B------:R3:W-:Y:S01]  /*3e130*/  STL.64 [R1+0x1080], R22 ;  /* 0x0010801601007387 */ /* 0x0007e20000100a00 */
[----:B------:R-:W-:Y:S01]  /*3e140*/  VIADD R18, R17, UR11 ;  /* 0x0000000b11127c36 */ /* 0x000fe20008000000 */
[----:B------:R-:W1:Y:S01]  /*3e150*/  LDCU UR11, c[0x0][0x398] ;  /* 0x00007300ff0b77ac */ /* 0x000e620008000800 */
[----:B0-----:R-:W-:Y:S01]  /*3e160*/  IADD3 R20, P3, PT, R19, R27, RZ ;  /* 0x0000001b13147210 */ /* 0x001fe20007f7e0ff */
[----:B--2---:R-:W-:Y:S02]  /*3e170*/  IMAD.MOV.U32 R25, RZ, RZ, R42 ;  /* 0x000000ffff197224 */ /* 0x004fe400078e002a */
[----:B------:R-:W-:-:S02]  /*3e180*/  IMAD.MOV.U32 R42, RZ, RZ, R46 ;  /* 0x000000ffff2a7224 */ /* 0x000fc400078e002e */
[----:B------:R-:W-:Y:S01]  /*3e190*/  IMAD.MOV.U32 R46, RZ, RZ, R34 ;  /* 0x000000ffff2e7224 */ /* 0x000fe200078e0022 */
[----:B---3--:R-:W-:Y:S02]  /*3e1a0*/  SHF.R.S32.HI R22, RZ, 0x1f, R14 ;  /* 0x0000001fff167819 */ /* 0x008fe4000001140e */
[----:B------:R-:W-:Y:S01]  /*3e1b0*/  IADD3 R34, P0, PT, R14, R33, RZ ;  /* 0x000000210e227210 */ /* 0x000fe20007f1e0ff */
[----:B------:R-:W-:Y:S02]  /*3e1c0*/  IMAD.X R21, R16, 0x1, R26, P3 ;  /* 0x0000000110157824 */ /* 0x000fe400018e061a */
[----:B------:R-:W-:Y:S01]  /*3e1d0*/  VIADD R19, R18, UR9 ;  /* 0x0000000912137c36 */ /* 0x000fe20008000000 */
[----:B------:R-:W0:Y:S01]  /*3e1e0*/  LDCU UR9, c[0x0][0x398] ;  /* 0x00007300ff0977ac */ /* 0x000e220008000800 */
[----:B------:R-:W-:Y:S01]  /*3e1f0*/  IMAD.X R35, R22, 0x1, R32, P0 ;  /* 0x0000000116237824 */ /* 0x000fe200000e0620 */
[----:B------:R2:W-:Y:S01]  /*3e200*/  STL.64 [R1+0x1078], R20 ;  /* 0x0010781401007387 */ /* 0x0005e20000100a00 */
[----:B------:R-:W-:-:S02]  /*3e210*/  IMAD.MOV.U32 R40, RZ, RZ, R45 ;  /* 0x000000ffff287224 */ /* 0x000fc400078e002d */
[----:B------:R-:W-:Y:S01]  /*3e220*/  IMAD.MOV.U32 R45, RZ, RZ, R56 ;  /* 0x000000ffff2d7224 */ /* 0x000fe200078e0038 */
[C---:B------:R-:W-:Y:S01]  /*3e230*/  IADD3 R56, P3, PT, R14.reuse, R31, RZ ;  /* 0x0000001f0e387210 */ /* 0x040fe20007f7e0ff */
[----:B------:R3:W-:Y:S01]  /*3e240*/  STL.64 [R1+0x1070], R34 ;  /* 0x0010702201007387 */ /* 0x0007e20000100a00 */
[----:B------:R-:W-:Y:S02]  /*3e250*/  IMAD.MOV.U32 R24, RZ, RZ, R41 ;  /* 0x000000ffff187224 */ /* 0x000fe400078e0029 */
[----:B--2---:R-:W-:Y:S01]  /*3e260*/  VIADD R21, R19, UR7 ;  /* 0x0000000713157c36 */ /* 0x004fe20008000000 */
[----:B------:R-:W2:Y:S01]  /*3e270*/  LDCU UR7, c[0x0][0x398] ;  /* 0x00007300ff0777ac */ /* 0x000ea20008000800 */
[----:B------:R-:W-:Y:S01]  /*3e280*/  IMAD.MOV.U32 R41, RZ, RZ, R57 ;  /* 0x000000ffff297224 */ /* 0x000fe200078e0039 */
[----:B---3--:R-:W-:Y:S01]  /*3e290*/  IADD3 R34, P0, PT, R14, R29, RZ ;  /* 0x0000001d0e227210 */ /* 0x008fe20007f1e0ff */
[----:B------:R-:W-:Y:S01]  /*3e2a0*/  VIADD R20, R21, UR5 ;  /* 0x0000000515147c36 */ /* 0x000fe20008000000 */
[----:B------:R-:W3:Y:S01]  /*3e2b0*/  LDCU UR5, c[0x0][0x39c] ;  /* 0x00007380ff0577ac */ /* 0x000ee20008000800 */
[----:B------:R-:W-:-:S02]  /*3e2c0*/  IMAD.X R57, R22, 0x1, R30, P3 ;  /* 0x0000000116397824 */ /* 0x000fc400018e061e */
[----:B------:R-:W-:Y:S02]  /*3e2d0*/  IMAD.X R35, R22, 0x1, R28, P0 ;  /* 0x0000000116237824 */ /* 0x000fe400000e061c */
[----:B------:R-:W-:Y:S01]  /*3e2e0*/  VIADD R16, R20, UR12 ;  /* 0x0000000c14107c36 */ /* 0x000fe20008000000 */
[----:B------:R0:W-:Y:S01]  /*3e2f0*/  STL.64 [R1+0x1090], R56 ;  /* 0x0010903801007387 */ /* 0x0001e20000100a00 */
[----:B------:R-:W-:Y:S01]  /*3e300*/  IMAD.MOV.U32 R43, RZ, RZ, R24 ;  /* 0x000000ffff2b7224 */ /* 0x000fe200078e0018 */
[----:B------:R-:W1:Y:S02]  /*3e310*/  LDCU.64 UR12, c[0x0][0x398] ;  /* 0x00007300ff0c77ac */ /* 0x000e640008000a00 */
[----:B------:R2:W-:Y:S01]  /*3e320*/  STL.64 [R1+0x1098], R34 ;  /* 0x0010982201007387 */ /* 0x0005e20000100a00 */
[----:B0-----:R-:W-:Y:S02]  /*3e330*/  IADD3 R56, P3, PT, R14, R27, RZ ;  /* 0x0000001b0e387210 */ /* 0x001fe40007f7e0ff */
[----:B------:R-:W-:-:S02]  /*3e340*/  SHF.R.S32.HI R14, RZ, 0x1f, R16 ;  /* 0x0000001fff0e7819 */ /* 0x000fc40000011410 */
[----:B--2---:R-:W-:-:S05]  /*3e350*/  IADD3 R34, P0, PT, R16, R33, RZ ;  /* 0x0000002110227210 */ /* 0x004fca0007f1e0ff */
[----:B------:R-:W-:Y:S02]  /*3e360*/  IMAD.X R35, R14, 0x1, R32, P0 ;  /* 0x000000010e237824 */ /* 0x000fe400000e0620 */
[----:B------:R-:W-:Y:S01]  /*3e370*/  IMAD.X R57, R22, 0x1, R26, P3 ;  /* 0x0000000116397824 */ /* 0x000fe200018e061a */
[----:B------:R-:W-:Y:S02]  /*3e380*/  SHF.R.S32.HI R22, RZ, 0x1f, R9 ;  /* 0x0000001fff167819 */ /* 0x000fe40000011409 */
[----:B------:R0:W-:Y:S04]  /*3e390*/  STL.64 [R1+0x1168], R34 ;  /* 0x0011682201007387 */ /* 0x0001e80000100a00 */
[----:B------:R2:W-:Y:S01]  /*3e3a0*/  STL.64 [R1+0x1060], R56 ;  /* 0x0010603801007387 */ /* 0x0005e20000100a00 */
[----:B0-----:R-:W-:-:S05]  /*3e3b0*/  IADD3 R34, P0, PT, R9, R33, RZ ;  /* 0x0000002109227210 */ /* 0x001fca0007f1e0ff */
[----:B------:R-:W-:Y:S01]  /*3e3c0*/  IMAD.X R35, R22, 0x1, R32, P0 ;  /* 0x0000000116237824 */ /* 0x000fe200000e0620 */
[----:B--2---:R-:W-:-:S04]  /*3e3d0*/  IADD3 R56, P3, PT, R9, R31, RZ ;  /* 0x0000001f09387210 */ /* 0x004fc80007f7e0ff */
[----:B------:R0:W-:Y:S01]  /*3e3e0*/  STL.64 [R1+0x10a0], R34 ;  /* 0x0010a02201007387 */ /* 0x0001e20000100a00 */
[C---:B------:R-:W-:Y:S02]  /*3e3f0*/  IMAD.X R57, R22.reuse, 0x1, R30, P3 ;  /* 0x0000000116397824 */ /* 0x040fe400018e061e */
[----:B------:R-:W-:Y:S01]  /*3e400*/  IMAD.MOV.U32 R24, RZ, RZ, R36 ;  /* 0x000000ffff187224 */ /* 0x000fe200078e0024 */
[C---:B------:R-:W-:Y:S02]  /*3e410*/  IADD3 R36, P3, PT, R9.reuse, R27, RZ ;  /* 0x0000001b09247210 */ /* 0x040fe40007f7e0ff */
[----:B0-----:R-:W-:Y:S01]  /*3e420*/  IADD3 R34, P0, PT, R9, R29, RZ ;  /* 0x0000001d09227210 */ /* 0x001fe20007f1e0ff */
[----:B------:R0:W-:Y:S04]  /*3e430*/  STL.64 [R1+0x10b0], R56 ;  /* 0x0010b03801007387 */ /* 0x0001e80000100a00 */
[----:B------:R-:W-:Y:S01]  /*3e440*/  IMAD.X R35, R22, 0x1, R28, P0 ;  /* 0x0000000116237824 */ /* 0x000fe200000e061c */
[----:B------:R-:W-:Y:S01]  /*3e450*/  SHF.R.S32.HI R9, RZ, 0x1f, R10 ;  /* 0x0000001fff097819 */ /* 0x000fe2000001140a */
[----:B------:R-:W-:-:S02]  /*3e460*/  IMAD.MOV.U32 R23, RZ, RZ, R37 ;  /* 0x000000ffff177224 */ /* 0x000fc400078e0025 */
[----:B------:R-:W-:Y:S01]  /*3e470*/  IMAD.X R37, R22, 0x1, R26, P3 ;  /* 0x0000000116257824 */ /* 0x000fe200018e061a */
[----:B0-----:R-:W2:Y:S04]  /*3e480*/  LDL.LU.64 R56, [R1+0x14b8] ;  /* 0x0014b80001387983 */ /* 0x001ea80000300a00 */
[----:B------:R0:W-:Y:S04]  /*3e490*/  STL.64 [R1+0x10c0], R34 ;  /* 0x0010c02201007387 */ /* 0x0001e80000100a00 */
[----:B------:R1:W-:Y:S01]  /*3e4a0*/  STL.64 [R1+0x10b8], R36 ;  /* 0x0010b82401007387 */ /* 0x0003e20000100a00 */
[----:B0-----:R-:W-:-:S02]  /*3e4b0*/  IADD3 R34, P0, PT, R10, R33, RZ ;  /* 0x000000210a227210 */ /* 0x001fc40007f1e0ff */
[----:B-1----:R-:W-:-:S03]  /*3e4c0*/  IADD3 R36, P3, PT, R10, R31, RZ ;  /* 0x0000001f0a247210 */ /* 0x002fc60007f7e0ff */
[C---:B------:R-:W-:Y:S02]  /*3e4d0*/  IMAD.X R35, R9.reuse, 0x1, R32, P0 ;  /* 0x0000000109237824 */ /* 0x040fe400000e0620 */
[----:B------:R-:W-:-:S03]  /*3e4e0*/  IMAD.X R37, R9, 0x1, R30, P3 ;  /* 0x0000000109257824 */ /* 0x000fc600018e061e */
[----:B------:R0:W-:Y:S04]  /*3e4f0*/  STL.64 [R1+0x10e0], R34 ;  /* 0x0010e02201007387 */ /* 0x0001e80000100a00 */
[----:B------:R1:W-:Y:S01]  /*3e500*/  STL.64 [R1+0x10d8], R36 ;  /* 0x0010d82401007387 */ /* 0x0003e20000100a00 */
[C---:B0-----:R-:W-:Y:S02]  /*3e510*/  IADD3 R34, P0, PT, R10.reuse, R29, RZ ;  /* 0x0000001d0a227210 */ /* 0x041fe40007f1e0ff */
[----:B-1----:R-:W-:-:S03]  /*3e520*/  IADD3 R36, P3, PT, R10, R27, RZ ;  /* 0x0000001b0a247210 */ /* 0x002fc60007f7e0ff */
[C---:B------:R-:W-:Y:S02]  /*3e530*/  IMAD.X R35, R9.reuse, 0x1, R28, P0 ;  /* 0x0000000109237824 */ /* 0x040fe400000e061c */
[----:B------:R-:W-:-:S03]  /*3e540*/  IMAD.X R37, R9, 0x1, R26, P3 ;  /* 0x0000000109257824 */ /* 0x000fc600018e061a */
[----:B------:R0:W-:Y:S01]  /*3e550*/  STL.64 [R1+0x10f8], R34 ;  /* 0x0010f82201007387 */ /* 0x0001e20000100a00 */
[----:B------:R-:W-:-:S03]  /*3e560*/  SHF.R.S32.HI R9, RZ, 0x1f, R11 ;  /* 0x0000001fff097819 */ /* 0x000fc6000001140b */
[----:B------:R1:W-:Y:S01]  /*3e570*/  STL.64 [R1+0x10f0], R36 ;  /* 0x0010f02401007387 */ /* 0x0003e20000100a00 */
[----:B0-----:R-:W-:-:S05]  /*3e580*/  IADD3 R34, P0, PT, R16, R31, RZ ;  /* 0x0000001f10227210 */ /* 0x001fca0007f1e0ff */
[----:B------:R-:W-:Y:S01]  /*3e590*/  IMAD.X R35, R14, 0x1, R30, P0 ;  /* 0x000000010e237824 */ /* 0x000fe200000e061e */
[----:B-1----:R-:W-:-:S05]  /*3e5a0*/  IADD3 R36, P0, PT, R11, R33, RZ ;  /* 0x000000210b247210 */ /* 0x002fca0007f1e0ff */
[----:B------:R-:W-:Y:S01]  /*3e5b0*/  IMAD.X R37, R9, 0x1, R32, P0 ;  /* 0x0000000109257824 */ /* 0x000fe200000e0620 */
[----:B------:R0:W-:Y:S04]  /*3e5c0*/  STL.64 [R1+0x1160], R34 ;  /* 0x0011602201007387 */ /* 0x0001e80000100a00 */
[----:B------:R1:W-:Y:S01]  /*3e5d0*/  STL.64 [R1+0x10e8], R36 ;  /* 0x0010e82401007387 */ /* 0x0003e20000100a00 */
[----:B------:R-:W-:Y:S01]  /*3e5e0*/  IMAD.MOV.U32 R22, RZ, RZ, R43 ;  /* 0x000000ffff167224 */ /* 0x000fe200078e002b */
[C---:B0-----:R-:W-:Y:S02]  /*3e5f0*/  IADD3 R34, P3, PT, R11.reuse, R31, RZ ;  /* 0x0000001f0b227210 */ /* 0x041fe40007f7e0ff */
[----:B-1----:R-:W-:-:S03]  /*3e600*/  IADD3 R36, P0, PT, R11, R29, RZ ;  /* 0x0000001d0b247210 */ /* 0x002fc60007f1e0ff */
[C---:B------:R-:W-:Y:S02]  /*3e610*/  IMAD.X R35, R9.reuse, 0x1, R30, P3 ;  /* 0x0000000109237824 */ /* 0x040fe400018e061e */
[----:B------:R-:W-:Y:S02]  /*3e620*/  IMAD.MOV.U32 R43, RZ, RZ, R24 ;  /* 0x000000ffff2b7224 */ /* 0x000fe400078e0018 */
[----:B------:R-:W-:Y:S01]  /*3e630*/  IMAD.X R37, R9, 0x1, R28, P0 ;  /* 0x0000000109257824 */ /* 0x000fe200000e061c */
[----:B------:R0:W-:Y:S01]  /*3e640*/  STL.64 [R1+0x1100], R34 ;  /* 0x0011002201007387 */ /* 0x0001e20000100a00 */
[----:B------:R-:W-:Y:S02]  /*3e650*/  IMAD.MOV.U32 R24, RZ, RZ, R47 ;  /* 0x000000ffff187224 */ /* 0x000fe400078e002f */
[----:B------:R-:W-:Y:S01]  /*3e660*/  IMAD.MOV.U32 R47, RZ, RZ, R58 ;  /* 0x000000ffff2f7224 */ /* 0x000fe200078e003a */
[----:B------:R-:W-:Y:S01]  /*3e670*/  IADD3 R58, P3, PT, R11, R27, RZ ;  /* 0x0000001b0b3a7210 */ /* 0x000fe20007f7e0ff */
[----:B------:R-:W-:Y:S01]  /*3e680*/  IMAD.MOV.U32 R60, RZ, RZ, R23 ;  /* 0x000000ffff3c7224 */ /* 0x000fe200078e0017 */
[----:B------:R-:W-:Y:S01]  /*3e690*/  SHF.R.S32.HI R10, RZ, 0x1f, R12 ;  /* 0x0000001fff0a7819 */ /* 0x000fe2000001140c */
[----:B------:R-:W-:Y:S01]  /*3e6a0*/  IMAD.MOV.U32 R23, RZ, RZ, R25 ;  /* 0x000000ffff177224 */ /* 0x000fe200078e0019 */
[----:B0-----:R-:W2:Y:S01]  /*3e6b0*/  LDL.LU.64 R34, [R1+0x14b0] ;  /* 0x0014b00001227983 */ /* 0x001ea20000300a00 */
[----:B------:R-:W-:-:S03]  /*3e6c0*/  IMAD.MOV.U32 R25, RZ, RZ, R59 ;  /* 0x000000ffff197224 */ /* 0x000fc600078e003b */
[----:B------:R0:W-:Y:S01]  /*3e6d0*/  STL.64 [R1+0x1118], R36 ;  /* 0x0011182401007387 */ /* 0x0001e20000100a00 */
[----:B------:R-:W-:Y:S01]  /*3e6e0*/  IMAD.X R59, R9, 0x1, R26, P3 ;  /* 0x00000001093b7824 */ /* 0x000fe200018e061a */
[----:B0-----:R-:W-:-:S04]  /*3e6f0*/  IADD3 R36, P0, PT, R12, R33, RZ ;  /* 0x000000210c247210 */ /* 0x001fc80007f1e0ff */
[----:B------:R0:W-:Y:S01]  /*3e700*/  STL.64 [R1+0x1110], R58 ;  /* 0x0011103a01007387 */ /* 0x0001e20000100a00 */
[----:B------:R-:W-:-:S05]  /*3e710*/  IMAD.X R37, R10, 0x1, R32, P0 ;  /* 0x000000010a257824 */ /* 0x000fca00000e0620 */
[----:B------:R1:W-:Y:S01]  /*3e720*/  STL.64 [R1+0x1128], R36 ;  /* 0x0011282401007387 */ /* 0x0003e20000100a00 */
[----:B0-----:R-:W-:-:S05]  /*3e730*/  IADD3 R58, P3, PT, R12, R31, RZ ;  /* 0x0000001f0c3a7210 */ /* 0x001fca0007f7e0ff */
[----:B------:R-:W-:Y:S01]  /*3e740*/  IMAD.X R59, R10, 0x1, R30, P3 ;  /* 0x000000010a3b7824 */ /* 0x000fe200018e061e */
[----:B-1----:R-:W-:-:S04]  /*3e750*/  IADD3 R36, P0, PT, R12, R29, RZ ;  /* 0x0000001d0c247210 */ /* 0x002fc80007f1e0ff */
[----:B------:R0:W-:Y:S01]  /*3e760*/  STL.64 [R1+0x1120], R58 ;  /* 0x0011203a01007387 */ /* 0x0001e20000100a00 */
[----:B------:R-:W-:-:S05]  /*3e770*/  IMAD.X R37, R10, 0x1, R28, P0 ;  /* 0x000000010a257824 */ /* 0x000fca00000e061c */
[----:B------:R1:W-:Y:S01]  /*3e780*/  STL.64 [R1+0x1140], R36 ;  /* 0x0011402401007387 */ /* 0x0003e20000100a00 */
[----:B0-----:R-:W-:-:S05]  /*3e790*/  IADD3 R58, P3, PT, R12, R27, RZ ;  /* 0x0000001b0c3a7210 */ /* 0x001fca0007f7e0ff */
[----:B------:R-:W-:Y:S01]  /*3e7a0*/  IMAD.X R59, R10, 0x1, R26, P3 ;  /* 0x000000010a3b7824 */ /* 0x000fe200018e061a */
[----:B-1----:R-:W-:-:S04]  /*3e7b0*/  IADD3 R36, P0, PT, R16, R29, RZ ;  /* 0x0000001d10247210 */ /* 0x002fc80007f1e0ff */
[----:B------:R0:W-:Y:S01]  /*3e7c0*/  STL.64 [R1+0x1138], R58 ;  /* 0x0011383a01007387 */ /* 0x0001e20000100a00 */
[----:B------:R-:W-:Y:S01]  /*3e7d0*/  IMAD.X R37, R14, 0x1, R28, P0 ;  /* 0x000000010e257824 */ /* 0x000fe200000e061c */
[----:B------:R-:W-:-:S04]  /*3e7e0*/  SHF.R.S32.HI R9, RZ, 0x1f, R13 ;  /* 0x0000001fff097819 */ /* 0x000fc8000001140d */
[----:B------:R1:W-:Y:S01]  /*3e7f0*/  STL.64 [R1+0x1158], R36 ;  /* 0x0011582401007387 */ /* 0x0003e20000100a00 */
[----:B0-----:R-:W-:-:S05]  /*3e800*/  IADD3 R58, P0, PT, R13, R33, RZ ;  /* 0x000000210d3a7210 */ /* 0x001fca0007f1e0ff */
[----:B------:R-:W-:Y:S01]  /*3e810*/  IMAD.X R59, R9, 0x1, R32, P0 ;  /* 0x00000001093b7824 */ /* 0x000fe200000e0620 */
[----:B-1----:R-:W-:-:S04]  /*3e820*/  IADD3 R36, P3, PT, R13, R31, RZ ;  /* 0x0000001f0d247210 */ /* 0x002fc80007f7e0ff */
[----:B------:R0:W-:Y:S01]  /*3e830*/  STL.64 [R1+0x1130], R58 ;  /* 0x0011303a01007387 */ /* 0x0001e20000100a00 */
[----:B------:R-:W-:Y:S01]  /*3e840*/  IADD3 R10, P0, PT, R13, R29, RZ ;  /* 0x0000001d0d0a7210 */ /* 0x000fe20007f1e0ff */
[----:B------:R-:W-:-:S04]  /*3e850*/  IMAD.X R37, R9, 0x1, R30, P3 ;  /* 0x0000000109257824 */ /* 0x000fc800018e061e */
[----:B------:R-:W-:Y:S01]  /*3e860*/  IMAD.MOV.U32 R12, RZ, RZ, R10 ;  /* 0x000000ffff0c7224 */ /* 0x000fe200078e000a */
[----:B0-----:R-:W4:Y:S04]  /*3e870*/  LDL.LU.64 R58, [R1+0x14a8] ;  /* 0x0014a800013a7983 */ /* 0x001f280000300a00 */
[----:B------:R0:W-:Y:S04]  /*3e880*/  STL.64 [R1+0x1148], R36 ;  /* 0x0011482401007387 */ /* 0x0001e80000100a00 */
[----:B------:R1:W-:Y:S01]  /*3e890*/  STL [R1+0x1108], R10 ;  /* 0x0011080a01007387 */ /* 0x0003e20000100800 */
[----:B0-----:R-:W-:Y:S01]  /*3e8a0*/  IADD3 R36, P3, PT, R13, R27, RZ ;  /* 0x0000001b0d247210 */ /* 0x001fe20007f7e0ff */
[----:B------:R-:W-:Y:S01]  /*3e8b0*/  IMAD.MOV.U32 R13, RZ, RZ, R11 ;  /* 0x000000ffff0d7224 */ /* 0x000fe200078e000b */
[----:B-1----:R-:W-:Y:S01]  /*3e8c0*/  SHF.R.S32.HI R10, RZ, 0x1f, R15 ;  /* 0x0000001fff0a7819 */ /* 0x002fe2000001140f */
[----:B------:R-:W-:Y:S01]  /*3e8d0*/  IMAD.X R13, R9, 0x1, R28, P0 ;  /* 0x00000001090d7824 */ /* 0x000fe200000e061c */
[----:B------:R-:W-:Y:S01]  /*3e8e0*/  IADD3 R12, P0, PT, R15, R33, RZ ;  /* 0x000000210f0c7210 */ /* 0x000fe20007f1e0ff */
[----:B------:R-:W-:-:S03]  /*3e8f0*/  IMAD.X R37, R9, 0x1, R26, P3 ;  /* 0x0000000109257824 */ /* 0x000fc600018e061a */
[----:B------:R0:W-:Y:S04]  /*3e900*/  STL [R1+0x110c], R13 ;  /* 0x00110c0d01007387 */ /* 0x0001e80000100800 */
[----:B------:R1:W-:Y:S01]  /*3e910*/  STL.64 [R1+0x10a8], R36 ;  /* 0x0010a82401007387 */ /* 0x0003e20000100a00 */
[----:B0-----:R-:W-:-:S05]  /*3e920*/  IMAD.X R13, R10, 0x1, R32, P0 ;  /* 0x000000010a0d7824 */ /* 0x001fca00000e0620 */
[----:B------:R0:W-:Y:S01]  /*3e930*/  STL.64 [R1+0x1150], R12 ;  /* 0x0011500c01007387 */ /* 0x0001e20000100a00 */
[----:B-1----:R-:W-:-:S05]  /*3e940*/  IADD3 R36, P3, PT, R15, R31, RZ ;  /* 0x0000001f0f247210 */ /* 0x002fca0007f7e0ff */
        /* <DEDUP_REMOVED lines=10> */
[----:B------:R-:W-:Y:S02]  /*3e9f0*/  SHF.R.S32.HI R9, RZ, 0x1f, R17 ;  /* 0x0000001fff097819 */ /* 0x000fe40000011411 */
[----:B0-----:R-:W4:Y:S04]  /*3ea00*/  LDL.LU.64 R36, [R1+0x14a0] ;  /* 0x0014a00001247983 */ /* 0x001f280000300a00 */
[----:B------:R0:W-:Y:S01]  /*3ea10*/  STL.64 [R1+0xfb0], R12 ;  /* 0x000fb00c01007387 */ /* 0x0001e20000100a00 */
[C---:B------:R-:W-:Y:S02]  /*3ea20*/  IADD3 R10, P0, PT, R17.reuse, R31, RZ ;  /* 0x0000001f110a7210 */ /* 0x040fe40007f1e0ff */
[----:B0-----:R-:W-:-:S05]  /*3ea30*/  IADD3 R12, P3, PT, R17, R33, RZ ;  /* 0x00000021110c7210 */ /* 0x001fca0007f7e0ff */
[----:B------:R-:W-:Y:S01]  /*3ea40*/  IMAD.X R13, R9, 0x1, R32, P3 ;  /* 0x00000001090d7824 */ /* 0x000fe200018e0620 */
[----:B------:R-:W-:Y:S01]  /*3ea50*/  IADD3 R14, P3, PT, R17, R29, RZ ;  /* 0x0000001d110e7210 */ /* 0x000fe20007f7e0ff */
[----:B------:R-:W-:-:S03]  /*3ea60*/  IMAD.X R11, R9, 0x1, R30, P0 ;  /* 0x00000001090b7824 */ /* 0x000fc600000e061e */
[----:B------:R0:W-:Y:S01]  /*3ea70*/  STL.64 [R1+0xf08], R12 ;  /* 0x000f080c01007387 */ /* 0x0001e20000100a00 */
[----:B------:R-:W-:-:S03]  /*3ea80*/  IMAD.X R15, R9, 0x1, R28, P3 ;  /* 0x00000001090f7824 */ /* 0x000fc600018e061c */
[----:B------:R1:W-:Y:S01]  /*3ea90*/  STL.64 [R1+0xe10], R10 ;  /* 0x000e100a01007387 */ /* 0x0003e20000100a00 */
[----:B0-----:R-:W-:-:S03]  /*3eaa0*/  IADD3 R12, P0, PT, R17, R27, RZ ;  /* 0x0000001b110c7210 */ /* 0x001fc60007f1e0ff */
[----:B------:R0:W-:Y:S02]  /*3eab0*/  STL.64 [R1+0xcc8], R14 ;  /* 0x000cc80e01007387 */ /* 0x0001e40000100a00 */
[----:B------:R-:W-:Y:S01]  /*3eac0*/  IMAD.X R13, R9, 0x1, R26, P0 ;  /* 0x00000001090d7824 */ /* 0x000fe200000e061a */
[----:B-1----:R-:W-:-:S04]  /*3ead0*/  SHF.R.S32.HI R10, RZ, 0x1f, R18 ;  /* 0x0000001fff0a7819 */ /* 0x002fc80000011412 */
[----:B------:R1:W-:Y:S01]  /*3eae0*/  STL.64 [R1+0xbe0], R12 ;  /* 0x000be00c01007387 */ /* 0x0003e20000100a00 */
[----:B0-----:R-:W-:-:S05]  /*3eaf0*/  IADD3 R14, P3, PT, R18, R33, RZ ;  /* 0x00000021120e7210 */ /* 0x001fca0007f7e0ff */
[----:B------:R-:W-:Y:S01]  /*3eb00*/  IMAD.X R15, R10, 0x1, R32, P3 ;  /* 0x000000010a0f7824 */ /* 0x000fe200018e0620 */
[----:B-1----:R-:W-:-:S04]  /*3eb10*/  IADD3 R12, P0, PT, R18, R31, RZ ;  /* 0x0000001f120c7210 */ /* 0x002fc80007f1e0ff */
[----:B------:R0:W-:Y:S01]  /*3eb20*/  STL.64 [R1+0xad8], R14 ;  /* 0x000ad80e01007387 */ /* 0x0001e20000100a00 */
[----:B------:R-:W-:-:S05]  /*3eb30*/  IMAD.X R13, R10, 0x1, R30, P0 ;  /* 0x000000010a0d7824 */ /* 0x000fca00000e061e */
[----:B------:R1:W-:Y:S01]  /*3eb40*/  STL.64 [R1+0x8b8], R12 ;  /* 0x0008b80c01007387 */ /* 0x0003e20000100a00 */
[----:B0-----:R-:W-:Y:S01]  /*3eb50*/  IADD3 R14, P3, PT, R18, R29, RZ ;  /* 0x0000001d120e7210 */ /* 0x001fe20007f7e0ff */
[----:B------:R-:W-:-:S04]  /*3eb60*/  VIADD R9, R38, 0x78 ;  /* 0x0000007826097836 */ /* 0x000fc80000000000 */
[----:B------:R-:W-:Y:S01]  /*3eb70*/  IMAD.X R15, R10, 0x1, R28, P3 ;  /* 0x000000010a0f7824 */ /* 0x000fe200018e061c */
[----:B-1----:R-:W-:-:S04]  /*3eb80*/  IADD3 R12, P0, PT, R18, R27, RZ ;  /* 0x0000001b120c7210 */ /* 0x002fc80007f1e0ff */
[----:B------:R-:W-:Y:S01]  /*3eb90*/  STL.64 [R1+0x7a0], R14 ;  /* 0x0007a00e01007387 */ /* 0x000fe20000100a00 */
[----:B------:R-:W-:Y:S01]  /*3eba0*/  IMAD.X R13, R10, 0x1, R26, P0 ;  /* 0x000000010a0d7824 */ /* 0x000fe200000e061a */
[----:B------:R-:W-:Y:S01]  /*3ebb0*/  ISETP.GE.AND P3, PT, R9, UR17, PT ;  /* 0x0000001109007c0c */ /* 0x000fe2000bf66270 */
[----:B------:R-:W0:Y:S01]  /*3ebc0*/  LDCU UR17, c[0x0][0x398] ;  /* 0x00007300ff1177ac */ /* 0x000e220008000800 */
[----:B------:R-:W-:Y:S02]  /*3ebd0*/  SHF.R.S32.HI R9, RZ, 0x1f, R19 ;  /* 0x0000001fff097819 */ /* 0x000fe40000011413 */
[----:B------:R1:W-:Y:S02]  /*3ebe0*/  STL.64 [R1+0x538], R12 ;  /* 0x0005380c01007387 */ /* 0x0003e40000100a00 */
[----:B-1----:R-:W-:-:S05]  /*3ebf0*/  IADD3 R12, P0, PT, R19, R33, RZ ;  /* 0x00000021130c7210 */ /* 0x002fca0007f1e0ff */
[----:B------:R-:W-:Y:S01]  /*3ec00*/  IMAD.X R13, R9, 0x1, R32, P0 ;  /* 0x00000001090d7824 */ /* 0x000fe200000e0620 */
[----:B------:R-:W-:-:S05]  /*3ec10*/  IADD3 R10, P0, PT, R19, R31, RZ ;  /* 0x0000001f130a7210 */ /* 0x000fca0007f1e0ff */
[----:B------:R-:W-:Y:S01]  /*3ec20*/  IMAD.X R11, R9, 0x1, R30, P0 ;  /* 0x00000001090b7824 */ /* 0x000fe200000e061e */
[----:B------:R-:W-:Y:S04]  /*3ec30*/  STL.64 [R1+0x420], R12 ;  /* 0x0004200c01007387 */ /* 0x000fe80000100a00 */
[----:B------:R1:W-:Y:S02]  /*3ec40*/  STL.64 [R1+0x318], R10 ;  /* 0x0003180a01007387 */ /* 0x0003e40000100a00 */
[----:B-1----:R-:W-:-:S05]  /*3ec50*/  IADD3 R10, P0, PT, R19, R29, RZ ;  /* 0x0000001d130a7210 */ /* 0x002fca0007f1e0ff */
[----:B------:R-:W-:Y:S01]  /*3ec60*/  IMAD.X R11, R9, 0x1, R28, P0 ;  /* 0x00000001090b7824 */ /* 0x000fe200000e061c */
[----:B------:R-:W-:-:S04]  /*3ec70*/  IADD3 R12, P0, PT, R19, R27, RZ ;  /* 0x0000001b130c7210 */ /* 0x000fc80007f1e0ff */
[----:B------:R1:W-:Y:S01]  /*3ec80*/  STL.64 [R1+0x250], R10 ;  /* 0x0002500a01007387 */ /* 0x0003e20000100a00 */
[----:B------:R-:W-:Y:S01]  /*3ec90*/  IMAD.X R13, R9, 0x1, R26, P0 ;  /* 0x00000001090d7824 */ /* 0x000fe200000e061a */
[----:B------:R-:W-:Y:S01]  /*3eca0*/  @P3 LOP3.LUT R5, R5, 0x4000, RZ, 0xfc, !PT ;  /* 0x0000400005053812 */ /* 0x000fe200078efcff */
[----:B-1----:R-:W-:-:S05]  /*3ecb0*/  VIADD R10, R38, 0x79 ;  /* 0x00000079260a7836 */ /* 0x002fca0000000000 */
[----:B------:R-:W-:Y:S01]  /*3ecc0*/  ISETP.GE.AND P0, PT, R10, UR19, PT ;  /* 0x000000130a007c0c */ /* 0x000fe2000bf06270 */
[----:B------:R-:W-:Y:S01]  /*3ecd0*/  VIADD R9, R38, 0x7a ;  /* 0x0000007a26097836 */ /* 0x000fe20000000000 */
[----:B------:R-:W-:Y:S01]  /*3ece0*/  LOP3.LUT R5, R5, 0xffff7fff, RZ, 0xc0, !PT ;  /* 0xffff7fff05057812 */ /* 0x000fe200078ec0ff */
[----:B------:R1:W-:Y:S01]  /*3ecf0*/  STL.64 [R1+0x1a0], R12 ;  /* 0x0001a00c01007387 */ /* 0x0003e20000100a00 */
[----:B--2---:R-:W-:Y:S01]  /*3ed00*/  LOP3.LUT R56, R56, 0xdfffffff, RZ, 0xc0, !PT ;  /* 0xdfffffff38387812 */ /* 0x004fe200078ec0ff */
[----:B------:R-:W2:Y:S08]  /*3ed10*/  LDCU UR19, c[0x0][0x398] ;  /* 0x00007300ff1377ac */ /* 0x000eb00008000800 */
[----:B------:R-:W-:-:S02]  /*3ed20*/  @P0 LOP3.LUT R5, R5, 0x8000, RZ, 0xfc, !PT ;  /* 0x0000800005050812 */ /* 0x000fc400078efcff */
[----:B------:R-:W-:Y:S01]  /*3ed30*/  ISETP.GE.AND P0, PT, R9, UR21, PT ;  /* 0x0000001509007c0c */ /* 0x000fe2000bf06270 */
[C---:B------:R-:W-:Y:S01]  /*3ed40*/  VIADD R9, R38.reuse, 0x7b ;  /* 0x0000007b26097836 */ /* 0x040fe20000000000 */
[----:B------:R-:W-:Y:S01]  /*3ed50*/  LOP3.LUT R5, R5, 0xfffeffff, RZ, 0xc0, !PT ;  /* 0xfffeffff05057812 */ /* 0x000fe200078ec0ff */
[----:B------:R-:W0:Y:S03]  /*3ed60*/  LDCU UR21, c[0x0][0x398] ;  /* 0x00007300ff1577ac */ /* 0x000e260008000800 */
[----:B------:R-:W-:Y:S01]  /*3ed70*/  ISETP.GE.AND P3, PT, R9, UR23, PT ;  /* 0x0000001709007c0c */ /* 0x000fe2000bf66270 */
[----:B------:R-:W-:Y:S01]  /*3ed80*/  VIADD R9, R38, 0x2 ;  /* 0x0000000226097836 */ /* 0x000fe20000000000 */
[----:B------:R-:W-:Y:S01]  /*3ed90*/  LOP3.LUT R57, R57, 0x7fffffff, RZ, 0xc0, !PT ;  /* 0x7fffffff39397812 */ /* 0x000fe200078ec0ff */
[----:B------:R-:W0:Y:S04]  /*3eda0*/  LDCU UR23, c[0x0][0x398] ;  /* 0x00007300ff1777ac */ /* 0x000e280008000800 */
[----:B------:R-:W-:-:S02]  /*3edb0*/  @P0 LOP3.LUT R5, R5, 0x10000, RZ, 0xfc, !PT ;  /* 0x0001000005050812 */ /* 0x000fc400078efcff */
[----:B---3--:R-:W-:Y:S01]  /*3edc0*/  ISETP.GE.AND P0, PT, R9, UR5, PT ;  /* 0x0000000509007c0c */ /* 0x008fe2000bf06270 */
[C---:B------:R-:W-:Y:S01]  /*3edd0*/  VIADD R9, R38.reuse, 0x7c ;  /* 0x0000007c26097836 */ /* 0x040fe20000000000 */
[----:B------:R-:W-:Y:S01]  /*3ede0*/  LOP3.LUT R5, R5, 0xfffdffff, RZ, 0xc0, !PT ;  /* 0xfffdffff05057812 */ /* 0x000fe200078ec0ff */
[----:B------:R-:W3:Y:S03]  /*3edf0*/  LDCU UR5, c[0x0][0x398] ;  /* 0x00007300ff0577ac */ /* 0x000ee60008000800 */
[----:B------:R-:W-:Y:S01]  /*3ee00*/  ISETP.GE.AND P4, PT, R9, UR25, PT ;  /* 0x0000001909007c0c */ /* 0x000fe2000bf86270 */
[----:B------:R-:W-:Y:S01]  /*3ee10*/  VIADD R9, R38, 0x7d ;  /* 0x0000007d26097836 */ /* 0x000fe20000000000 */
[----:B------:R-:W-:Y:S01]  /*3ee20*/  @P3 LOP3.LUT R5, R5, 0x20000, RZ, 0xfc, !PT ;  /* 0x0002000005053812 */ /* 0x000fe200078efcff */
[----:B------:R-:W0:Y:S03]  /*3ee30*/  LDCU UR25, c[0x0][0x398] ;  /* 0x00007300ff1977ac */ /* 0x000e260008000800 */
[----:B------:R-:W-:-:S02]  /*3ee40*/  ISETP.GE.AND P3, PT, R9, UR27, PT ;  /* 0x0000001b09007c0c */ /* 0x000fc4000bf66270 */
[----:B------:R-:W-:Y:S01]  /*3ee50*/  LOP3.LUT R5, R5, 0xfffbffff, RZ, 0xc0, !PT ;  /* 0xfffbffff05057812 */ /* 0x000fe200078ec0ff */
[----:B------:R-:W-:Y:S01]  /*3ee60*/  VIADD R9, R38, 0x7e ;  /* 0x0000007e26097836 */ /* 0x000fe20000000000 */
[----:B------:R-:W0:Y:S03]  /*3ee70*/  LDCU UR27, c[0x0][0x398] ;  /* 0x00007300ff1b77ac */ /* 0x000e260008000800 */
[----:B------:R-:W-:-:S04]  /*3ee80*/  @P4 LOP3.LUT R5, R5, 0x40000, RZ, 0xfc, !PT ;  /* 0x0004000005054812 */ /* 0x000fc800078efcff */
[----:B------:R-:W-:Y:S02]  /*3ee90*/  LOP3.LUT R5, R5, 0xfff7ffff, RZ, 0xc0, !PT ;  /* 0xfff7ffff05057812 */ /* 0x000fe400078ec0ff */
[----:B------:R-:W-:Y:S01]  /*3eea0*/  ISETP.GE.AND P4, PT, R9, UR29, PT ;  /* 0x0000001d09007c0c */ /* 0x000fe2000bf86270 */
[----:B------:R-:W0:Y:S01]  /*3eeb0*/  LDCU UR29, c[0x0][0x398] ;  /* 0x00007300ff1d77ac */ /* 0x000e220008000800 */
[----:B------:R-:W-:Y:S02]  /*3eec0*/  @P3 LOP3.LUT R5, R5, 0x80000, RZ, 0xfc, !PT ;  /* 0x0008000005053812 */ /* 0x000fe400078efcff */
[----:B------:R-:W-:Y:S02]  /*3eed0*/  SHF.R.S32.HI R9, RZ, 0x1f, R21 ;  /* 0x0000001fff097819 */ /* 0x000fe40000011415 */
[----:B-1----:R-:W-:-:S05]  /*3eee0*/  IADD3 R12, P3, PT, R21, R33, RZ ;  /* 0x00000021150c7210 */ /* 0x002fca0007f7e0ff */
[----:B------:R-:W-:Y:S01]  /*3eef0*/  IMAD.X R13, R9, 0x1, R32, P3 ;  /* 0x00000001090d7824 */ /* 0x000fe200018e0620 */
[----:B------:R-:W-:-:S05]  /*3ef00*/  IADD3 R10, P3, PT, R21, R31, RZ ;  /* 0x0000001f150a7210 */ /* 0x000fca0007f7e0ff */
[----:B------:R-:W-:Y:S01]  /*3ef10*/  IMAD.X R11, R9, 0x1, R30, P3 ;  /* 0x00000001090b7824 */ /* 0x000fe200018e061e */
[----:B------:R-:W-:Y:S04]  /*3ef20*/  STL.64 [R1+0x198], R12 ;  /* 0x0001980c01007387 */ /* 0x000fe80000100a00 */
[----:B------:R1:W-:Y:S02]  /*3ef30*/  STL.64 [R1+0x190], R10 ;  /* 0x0001900a01007387 */ /* 0x0003e40000100a00 */
[----:B-1----:R-:W-:-:S05]  /*3ef40*/  IADD3 R10, P3, PT, R21, R29, RZ ;  /* 0x0000001d150a7210 */ /* 0x002fca0007f7e0ff */
[----:B------:R-:W-:-:S05]  /*3ef50*/  IMAD.X R11, R9, 0x1, R28, P3 ;  /* 0x00000001090b7824 */ /* 0x000fca00018e061c */
[----:B------:R1:W-:Y:S02]  /*3ef60*/  STL.64 [R1+0x188], R10 ;  /* 0x0001880a01007387 */ /* 0x0003e40000100a00 */
[----:B-1----:R-:W-:-:S05]  /*3ef70*/  IADD3 R10, P3, PT, R21, R27, RZ ;  /* 0x0000001b150a7210 */ /* 0x002fca0007f7e0ff */
[----:B------:R-:W-:Y:S01]  /*3ef80*/  IMAD.X R11, R9, 0x1, R26, P3 ;  /* 0x00000001090b7824 */ /* 0x000fe200018e061a */
[----:B------:R-:W-:Y:S02]  /*3ef90*/  SHF.R.S32.HI R9, RZ, 0x1f, R20 ;  /* 0x0000001fff097819 */ /* 0x000fe40000011414 */
[C---:B------:R-:W-:Y:S02]  /*3efa0*/  IADD3 R12, P3, PT, R20.reuse, R33, RZ ;  /* 0x00000021140c7210 */ /* 0x040fe40007f7e0ff */
[----:B------:R1:W-:Y:S03]  /*3efb0*/  STL.64 [R1+0x180], R10 ;  /* 0x0001800a01007387 */ /* 0x0003e60000100a00 */
[----:B------:R-:W-:Y:S01]  /*3efc0*/  IMAD.X R13, R9, 0x1, R32, P3 ;  /* 0x00000001090d7824 */ /* 0x000fe200018e0620 */
[----:B-1----:R-:W2:Y:S04]  /*3efd0*/  LDL.LU R11, [R1+0x834] ;  /* 0x00083400010b7983 */ /* 0x002ea80000300800 */
[----:B------:R-:W4:Y:S04]  /*3efe0*/  LDL.LU R10, [R1+0x838] ;  /* 0x00083800010a7983 */ /* 0x000f280000300800 */
[----:B------:R1:W-:Y:S02]  /*3eff0*/  STL.64 [R1+0x178], R12 ;  /* 0x0001780c01007387 */ /* 0x0003e40000100a00 */
[----:B-1----:R-:W-:-:S05]  /*3f000*/  IADD3 R12, P3, PT, R20, R31, RZ ;  /* 0x0000001f140c7210 */ /* 0x002fca0007f7e0ff */
[----:B------:R-:W-:-:S05]  /*3f010*/  IMAD.X R13, R9, 0x1, R30, P3 ;  /* 0x00000001090d7824 */ /* 0x000fca00018e061e */
[----:B------:R1:W-:Y:S02]  /*3f020*/  STL.64 [R1+0x170], R12 ;  /* 0x0001700c01007387 */ /* 0x0003e40000100a00 */
[----:B-1----:R-:W-:-:S05]  /*3f030*/  IADD3 R12, P3, PT, R20, R29, RZ ;  /* 0x0000001d140c7210 */ /* 0x002fca0007f7e0ff */
[----:B------:R-:W-:-:S05]  /*3f040*/  IMAD.X R13, R9, 0x1, R28, P3 ;  /* 0x00000001090d7824 */ /* 0x000fca00018e061c */
[----:B------:R1:W-:Y:S02]  /*3f050*/  STL.64 [R1+0x168], R12 ;  /* 0x0001680c01007387 */ /* 0x0003e40000100a00 */
[----:B-1----:R-:W-:-:S05]  /*3f060*/  IADD3 R12, P3, PT, R20, R27, RZ ;  /* 0x0000001b140c7210 */ /* 0x002fca0007f7e0ff */
[----:B------:R-:W-:-:S05]  /*3f070*/  IMAD.X R13, R9, 0x1, R26, P3 ;  /* 0x00000001090d7824 */ /* 0x000fca00018e061a */
[----:B------:R1:W-:Y:S04]  /*3f080*/  STL.64 [R1+0x160], R12 ;  /* 0x0001600c01007387 */ /* 0x0003e80000100a00 */
[----:B-1----:R-:W4:Y:S01]  /*3f090*/  LDL.LU R12, [R1+0x830] ;  /* 0x00083000010c7983 */ /* 0x002f220000300800 */
[----:B---3--:R-:W-:Y:S02]  /*3f0a0*/  ISETP.LT.AND P5, PT, R61, UR5, !P1 ;  /* 0x000000053d007c0c */ /* 0x008fe4000cfa1270 */
[----:B------:R-:W-:Y:S01]  /*3f0b0*/  LOP3.LUT R5, R5, 0xffefffff, RZ, 0xc0, !PT ;  /* 0xffefffff05057812 */ /* 0x000fe200078ec0ff */
[----:B------:R-:W-:Y:S01]  /*3f0c0*/  VIADD R9, R38, 0x3 ;  /* 0x0000000326097836 */ /* 0x000fe20000000000 */
[----:B------:R-:W1:Y:S02]  /*3f0d0*/  LDCU UR5, c[0x0][0x398] ;  /* 0x00007300ff0577ac */ /* 0x000e640008000800 */
[----:B------:R-:W-:-:S07]  /*3f0e0*/  @P4 LOP3.LUT R5, R5, 0x100000, RZ, 0xfc, !PT ;  /* 0x0010000005054812 */ /* 0x000fce00078efcff */
[----:B------:R-:W-:-:S04]  /*3f0f0*/  @P5 LOP3.LUT R2, R2, 0x800000, RZ, 0xfc, !PT ;  /* 0x0080000002025812 */ /* 0x000fc800078efcff */
[----:B------:R-:W-:Y:S02]  /*3f100*/  LOP3.LUT R2, R2, 0xffbfffff, RZ, 0xc0, !PT ;  /* 0xffbfffff02027812 */ /* 0x000fe400078ec0ff */
[----:B--2---:R-:W-:Y:S01]  /*3f110*/  ISETP.LT.AND P3, PT, R11, UR9, !P1 ;  /* 0x000000090b007c0c */ /* 0x004fe2000cf61270 */
[----:B------:R-:W2:Y:S01]  /*3f120*/  LDCU UR9, c[0x0][0x398] ;  /* 0x00007300ff0977ac */ /* 0x000ea20008000800 */
[----:B----4-:R-:W-:Y:S01]  /*3f130*/  ISETP.LT.AND P4, PT, R12, UR7, !P1 ;  /* 0x000000070c007c0c */ /* 0x010fe2000cf81270 */
[----:B------:R-:W3:Y:S01]  /*3f140*/  LDCU UR7, c[0x0][0x398] ;  /* 0x00007300ff0777ac */ /* 0x000ee20008000800 */
[----:B------:R-:W-:Y:S02]  /*3f150*/  ISETP.LT.AND P1, PT, R10, UR11, !P1 ;  /* 0x0000000b0a007c0c */ /* 0x000fe4000cf21270 */
[----:B------:R-:W-:Y:S01]  /*3f160*/  LOP3.LUT R5, R5, 0xfffffffe, RZ, 0xc0, !PT ;  /* 0xfffffffe05057812 */ /* 0x000fe200078ec0ff */
[----:B------:R-:W4:Y:S08]  /*3f170*/  LDCU UR11, c[0x0][0x398] ;  /* 0x00007300ff0b77ac */ /* 0x000f300008000800 */
[----:B------:R-:W-:-:S04]  /*3f180*/  @P4 LOP3.LUT R2, R2, 0x400000, RZ, 0xfc, !PT ;  /* 0x0040000002024812 */ /* 0x000fc800078efcff */
[----:B------:R-:W-:-:S04]  /*3f190*/  LOP3.LUT R2, R2, 0xffdfffff, RZ, 0xc0, !PT ;  /* 0xffdfffff02027812 */ /* 0x000fc800078ec0ff */
[----:B------:R-:W-:-:S04]  /*3f1a0*/  @P3 LOP3.LUT R2, R2, 0x200000, RZ, 0xfc, !PT ;  /* 0x0020000002023812 */ /* 0x000fc800078efcff */
[----:B------:R-:W-:-:S04]  /*3f1b0*/  LOP3.LUT R2, R2, 0xffefffff, RZ, 0xc0, !PT ;  /* 0xffefffff02027812 */ /* 0x000fc800078ec0ff */
[----:B------:R-:W-:Y:S02]  /*3f1c0*/  @P1 LOP3.LUT R2, R2, 0x100000, RZ, 0xfc, !PT ;  /* 0x0010000002021812 */ /* 0x000fe400078efcff */
[----:B------:R-:W-:Y:S01]  /*3f1d0*/  ISETP.GE.AND P1, PT, R61, UR14, PT ;  /* 0x0000000e3d007c0c */ /* 0x000fe2000bf26270 */
[----:B------:R-:W0:Y:S03]  /*3f1e0*/  LDCU UR14, c[0x0][0x398] ;  /* 0x00007300ff0e77ac */ /* 0x000e260008000800 */
[C---:B------:R-:W-:Y:S01]  /*3f1f0*/  ISETP.LT.AND P3, PT, R38.reuse, UR13, !P1 ;  /* 0x0000000d26007c0c */ /* 0x040fe2000cf61270 */
[----:B------:R-:W0:Y:S01]  /*3f200*/  LDCU UR13, c[0x0][0x398] ;  /* 0x00007300ff0d77ac */ /* 0x000e220008000800 */
[----:B------:R-:W-:Y:S02]  /*3f210*/  ISETP.GE.AND P1, PT, R38, UR15, PT ;  /* 0x0000000f26007c0c */ /* 0x000fe4000bf26270 */
[----:B------:R-:W-:Y:S01]  /*3f220*/  LOP3.LUT R2, R2, 0xfff7ffff, RZ, 0xc0, !PT ;  /* 0xfff7ffff02027812 */ /* 0x000fe200078ec0ff */
[----:B------:R-:W0:Y:S01]  /*3f230*/  LDCU UR15, c[0x0][0x398] ;  /* 0x00007300ff0f77ac */ /* 0x000e220008000800 */
[----:B------:R-:W-:-:S02]  /*3f240*/  ISETP.LT.AND P5, PT, R12, UR4, !P1 ;  /* 0x000000040c007c0c */ /* 0x000fc4000cfa1270 */
[----:B------:R-:W-:Y:S01]  /*3f250*/  ISETP.LT.AND P4, PT, R10, UR10, !P1 ;  /* 0x0000000a0a007c0c */ /* 0x000fe2000cf81270 */
[----:B------:R-:W0:Y:S04]  /*3f260*/  LDCU UR4, c[0x0][0x39c] ;  /* 0x00007380ff0477ac */ /* 0x000e280008000800 */
[----:B------:R-:W-:Y:S01]  /*3f270*/  @P3 LOP3.LUT R2, R2, 0x80000, RZ, 0xfc, !PT ;  /* 0x0008000002023812 */ /* 0x000fe200078efcff */
[----:B------:R-:W0:Y:S01]  /*3f280*/  LDCU UR10, c[0x0][0x398] ;  /* 0x00007300ff0a77ac */ /* 0x000e220008000800 */
[----:B------:R-:W-:Y:S02]  /*3f290*/  ISETP.LT.AND P3, PT, R11, UR8, !P1 ;  /* 0x000000080b007c0c */ /* 0x000fe4000cf61270 */
[----:B------:R-:W-:Y:S01]  /*3f2a0*/  LOP3.LUT R2, R2, 0xfffbffff, RZ, 0xc0, !PT ;  /* 0xfffbffff02027812 */ /* 0x000fe200078ec0ff */
[----:B------:R-:W0:Y:S03]  /*3f2b0*/  LDCU UR8, c[0x0][0x398] ;  /* 0x00007300ff0877ac */ /* 0x000e260008000800 */
[----:B------:R-:W-:-:S04]  /*3f2c0*/  @P5 LOP3.LUT R2, R2, 0x40000, RZ, 0xfc, !PT ;  /* 0x0004000002025812 */ /* 0x000fc800078efcff */
[----:B------:R-:W-:-:S04]  /*3f2d0*/  LOP3.LUT R2, R2, 0xfffdffff, RZ, 0xc0, !PT ;  /* 0xfffdffff02027812 */ /* 0x000fc800078ec0ff */
[----:B------:R-:W-:Y:S02]  /*3f2e0*/  @P3 LOP3.LUT R2, R2, 0x20000, RZ, 0xfc, !PT ;  /* 0x0002000002023812 */ /* 0x000fe400078efcff */
[----:B------:R-:W-:Y:S01]  /*3f2f0*/  ISETP.LT.AND P1, PT, R61, UR16, !P2 ;  /* 0x000000103d007c0c */ /* 0x000fe2000d721270 */
[----:B------:R-:W0:Y:S01]  /*3f300*/  LDCU UR16, c[0x0][0x398] ;  /* 0x00007300ff1077ac */ /* 0x000e220008000800 */
        /* <DEDUP_REMOVED lines=27> */
[----:B------:R-:W1:Y:S01]  /*3f4c0*/  LDCU UR6, c[0x0][0x398] ;  /* 0x00007300ff0677ac */ /* 0x000e620008000800 */
[----:B------:R-:W-:-:S04]  /*3f4d0*/  LOP3.LUT R2, R2, 0xfffffdff, RZ, 0xc0, !PT ;  /* 0xfffffdff02027812 */ /* 0x000fc800078ec0ff */
[----:B------:R-:W-:-:S04]  /*3f4e0*/  @P1 LOP3.LUT R2, R2, 0x200, RZ, 0xfc, !PT ;  /* 0x0000020002021812 */ /* 0x000fc800078efcff */
[----:B------:R-:W-:-:S04]  /*3f4f0*/  LOP3.LUT R2, R2, 0xfffffeff, RZ, 0xc0, !PT ;  /* 0xfffffeff02027812 */ /* 0x000fc800078ec0ff */
[----:B------:R-:W-:Y:S02]  /*3f500*/  @P0 LOP3.LUT R2, R2, 0x100, RZ, 0xfc, !PT ;  /* 0x0000010002020812 */ /* 0x000fe400078efcff */
[----:B0-----:R-:W-:Y:S01]  /*3f510*/  ISETP.GE.AND P0, PT, R9, UR4, PT ;  /* 0x0000000409007c0c */ /* 0x001fe2000bf06270 */
[----:B------:R-:W0:Y:S01]  /*3f520*/  LDCU UR4, c[0x0][0x39c] ;  /* 0x00007380ff0477ac */ /* 0x000e220008000800 */
[----:B------:R-:W-:-:S11]  /*3f530*/  VIADD R9, R38, 0x4 ;  /* 0x0000000426097836 */ /* 0x000fd60000000000 */
[----:B------:R-:W-:Y:S02]  /*3f540*/  @P0 LOP3.LUT R6, R6, 0x200000, RZ, 0xfc, !PT ;  /* 0x0020000006060812 */ /* 0x000fe400078efcff */
[----:B0-----:R-:W-:Y:S01]  /*3f550*/  ISETP.GE.AND P0, PT, R9, UR4, PT ;  /* 0x0000000409007c0c */ /* 0x001fe2000bf06270 */
[----:B------:R-:W0:Y:S01]  /*3f560*/  LDCU UR4, c[0x0][0x39c] ;  /* 0x00007380ff0477ac */ /* 0x000e220008000800 */
[----:B------:R-:W-:Y:S01]  /*3f570*/  VIADD R9, R38, 0x5 ;  /* 0x0000000526097836 */ /* 0x000fe20000000000 */
[----:B------:R-:W-:-:S10]  /*3f580*/  LOP3.LUT R6, R6, 0xffefffff, RZ, 0xc0, !PT ;  /* 0xffefffff06067812 */ /* 0x000fd400078ec0ff */
        /* <DEDUP_REMOVED lines=421> */
[----:B------:R-:W-:-:S05]  /*40fe0*/  VIADD R9, R38, 0x5a ;  /* 0x0000005a26097836 */ /* 0x000fca0000000000 */
        /* <DEDUP_REMOVED lines=17> */
[----:B------:R-:W-:Y:S01]  /*41100*/  VIADD R9, R38, 0x60 ;  /* 0x0000006026097836 */ /* 0x000fe20000000000 */
[----:B------:R-:W-:Y:S02]  /*41110*/  @P0 LOP3.LUT R8, R8, 0x20, RZ, 0xfc, !PT ;  /* 0x0000002008080812 */ /* 0x000fe400078efcff */
[----:B------:R-:W-:Y:S02]  /*41120*/  LOP3.LUT R6, R6, 0xffbfffff, RZ, 0xc0, !PT ;  /* 0xffbfffff06067812 */ /* 0x000fe400078ec0ff */
        /* <DEDUP_REMOVED lines=60> */
[----:B------:R-:W-:Y:S01]  /*414f0*/  LOP3.LUT R5, R5, 0xfffffffb, RZ, 0xc0, !PT ;  /* 0xfffffffb05057812 */ /* 0x000fe200078ec0ff */
[----:B------:R-:W-:-:S10]  /*41500*/  VIADD R9, R38, 0x6d ;  /* 0x0000006d26097836 */ /* 0x000fd40000000000 */
        /* <DEDUP_REMOVED lines=28> */
[----:B------:R-:W-:Y:S01]  /*416d0*/  LOP3.LUT R8, R8, 0xffffffbf, RZ, 0xc0, !PT ;  /* 0xffffffbf08087812 */ /* 0x000fe200078ec0ff */
[----:B------:R-:W-:Y:S01]  /*416e0*/  VIADD R9, R38, 0x73 ;  /* 0x0000007326097836 */ /* 0x000fe20000000000 */
[----:B------:R-:W-:Y:S02]  /*416f0*/  LOP3.LUT R5, R5, 0xfffffeff, RZ, 0xc0, !PT ;  /* 0xfffffeff05057812 */ /* 0x000fe400078ec0ff */
[----:B------:R-:W-:-:S04]  /*41700*/  @P1 LOP3.LUT R8, R8, 0x40, RZ, 0xfc, !PT ;  /* 0x0000004008081812 */ /* 0x000fc800078efcff */
[----:B------:R-:W-:-:S03]  /*41710*/  LOP3.LUT R8, R8, 0xffffff7f, RZ, 0xc0, !PT ;  /* 0xffffff7f08087812 */ /* 0x000fc600078ec0ff */
[----:B------:R-:W-:Y:S02]  /*41720*/  @P0 LOP3.LUT R5, R5, 0x100, RZ, 0xfc, !PT ;  /* 0x0000010005050812 */ /* 0x000fe400078efcff */
[----:B------:R-:W-:Y:S02]  /*41730*/  @P2 LOP3.LUT R8, R8, 0x80, RZ, 0xfc, !PT ;  /* 0x0000008008082812 */ /* 0x000fe400078efcff */
[----:B0-----:R-:W-:Y:S01]  /*41740*/  ISETP.GE.AND P0, PT, R9, UR4, PT ;  /* 0x0000000409007c0c */ /* 0x001fe2000bf06270 */
[----:B------:R-:W0:Y:S01]  /*41750*/  LDCU UR4, c[0x0][0x39c] ;  /* 0x00007380ff0477ac */ /* 0x000e220008000800 */
[----:B------:R-:W-:-:S04]  /*41760*/  LOP3.LUT R8, R8, 0xfffffeff, RZ, 0xc0, !PT ;  /* 0xfffffeff08087812 */ /* 0x000fc800078ec0ff */
[----:B------:R-:W-:Y:S01]  /*41770*/  @P3 LOP3.LUT R8, R8, 0x100, RZ, 0xfc, !PT ;  /* 0x0000010008083812 */ /* 0x000fe200078efcff */
[----:B------:R-:W-:-:S03]  /*41780*/  VIADD R38, R38, 0x74 ;  /* 0x0000007426267836 */ /* 0x000fc60000000000 */
[----:B------:R-:W-:Y:S02]  /*41790*/  LOP3.LUT R8, R8, 0xffffffef, RZ, 0xc0, !PT ;  /* 0xffffffef08087812 */ /* 0x000fe400078ec0ff */
[----:B------:R-:W-:Y:S02]  /*417a0*/  LOP3.LUT R5, R5, 0xfffffdff, RZ, 0xc0, !PT ;  /* 0xfffffdff05057812 */ /* 0x000fe400078ec0ff */
[----:B------:R-:W-:Y:S02]  /*417b0*/  @P4 LOP3.LUT R8, R8, 0x10, RZ, 0xfc, !PT ;  /* 0x0000001008084812 */ /* 0x000fe400078efcff */
[----:B0-----:R-:W-:Y:S01]  /*417c0*/  ISETP.GE.AND P4, PT, R38, UR4, PT ;  /* 0x0000000426007c0c */ /* 0x001fe2000bf86270 */
[----:B------:R-:W0:Y:S01]  /*417d0*/  LDCU UR4, c[0x0][0x398] ;  /* 0x00007300ff0477ac */ /* 0x000e220008000800 */
[----:B------:R-:W-:Y:S02]  /*417e0*/  @P0 LOP3.LUT R5, R5, 0x200, RZ, 0xfc, !PT ;  /* 0x0000020005050812 */ /* 0x000fe400078efcff */
[----:B------:R-:W-:-:S02]  /*417f0*/  LOP3.LUT R8, R8, 0xfffffdff, RZ, 0xc0, !PT ;  /* 0xfffffdff08087812 */ /* 0x000fc400078ec0ff */
[----:B------:R-:W-:Y:S02]  /*41800*/  LOP3.LUT R5, R5, 0xfffffbff, RZ, 0xc0, !PT ;  /* 0xfffffbff05057812 */ /* 0x000fe400078ec0ff */
[----:B------:R-:W-:Y:S02]  /*41810*/  LOP3.LUT P3, RZ, R6, 0x200000, RZ, 0xc0, !PT ;  /* 0x0020000006ff7812 */ /* 0x000fe4000786c0ff */
[----:B------:R-:W-:-:S03]  /*41820*/  @P5 LOP3.LUT R8, R8, 0x200, RZ, 0xfc, !PT ;  /* 0x0000020008085812 */ /* 0x000fc600078efcff */
[----:B------:R-:W-:Y:S02]  /*41830*/  @P4 LOP3.LUT R5, R5, 0x400, RZ, 0xfc, !PT ;  /* 0x0000040005054812 */ /* 0x000fe400078efcff */
[----:B------:R-:W-:Y:S01]  /*41840*/  ISETP.LT.AND P4, PT, R61, UR12, !P3 ;  /* 0x0000000c3d007c0c */ /* 0x000fe2000df81270 */
[----:B------:R-:W2:Y:S01]  /*41850*/  LDCU UR12, c[0x0][0x398] ;  /* 0x00007300ff0c77ac */ /* 0x000ea20008000800 */
[----:B------:R-:W-:Y:S02]  /*41860*/  LOP3.LUT R8, R8, 0xfffffbff, RZ, 0xc0, !PT ;  /* 0xfffffbff08087812 */ /* 0x000fe400078ec0ff */
[----:B------:R-:W-:Y:S02]  /*41870*/  LOP3.LUT R2, R2, 0xffffff7f, RZ, 0xc0, !PT ;  /* 0xffffff7f02027812 */ /* 0x000fe400078ec0ff */
[----:B------:R-:W-:Y:S02]  /*41880*/  @P6 LOP3.LUT R8, R8, 0x400, RZ, 0xfc, !PT ;  /* 0x0000040008086812 */ /* 0x000fe400078efcff */
[----:B0-----:R-:W-:Y:S01]  /*41890*/  ISETP.LT.AND P6, PT, R12, UR4, !P3 ;  /* 0x000000040c007c0c */ /* 0x001fe2000dfc1270 */
[----:B------:R-:W0:Y:S01]  /*418a0*/  LDCU UR4, c[0x0][0x398] ;  /* 0x00007300ff0477ac */ /* 0x000e220008000800 */
[----:B-1----:R-:W-:-:S03]  /*418b0*/  ISETP.LT.AND P5, PT, R11, UR5, !P3 ;  /* 0x000000050b007c0c */ /* 0x002fc6000dfa1270 */
[----:B------:R-:W-:Y:S01]  /*418c0*/  @P4 LOP3.LUT R2, R2, 0x80, RZ, 0xfc, !PT ;  /* 0x0000008002024812 */ /* 0x000fe200078efcff */
[----:B------:R-:W1:Y:S03]  /*418d0*/  LDCU UR5, c[0x0][0x398] ;  /* 0x00007300ff0577ac */ /* 0x000e660008000800 */
[----:B------:R-:W-:-:S04]  /*418e0*/  LOP3.LUT R2, R2, 0xffffffbf, RZ, 0xc0, !PT ;  /* 0xffffffbf02027812 */ /* 0x000fc800078ec0ff */
[----:B------:R-:W-:Y:S02]  /*418f0*/  @P6 LOP3.LUT R2, R2, 0x40, RZ, 0xfc, !PT ;  /* 0x0000004002026812 */ /* 0x000fe400078efcff */
[----:B------:R-:W-:Y:S01]  /*41900*/  ISETP.LT.AND P4, PT, R10, UR6, !P3 ;  /* 0x000000060a007c0c */ /* 0x000fe2000df81270 */
[----:B------:R-:W2:Y:S01]  /*41910*/  LDCU UR6, c[0x0][0x398] ;  /* 0x00007300ff0677ac */ /* 0x000ea20008000800 */
[----:B------:R-:W-:-:S04]  /*41920*/  LOP3.LUT R2, R2, 0xffffffdf, RZ, 0xc0, !PT ;  /* 0xffffffdf02027812 */ /* 0x000fc800078ec0ff */
[----:B------:R-:W-:Y:S02]  /*41930*/  @P5 LOP3.LUT R2, R2, 0x20, RZ, 0xfc, !PT ;  /* 0x0000002002025812 */ /* 0x000fe400078efcff */
[----:B------:R-:W-:Y:S02]  /*41940*/  LOP3.LUT P2, RZ, R6, 0x100000, RZ, 0xc0, !PT ;  /* 0x0010000006ff7812 */ /* 0x000fe4000784c0ff */
[----:B------:R-:W-:-:S04]  /*41950*/  LOP3.LUT R2, R2, 0xffffffef, RZ, 0xc0, !PT ;  /* 0xffffffef02027812 */ /* 0x000fc800078ec0ff */
[----:B------:R-:W-:Y:S02]  /*41960*/  @P4 LOP3.LUT R2, R2, 0x10, RZ, 0xfc, !PT ;  /* 0x0000001002024812 */ /* 0x000fe400078efcff */
[----:B0-----:R-:W-:Y:S01]  /*41970*/  ISETP.LT.AND P4, PT, R61, UR4, !P2 ;  /* 0x000000043d007c0c */ /* 0x001fe2000d781270 */
[----:B------:R-:W0:Y:S01]  /*41980*/  LDCU UR4, c[0x0][0x398] ;  /* 0x00007300ff0477ac */ /* 0x000e220008000800 */
[----:B-1----:R-:W-:Y:S02]  /*41990*/  ISETP.LT.AND P6, PT, R12, UR5, !P2 ;  /* 0x000000050c007c0c */ /* 0x002fe4000d7c1270 */
[----:B------:R-:W-:Y:S01]  /*419a0*/  LOP3.LUT R2, R2, 0xfffffff7, RZ, 0xc0, !PT ;  /* 0xfffffff702027812 */ /* 0x000fe200078ec0ff */
[----:B------:R-:W1:Y:S01]  /*419b0*/  LDCU UR5, c[0x0][0x398] ;  /* 0x00007300ff0577ac */ /* 0x000e620008000800 */
[----:B--2---:R-:W-:Y:S02]  /*419c0*/  ISETP.LT.AND P5, PT, R11, UR6, !P2 ;  /* 0x000000060b007c0c */ /* 0x004fe4000d7a1270 */
[----:B------:R-:W-:Y:S01]  /*419d0*/  LOP3.LUT P1, RZ, R6, 0x80000, RZ, 0xc0, !PT ;  /* 0x0008000006ff7812 */ /* 0x000fe2000782c0ff */
[----:B------:R-:W2:Y:S04]  /*419e0*/  LDCU UR6, c[0x0][0x398] ;  /* 0x00007300ff0677ac */ /* 0x000ea80008000800 */
[----:B------:R-:W-:-:S04]  /*419f0*/  @P4 LOP3.LUT R2, R2, 0x8, RZ, 0xfc, !PT ;  /* 0x0000000802024812 */ /* 0x000fc800078efcff */
[----:B------:R-:W-:-:S04]  /*41a00*/  LOP3.LUT R2, R2, 0xfffffffb, RZ, 0xc0, !PT ;  /* 0xfffffffb02027812 */ /* 0x000fc800078ec0ff */
[----:B------:R-:W-:Y:S02]  /*41a10*/  @P6 LOP3.LUT R2, R2, 0x4, RZ, 0xfc, !PT ;  /* 0x0000000402026812 */ /* 0x000fe400078efcff */
[----:B---3--:R-:W-:Y:S01]  /*41a20*/  ISETP.LT.AND P4, PT, R10, UR7, !P2 ;  /* 0x000000070a007c0c */ /* 0x008fe2000d781270 */
[----:B------:R-:W3:Y:S01]  /*41a30*/  LDCU UR7, c[0x0][0x398] ;  /* 0x00007300ff0777ac */ /* 0x000ee20008000800 */
[----:B------:R-:W-:-:S04]  /*41a40*/  LOP3.LUT R2, R2, 0xfffffffd, RZ, 0xc0, !PT ;  /* 0xfffffffd02027812 */ /* 0x000fc800078ec0ff */
[----:B------:R-:W-:-:S04]  /*41a50*/  @P5 LOP3.LUT R2, R2, 0x2, RZ, 0xfc, !PT ;  /* 0x0000000202025812 */ /* 0x000fc800078efcff */
[----:B------:R-:W-:-:S04]  /*41a60*/  LOP3.LUT R2, R2, 0xfffffffe, RZ, 0xc0, !PT ;  /* 0xfffffffe02027812 */ /* 0x000fc800078ec0ff */
[----:B------:R-:W-:Y:S02]  /*41a70*/  @P4 LOP3.LUT R2, R2, 0x1, RZ, 0xfc, !PT ;  /* 0x0000000102024812 */ /* 0x000fe400078efcff */
[----:B0-----:R-:W-:Y:S01]  /*41a80*/  ISETP.LT.AND P4, PT, R61, UR4, !P1 ;  /* 0x000000043d007c0c */ /* 0x001fe2000cf81270 */
[----:B------:R-:W0:Y:S01]  /*41a90*/  LDCU UR4, c[0x0][0x398] ;  /* 0x00007300ff0477ac */ /* 0x000e220008000800 */
[----:B-1----:R-:W-:Y:S02]  /*41aa0*/  ISETP.LT.AND P6, PT, R12, UR5, !P1 ;  /* 0x000000050c007c0c */ /* 0x002fe4000cfc1270 */
[----:B--2---:R-:W-:Y:S01]  /*41ab0*/  ISETP.LT.AND P5, PT, R11, UR6, !P1 ;  /* 0x000000060b007c0c */ /* 0x004fe2000cfa1270 */
[----:B------:R-:W1:Y:S01]  /*41ac0*/  LDCU UR5, c[0x0][0x398] ;  /* 0x00007300ff0577ac */ /* 0x000e620008000800 */
[----:B------:R-:W-:Y:S01]  /*41ad0*/  LOP3.LUT P0, RZ, R6, 0x40000, RZ, 0xc0, !PT ;  /* 0x0004000006ff7812 */ /* 0x000fe2000780c0ff */
[----:B------:R-:W2:Y:S06]  /*41ae0*/  LDCU UR6, c[0x0][0x398] ;  /* 0x00007300ff0677ac */ /* 0x000eac0008000800 */
        /* <DEDUP_REMOVED lines=521> */
[----:B--2---:R-:W-:Y:S01]  /*43b80*/  ISETP.LT.AND P5, PT, R12, UR6, !P2 ;  /* 0x000000060c007c0c */ /* 0x004fe2000d7a1270 */
[----:B------:R-:W2:Y:S06]  /*43b90*/  LDCU UR6, c[0x0][0x398] ;  /* 0x00007300ff0677ac */ /* 0x000eac0008000800 */
[----:B------:R-:W-:-:S02]  /*43ba0*/  @P4 LOP3.LUT R51, R51, 0x8, RZ, 0xfc, !PT ;  /* 0x0000000833334812 */ /* 0x000fc400078efcff */
[----:B---3--:R-:W-:Y:S01]  /*43bb0*/  ISETP.LT.AND P4, PT, R61, UR7, !P2 ;  /* 0x000000073d007c0c */ /* 0x008fe2000d781270 */
[----:B------:R-:W3:Y:S01]  /*43bc0*/  LDCU UR7, c[0x0][0x398] ;  /* 0x00007300ff0777ac */ /* 0x000ee20008000800 */
[----:B------:R-:W-:Y:S02]  /*43bd0*/  LOP3.LUT R51, R51, 0xfffffffb, RZ, 0xc0, !PT ;  /* 0xfffffffb33337812 */ /* 0x000fe400078ec0ff */
[----:B------:R-:W-:Y:S02]  /*43be0*/  LOP3.LUT P1, RZ, R3, 0x200000, RZ, 0xc0, !PT ;  /* 0x0020000003ff7812 */ /* 0x000fe4000782c0ff */
[----:B------:R-:W-:Y:S02]  /*43bf0*/  @P6 LOP3.LUT R51, R51, 0x4, RZ, 0xfc, !PT ;  /* 0x0000000433336812 */ /* 0x000fe400078efcff */
[----:B-1----:R-:W-:Y:S01]  /*43c00*/  ISETP.LT.AND P6, PT, R12, UR5, !P1 ;  /* 0x000000050c007c0c */ /* 0x002fe2000cfc1270 */
[----:B------:R-:W1:Y:S01]  /*43c10*/  LDCU UR5, c[0x0][0x398] ;  /* 0x00007300ff0577ac */ /* 0x000e620008000800 */
[----:B------:R-:W-:-:S03]  /*43c20*/  LOP3.LUT R51, R51, 0xfffffffd, RZ, 0xc0, !PT ;  /* 0xfffffffd33337812 */ /* 0x000fc600078ec0ff */
[----:B------:R-:W-:Y:S02]  /*43c30*/  @P4 LOP3.LUT R52, R52, 0x20000000, RZ, 0xfc, !PT ;  /* 0x2000000034344812 */ /* 0x000fe400078efcff */
[----:B0-----:R-:W-:Y:S01]  /*43c40*/  ISETP.LT.AND P4, PT, R61, UR4, !P1 ;  /* 0x000000043d007c0c */ /* 0x001fe2000cf81270 */
[----:B------:R-:W0:Y:S01]  /*43c50*/  LDCU UR4, c[0x0][0x398] ;  /* 0x00007300ff0477ac */ /* 0x000e220008000800 */
[----:B------:R-:W-:Y:S02]  /*43c60*/  @P5 LOP3.LUT R51, R51, 0x2, RZ, 0xfc, !PT ;  /* 0x0000000233335812 */ /* 0x000fe400078efcff */
[----:B--2---:R-:W-:Y:S01]  /*43c70*/  ISETP.LT.AND P5, PT, R11, UR6, !P1 ;  /* 0x000000060b007c0c */ /* 0x004fe2000cfa1270 */
[----:B------:R-:W2:Y:S01]  /*43c80*/  LDCU UR6, c[0x0][0x398] ;  /* 0x00007300ff0677ac */ /* 0x000ea20008000800 */
[----:B------:R-:W-:Y:S02]  /*43c90*/  LOP3.LUT R52, R52, 0x7fffffff, RZ, 0xc0, !PT ;  /* 0x7fffffff34347812 */ /* 0x000fe400078ec0ff */
[----:B------:R-:W-:-:S02]  /*43ca0*/  LOP3.LUT R51, R51, 0xfffffffe, RZ, 0xc0, !PT ;  /* 0xfffffffe33337812 */ /* 0x000fc400078ec0ff */
[----:B------:R-:W-:-:S03]  /*43cb0*/  @P6 LOP3.LUT R52, R52, 0x80000000, RZ, 0xfc, !PT ;  /* 0x8000000034346812 */ /* 0x000fc600078efcff */
[----:B------:R-:W-:Y:S02]  /*43cc0*/  @P4 LOP3.LUT R51, R51, 0x1, RZ, 0xfc, !PT ;  /* 0x0000000133334812 */ /* 0x000fe400078efcff */
[----:B---3--:R-:W-:Y:S01]  /*43cd0*/  ISETP.LT.AND P4, PT, R10, UR7, !P1 ;  /* 0x000000070a007c0c */ /* 0x008fe2000cf81270 */
[----:B------:R-:W3:Y:S01]  /*43ce0*/  LDCU UR7, c[0x0][0x398] ;  /* 0x00007300ff0777ac */ /* 0x000ee20008000800 */
        /* <DEDUP_REMOVED lines=154> */
[----:B------:R-:W-:Y:S02]  /*44690*/  @P5 LOP3.LUT R53, R53, 0x2000000, RZ, 0xfc, !PT ;  /* 0x0200000035355812 */ /* 0x000fe400078efcff */
[----:B0-----:R-:W-:Y:S01]  /*446a0*/  ISETP.LT.AND P6, PT, R61, UR4, !P3 ;  /* 0x000000043d007c0c */ /* 0x001fe2000dfc1270 */
[----:B------:R-:W0:Y:S01]  /*446b0*/  LDCU UR4, c[0x0][0x398] ;  /* 0x00007300ff0477ac */ /* 0x000e220008000800 */
[----:B------:R-:W-:-:S04]  /*446c0*/  LOP3.LUT R53, R53, 0xfeffffff, RZ, 0xc0, !PT ;  /* 0xfeffffff35357812 */ /* 0x000fc800078ec0ff */
[----:B------:R-:W-:Y:S02]  /*446d0*/  @P4 LOP3.LUT R53, R53, 0x1000000, RZ, 0xfc, !PT ;  /* 0x0100000035354812 */ /* 0x000fe400078efcff */
[----:B-1----:R-:W-:Y:S01]  /*446e0*/  ISETP.LT.AND P4, PT, R12, UR5, !P3 ;  /* 0x000000050c007c0c */ /* 0x002fe2000df81270 */
[----:B------:R-:W1:Y:S01]  /*446f0*/  LDCU UR5, c[0x0][0x398] ;  /* 0x00007300ff0577ac */ /* 0x000e620008000800 */
[----:B------:R-:W-:-:S04]  /*44700*/  LOP3.LUT R53, R53, 0xff7fffff, RZ, 0xc0, !PT ;  /* 0xff7fffff35357812 */ /* 0x000fc800078ec0ff */
[----:B------:R-:W-:Y:S02]  /*44710*/  @P6 LOP3.LUT R53, R53, 0x800000, RZ, 0xfc, !PT ;  /* 0x0080000035356812 */ /* 0x000fe400078efcff */
[----:B--2---:R-:W-:Y:S01]  /*44720*/  ISETP.LT.AND P5, PT, R11, UR6, !P3 ;  /* 0x000000060b007c0c */ /* 0x004fe2000dfa1270 */
[----:B------:R-:W2:Y:S01]  /*44730*/  LDCU UR6, c[0x0][0x398] ;  /* 0x00007300ff0677ac */ /* 0x000ea20008000800 */
[----:B------:R-:W-:-:S04]  /*44740*/  LOP3.LUT R53, R53, 0xffbfffff, RZ, 0xc0, !PT ;  /* 0xffbfffff35357812 */ /* 0x000fc800078ec0ff */
[----:B------:R-:W-:Y:S02]  /*44750*/  @P4 LOP3.LUT R53, R53, 0x400000, RZ, 0xfc, !PT ;  /* 0x0040000035354812 */ /* 0x000fe400078efcff */
[----:B---3--:R-:W-:Y:S01]  /*44760*/  ISETP.LT.AND P3, PT, R10, UR7, !P3 ;  /* 0x000000070a007c0c */ /* 0x008fe2000df61270 */
[----:B------:R-:W3:Y:S01]  /*44770*/  LDCU UR7, c[0x0][0x398] ;  /* 0x00007300ff0777ac */ /* 0x000ee20008000800 */
[----:B------:R-:W-:Y:S02]  /*44780*/  LOP3.LUT R53, R53, 0xffdfffff, RZ, 0xc0, !PT ;  /* 0xffdfffff35357812 */ /* 0x000fe400078ec0ff */
[----:B------:R-:W-:Y:S02]  /*44790*/  LOP3.LUT P2, RZ, R3, 0x100, RZ, 0xc0, !PT ;  /* 0x0000010003ff7812 */ /* 0x000fe4000784c0ff */
        /* <DEDUP_REMOVED lines=42> */
[----:B--2---:R-:W-:-:S07]  /*44a40*/  ISETP.LT.AND P5, PT, R11, UR6, !P0 ;  /* 0x000000060b007c0c */ /* 0x004fce000c7a1270 */
[----:B------:R-:W-:Y:S01]  /*44a50*/  @P1 LOP3.LUT R53, R53, 0x800, RZ, 0xfc, !PT ;  /* 0x0000080035351812 */ /* 0x000fe200078efcff */
[----:B------:R-:W2:Y:S03]  /*44a60*/  LDCU UR6, c[0x0][0x398] ;  /* 0x00007300ff0677ac */ /* 0x000ea60008000800 */
        /* <DEDUP_REMOVED lines=34> */
[----:B------:R-:W-:Y:S02]  /*44c90*/  LOP3.LUT P6, RZ, R4, 0x2000000, RZ, 0xc0, !PT ;  /* 0x0200000004ff7812 */ /* 0x000fe400078cc0ff */
[----:B------:R-:W-:Y:S02]  /*44ca0*/  LOP3.LUT R53, R53, 0xfffffffb, RZ, 0xc0, !PT ;  /* 0xfffffffb35357812 */ /* 0x000fe400078ec0ff */
[----:B------:R-:W-:Y:S02]  /*44cb0*/  LOP3.LUT P2, RZ, R3, 0x8, RZ, 0xc0, !PT ;  /* 0x0000000803ff7812 */ /* 0x000fe4000784c0ff */
[----:B------:R-:W-:-:S02]  /*44cc0*/  @P5 LOP3.LUT R53, R53, 0x4, RZ, 0xfc, !PT ;  /* 0x0000000435355812 */ /* 0x000fc400078efcff */
[----:B0-----:R-:W-:Y:S01]  /*44cd0*/  ISETP.LT.AND P5, PT, R61, UR4, !P2 ;  /* 0x000000043d007c0c */ /* 0x001fe2000d7a1270 */
[----:B------:R-:W0:Y:S01]  /*44ce0*/  LDCU UR4, c[0x0][0x398] ;  /* 0x00007300ff0477ac */ /* 0x000e220008000800 */
[----:B---3--:R-:W-:Y:S02]  /*44cf0*/  ISETP.LT.AND P3, PT, R10, UR7, !P3 ;  /* 0x000000070a007c0c */ /* 0x008fe4000df61270 */
[----:B------:R-:W-:Y:S01]  /*44d00*/  LOP3.LUT R53, R53, 0xfffffffd, RZ, 0xc0, !PT ;  /* 0xfffffffd35357812 */ /* 0x000fe200078ec0ff */
[----:B------:R-:W3:Y:S01]  /*44d10*/  LDCU UR7, c[0x0][0x398] ;  /* 0x00007300ff0777ac */ /* 0x000ee20008000800 */
[----:B------:R-:W-:Y:S02]  /*44d20*/  LOP3.LUT R8, R8, 0xffefffff, RZ, 0xc0, !PT ;  /* 0xffefffff08087812 */ /* 0x000fe400078ec0ff */
[----:B------:R-:W-:Y:S02]  /*44d30*/  @P4 LOP3.LUT R53, R53, 0x2, RZ, 0xfc, !PT ;  /* 0x0000000235354812 */ /* 0x000fe400078efcff */
[----:B------:R-:W-:-:S02]  /*44d40*/  @P6 LOP3.LUT R8, R8, 0x100000, RZ, 0xfc, !PT ;  /* 0x0010000008086812 */ /* 0x000fc400078efcff */
[----:B-1----:R-:W-:Y:S01]  /*44d50*/  ISETP.LT.AND P4, PT, R12, UR5, !P2 ;  /* 0x000000050c007c0c */ /* 0x002fe2000d781270 */
[----:B------:R-:W1:Y:S01]  /*44d60*/  LDCU UR5, c[0x0][0x398] ;  /* 0x00007300ff0577ac */ /* 0x000e620008000800 */
[----:B------:R-:W-:Y:S02]  /*44d70*/  LOP3.LUT P6, RZ, R4, 0x4000000, RZ, 0xc0, !PT ;  /* 0x0400000004ff7812 */ /* 0x000fe400078cc0ff */
[----:B------:R-:W-:Y:S02]  /*44d80*/  LOP3.LUT R53, R53, 0xfffffffe, RZ, 0xc0, !PT ;  /* 0xfffffffe35357812 */ /* 0x000fe400078ec0ff */
[----:B------:R-:W-:Y:S02]  /*44d90*/  @P5 LOP3.LUT R54, R54, 0x80000000, RZ, 0xfc, !PT ;  /* 0x8000000036365812 */ /* 0x000fe400078efcff */
[----:B------:R-:W-:Y:S02]  /*44da0*/  @P3 LOP3.LUT R53, R53, 0x1, RZ, 0xfc, !PT ;  /* 0x0000000135353812 */ /* 0x000fe400078efcff */
[----:B--2---:R-:W-:Y:S01]  /*44db0*/  ISETP.LT.AND P3, PT, R11, UR6, !P2 ;  /* 0x000000060b007c0c */ /* 0x004fe2000d761270 */
[----:B------:R-:W2:Y:S01]  /*44dc0*/  LDCU UR6, c[0x0][0x398] ;  /* 0x00007300ff0677ac */ /* 0x000ea20008000800 */
[----:B------:R-:W-:-:S02]  /*44dd0*/  LOP3.LUT R54, R54, 0xbfffffff, RZ, 0xc0, !PT ;  /* 0xbfffffff36367812 */ /* 0x000fc400078ec0ff */
[----:B------:R-:W-:Y:S02]  /*44de0*/  LOP3.LUT R8, R8, 0xffdfffff, RZ, 0xc0, !PT ;  /* 0xffdfffff08087812 */ /* 0x000fe400078ec0ff */
[----:B------:R-:W-:Y:S02]  /*44df0*/  @P4 LOP3.LUT R54, R54, 0x40000000, RZ, 0xfc, !PT ;  /* 0x4000000036364812 */ /* 0x000fe400078efcff */
[----:B------:R-:W-:Y:S02]  /*44e00*/  @P6 LOP3.LUT R8, R8, 0x200000, RZ, 0xfc, !PT ;  /* 0x0020000008086812 */ /* 0x000fe400078efcff */
[----:B------:R-:W-:Y:S02]  /*44e10*/  LOP3.LUT P6, RZ, R4, 0x8000000, RZ, 0xc0, !PT ;  /* 0x0800000004ff7812 */ /* 0x000fe400078cc0ff */
[----:B---3--:R-:W-:Y:S01]  /*44e20*/  ISETP.LT.AND P2, PT, R10, UR7, !P2 ;  /* 0x000000070a007c0c */ /* 0x008fe2000d741270 */
[----:B------:R-:W3:Y:S01]  /*44e30*/  LDCU UR7, c[0x0][0x398] ;  /* 0x00007300ff0777ac */ /* 0x000ee20008000800 */
[----:B------:R-:W-:-:S02]  /*44e40*/  LOP3.LUT R54, R54, 0xdfffffff, RZ, 0xc0, !PT ;  /* 0xdfffffff36367812 */ /* 0x000fc400078ec0ff */
[----:B------:R-:W-:Y:S02]  /*44e50*/  LOP3.LUT P1, RZ, R3, 0x4, RZ, 0xc0, !PT ;  /* 0x0000000403ff7812 */ /* 0x000fe4000782c0ff */
[----:B------:R-:W-:Y:S02]  /*44e60*/  @P3 LOP3.LUT R54, R54, 0x20000000, RZ, 0xfc, !PT ;  /* 0x2000000036363812 */ /* 0x000fe400078efcff */
[----:B------:R-:W-:Y:S02]  /*44e70*/  LOP3.LUT R8, R8, 0xffbfffff, RZ, 0xc0, !PT ;  /* 0xffbfffff08087812 */ /* 0x000fe400078ec0ff */
[----:B0-----:R-:W-:Y:S01]  /*44e80*/  ISETP.LT.AND P4, PT, R61, UR4, !P1 ;  /* 0x000000043d007c0c */ /* 0x001fe2000cf81270 */
[----:B------:R-:W0:Y:S01]  /*44e90*/  LDCU UR4, c[0x0][0x398] ;  /* 0x00007300ff0477ac */ /* 0x000e220008000800 */
[----:B------:R-:W-:Y:S02]  /*44ea0*/  LOP3.LUT R54, R54, 0xefffffff, RZ, 0xc0, !PT ;  /* 0xefffffff36367812 */ /* 0x000fe400078ec0ff */
[----:B------:R-:W-:-:S02]  /*44eb0*/  @P6 LOP3.LUT R8, R8, 0x400000, RZ, 0xfc, !PT ;  /* 0x0040000008086812 */ /* 0x000fc400078efcff */
[----:B------:R-:W-:Y:S02]  /*44ec0*/  LOP3.LUT P6, RZ, R4, 0x10000000, RZ, 0xc0, !PT ;  /* 0x1000000004ff7812 */ /* 0x000fe400078cc0ff */
[----:B------:R-:W-:Y:S02]  /*44ed0*/  @P2 LOP3.LUT R54, R54, 0x10000000, RZ, 0xfc, !PT ;  /* 0x1000000036362812 */ /* 0x000fe400078efcff */
[----:B-1----:R-:W-:Y:S01]  /*44ee0*/  ISETP.LT.AND P3, PT, R12, UR5, !P1 ;  /* 0x000000050c007c0c */ /* 0x002fe2000cf61270 */
[----:B------:R-:W1:Y:S01]  /*44ef0*/  LDCU UR5, c[0x0][0x398] ;  /* 0x00007300ff0577ac */ /* 0x000e620008000800 */
[----:B------:R-:W-:Y:S02]  /*44f00*/  LOP3.LUT R54, R54, 0xf7ffffff, RZ, 0xc0, !PT ;  /* 0xf7ffffff36367812 */ /* 0x000fe400078ec0ff */
[----:B------:R-:W-:Y:S02]  /*44f10*/  LOP3.LUT R8, R8, 0xff7fffff, RZ, 0xc0, !PT ;  /* 0xff7fffff08087812 */ /* 0x000fe400078ec0ff */
[----:B------:R-:W-:-:S02]  /*44f20*/  @P4 LOP3.LUT R54, R54, 0x8000000, RZ, 0xfc, !PT ;  /* 0x0800000036364812 */ /* 0x000fc400078efcff */
[----:B--2---:R-:W-:Y:S01]  /*44f30*/  ISETP.LT.AND P2, PT, R11, UR6, !P1 ;  /* 0x000000060b007c0c */ /* 0x004fe2000cf41270 */
[----:B------:R-:W2:Y:S01]  /*44f40*/  LDCU UR6, c[0x0][0x398] ;  /* 0x00007300ff0677ac */ /* 0x000ea20008000800 */
[----:B------:R-:W-:Y:S02]  /*44f50*/  LOP3.LUT R54, R54, 0xfbffffff, RZ, 0xc0, !PT ;  /* 0xfbffffff36367812 */ /* 0x000fe400078ec0ff */
[----:B------:R-:W-:Y:S02]  /*44f60*/  @P6 LOP3.LUT R8, R8, 0x800000, RZ, 0xfc, !PT ;  /* 0x0080000008086812 */ /* 0x000fe400078efcff */
[----:B------:R-:W-:Y:S02]  /*44f70*/  LOP3.LUT P6, RZ, R4, 0x20000000, RZ, 0xc0, !PT ;  /* 0x2000000004ff7812 */ /* 0x000fe400078cc0ff */
[----:B------:R-:W-:Y:S02]  /*44f80*/  @P3 LOP3.LUT R54, R54, 0x4000000, RZ, 0xfc, !PT ;  /* 0x0400000036363812 */ /* 0x000fe400078efcff */
[----:B---3--:R-:W-:Y:S01]  /*44f90*/  ISETP.LT.AND P1, PT, R10, UR7, !P1 ;  /* 0x000000070a007c0c */ /* 0x008fe2000cf21270 */
[----:B------:R-:W3:Y:S01]  /*44fa0*/  LDCU UR7, c[0x0][0x398] ;  /* 0x00007300ff0777ac */ /* 0x000ee20008000800 */
[----:B------:R-:W-:-:S02]  /*44fb0*/  LOP3.LUT R54, R54, 0xfdffffff, RZ, 0xc0, !PT ;  /* 0xfdffffff36367812 */ /* 0x000fc400078ec0ff */
[----:B------:R-:W-:Y:S02]  /*44fc0*/  LOP3.LUT R8, R8, 0xfeffffff, RZ, 0xc0, !PT ;  /* 0xfeffffff08087812 */ /* 0x000fe400078ec0ff */
[----:B------:R-:W-:Y:S02]  /*44fd0*/  LOP3.LUT P0, RZ, R3, 0x2, RZ, 0xc0, !PT ;  /* 0x0000000203ff7812 */ /* 0x000fe4000780c0ff */
[----:B------:R-:W-:Y:S02]  /*44fe0*/  @P2 LOP3.LUT R54, R54, 0x2000000, RZ, 0xfc, !PT ;  /* 0x0200000036362812 */ /* 0x000fe400078efcff */
[----:B------:R-:W-:Y:S02]  /*44ff0*/  @P6 LOP3.LUT R8, R8, 0x1000000, RZ, 0xfc, !PT ;  /* 0x0100000008086812 */ /* 0x000fe400078efcff */
[----:B0-----:R-:W-:Y:S01]  /*45000*/  ISETP.LT.AND P3, PT, R61, UR4, !P0 ;  /* 0x000000043d007c0c */ /* 0x001fe2000c761270 */
[----:B------:R-:W0:Y:S01]  /*45010*/  LDCU UR4, c[0x0][0x398] ;  /* 0x00007300ff0477ac */ /* 0x000e220008000800 */
[----:B------:R-:W-:-:S02]  /*45020*/  LOP3.LUT P6, RZ, R4, 0x40000000, RZ, 0xc0, !PT ;  /* 0x4000000004ff7812 */ /* 0x000fc400078cc0ff */
[----:B------:R-:W-:-:S04]  /*45030*/  LOP3.LUT R54, R54, 0xfeffffff, RZ, 0xc0, !PT ;  /* 0xfeffffff36367812 */ /* 0x000fc800078ec0ff */
[----:B------:R-:W-:Y:S02]  /*45040*/  @P1 LOP3.LUT R54, R54, 0x1000000, RZ, 0xfc, !PT ;  /* 0x0100000036361812 */ /* 0x000fe400078efcff */
[----:B-1----:R-:W-:Y:S01]  /*45050*/  ISETP.LT.AND P2, PT, R12, UR5, !P0 ;  /* 0x000000050c007c0c */ /* 0x002fe2000c741270 */
[----:B------:R-:W1:Y:S01]  /*45060*/  LDCU UR5, c[0x0][0x398] ;  /* 0x00007300ff0577ac */ /* 0x000e620008000800 */
[----:B------:R-:W-:Y:S02]  /*45070*/  LOP3.LUT R54, R54, 0xff7fffff, RZ, 0xc0, !PT ;  /* 0xff7fffff36367812 */ /* 0x000fe400078ec0ff */
[----:B------:R-:W-:Y:S02]  /*45080*/  LOP3.LUT R8, R8, 0xfdffffff, RZ, 0xc0, !PT ;  /* 0xfdffffff08087812 */ /* 0x000fe400078ec0ff */
[----:B------:R-:W-:Y:S02]  /*45090*/  @P3 LOP3.LUT R54, R54, 0x800000, RZ, 0xfc, !PT ;  /* 0x0080000036363812 */ /* 0x000fe400078efcff */
[----:B------:R-:W-:-:S02]  /*450a0*/  @P6 LOP3.LUT R8, R8, 0x2000000, RZ, 0xfc, !PT ;  /* 0x0200000008086812 */ /* 0x000fc400078efcff */
[----:B------:R-:W-:Y:S02]  /*450b0*/  LOP3.LUT P6, RZ, R4, 0x80000000, RZ, 0xc0, !PT ;  /* 0x8000000004ff7812 */ /* 0x000fe400078cc0ff */
[----:B--2---:R-:W-:Y:S01]  /*450c0*/  ISETP.LT.AND P1, PT, R11, UR6, !P0 ;  /* 0x000000060b007c0c */ /* 0x004fe2000c721270 */
[----:B------:R-:W2:Y:S01]  /*450d0*/  LDCU UR6, c[0x0][0x398] ;  /* 0x00007300ff0677ac */ /* 0x000ea20008000800 */
[----:B------:R-:W-:Y:S02]  /*450e0*/  LOP3.LUT R54, R54, 0xffbfffff, RZ, 0xc0, !PT ;  /* 0xffbfffff36367812 */ /* 0x000fe400078ec0ff */
[----:B------:R-:W-:Y:S02]  /*450f0*/  LOP3.LUT R8, R8, 0xfbffffff, RZ, 0xc0, !PT ;  /* 0xfbffffff08087812 */ /* 0x000fe400078ec0ff */
[----:B------:R-:W-:Y:S02]  /*45100*/  @P2 LOP3.LUT R54, R54, 0x400000, RZ, 0xfc, !PT ;  /* 0x0040000036362812 */ /* 0x000fe400078efcff */
[----:B---3--:R-:W-:Y:S01]  /*45110*/  ISETP.LT.AND P0, PT, R10, UR7, !P0 ;  /* 0x000000070a007c0c */ /* 0x008fe2000c701270 */
[----:B------:R-:W3:Y:S01]  /*45120*/  LDCU UR7, c[0x0][0x398] ;  /* 0x00007300ff0777ac */ /* 0x000ee20008000800 */
[----:B------:R-:W-:-:S02]  /*45130*/  LOP3.LUT R54, R54, 0xffdfffff, RZ, 0xc0, !PT ;  /* 0xffdfffff36367812 */ /* 0x000fc400078ec0ff */
[----:B------:R-:W-:Y:S02]  /*45140*/  @P6 LOP3.LUT R8, R8, 0x4000000, RZ, 0xfc, !PT ;  /* 0x0400000008086812 */ /* 0x000fe400078efcff */
[----:B------:R-:W-:Y:S02]  /*45150*/  LOP3.LUT P6, RZ, R3, 0x1, RZ, 0xc0, !PT ;  /* 0x0000000103ff7812 */ /* 0x000fe400078cc0ff */
[----:B------:R-:W-:Y:S02]  /*45160*/  @P1 LOP3.LUT R54, R54, 0x200000, RZ, 0xfc, !PT ;  /* 0x0020000036361812 */ /* 0x000fe400078efcff */
[----:B------:R-:W-:Y:S01]  /*45170*/  ISETP.LT.AND P6, PT, R61, UR58, !P6 ;  /* 0x0000003a3d007c0c */ /* 0x000fe2000f7c1270 */
[----:B------:R-:W0:Y:S01]  /*45180*/  LDCU UR58, c[0x0][0x398] ;  /* 0x00007300ff3a77ac */ /* 0x000e220008000800 */
[----:B------:R-:W-:-:S04]  /*45190*/  LOP3.LUT R54, R54, 0xffefffff, RZ, 0xc0, !PT ;  /* 0xffefffff36367812 */ /* 0x000fc800078ec0ff */
[----:B------:R-:W-:-:S04]  /*451a0*/  @P0 LOP3.LUT R54, R54, 0x100000, RZ, 0xfc, !PT ;  /* 0x0010000036360812 */ /* 0x000fc800078efcff */
[----:B------:R-:W-:-:S04]  /*451b0*/  LOP3.LUT R54, R54, 0xfff7ffff, RZ, 0xc0, !PT ;  /* 0xfff7ffff36367812 */ /* 0x000fc800078ec0ff */
[----:B------:R-:W-:Y:S02]  /*451c0*/  @P6 LOP3.LUT R54, R54, 0x80000, RZ, 0xfc, !PT ;  /* 0x0008000036366812 */ /* 0x000fe400078efcff */
[----:B------:R-:W-:-:S04]  /*451d0*/  LOP3.LUT P6, RZ, R8, 0x4000000, RZ, 0xc0, !PT ;  /* 0x0400000008ff7812 */ /* 0x000fc800078cc0ff */
[----:B------:R-:W-:Y:S01]  /*451e0*/  ISETP.LT.AND P6, PT, R61, UR57, !P6 ;  /* 0x000000393d007c0c */ /* 0x000fe2000f7c1270 */
[----:B------:R-:W0:Y:S01]  /*451f0*/  LDCU UR57, c[0x0][0x398] ;  /* 0x00007300ff3977ac */ /* 0x000e220008000800 */
[----:B------:R-:W-:-:S11]  /*45200*/  LOP3.LUT R54, R54, 0xfffeffff, RZ, 0xc0, !PT ;  /* 0xfffeffff36367812 */ /* 0x000fd600078ec0ff */
        /* <DEDUP_REMOVED lines=31> */
[----:B------:R-:W-:-:S13]  /*45400*/  LOP3.LUT P6, RZ, R4, 0x40, RZ, 0xc0, !PT ;  /* 0x0000004004ff7812 */ /* 0x000fda00078cc0ff */
[----:B------:R-:W-:Y:S02]  /*45410*/  @P6 LOP3.LUT R8, R8, 0x800, RZ, 0xfc, !PT ;  /* 0x0000080008086812 */ /* 0x000fe400078efcff */
[----:B------:R-:W-:Y:S02]  /*45420*/  LOP3.LUT P6, RZ, R4, 0x80, RZ, 0xc0, !PT ;  /* 0x0000008004ff7812 */ /* 0x000fe400078cc0ff */
[----:B------:R-:W-:-:S11]  /*45430*/  LOP3.LUT R8, R8, 0xffffefff, RZ, 0xc0, !PT ;  /* 0xffffefff08087812 */ /* 0x000fd600078ec0ff */
[----:B------:R-:W-:Y:S02]  /*45440*/  @P6 LOP3.LUT R8, R8, 0x1000, RZ, 0xfc, !PT ;  /* 0x0000100008086812 */ /* 0x000fe400078efcff */
[----:B------:R-:W-:Y:S02]  /*45450*/  LOP3.LUT P6, RZ, R4, 0x100, RZ, 0xc0, !PT ;  /* 0x0000010004ff7812 */ /* 0x000fe400078cc0ff */
[----:B------:R-:W-:Y:S02]  /*45460*/  LOP3.LUT R8, R8, 0xffffdfff, RZ, 0xc0, !PT ;  /* 0xffffdfff08087812 */ /* 0x000fe400078ec0ff */
[----:B------:R-:W-:-:S09]  /*45470*/  LOP3.LUT P5, RZ, R4, 0x1000000, RZ, 0xc0, !PT ;  /* 0x0100000004ff7812 */ /* 0x000fd200078ac0ff */
[----:B------:R-:W-:Y:S02]  /*45480*/  @P6 LOP3.LUT R8, R8, 0x2000, RZ, 0xfc, !PT ;  /* 0x0000200008086812 */ /* 0x000fe400078efcff */
[----:B------:R-:W-:Y:S02]  /*45490*/  LOP3.LUT P6, RZ, R4, 0x200, RZ, 0xc0, !PT ;  /* 0x0000020004ff7812 */ /* 0x000fe400078cc0ff */
[----:B------:R-:W-:Y:S02]  /*454a0*/  LOP3.LUT R8, R8, 0xffffbfff, RZ, 0xc0, !PT ;  /* 0xffffbfff08087812 */ /* 0x000fe400078ec0ff */
[----:B------:R-:W-:Y:S01]  /*454b0*/  ISETP.LT.AND P5, PT, R61, UR50, !P5 ;  /* 0x000000323d007c0c */ /* 0x000fe2000efa1270 */
[----:B------:R-:W0:Y:S01]  /*454c0*/  LDCU UR50, c[0x0][0x398] ;  /* 0x00007300ff3277ac */ /* 0x000e220008000800 */
[----:B------:R-:W-:-:S07]  /*454d0*/  LOP3.LUT P4, RZ, R4, 0x800000, RZ, 0xc0, !PT ;  /* 0x0080000004ff7812 */ /* 0x000fce000788c0ff */
[----:B------:R-:W-:Y:S02]  /*454e0*/  @P6 LOP3.LUT R8, R8, 0x4000, RZ, 0xfc, !PT ;  /* 0x0000400008086812 */ /* 0x000fe400078efcff */
[C---:B------:R-:W-:Y:S02]  /*454f0*/  LOP3.LUT P6, RZ, R4.reuse, 0x400, RZ, 0xc0, !PT ;  /* 0x0000040004ff7812 */ /* 0x040fe400078cc0ff */
[----:B------:R-:W-:Y:S01]  /*45500*/  ISETP.LT.AND P4, PT, R61, UR49, !P4 ;  /* 0x000000313d007c0c */ /* 0x000fe2000e781270 */
[----:B------:R-:W0:Y:S01]  /*45510*/  LDCU UR49, c[0x0][0x398] ;  /* 0x00007300ff3177ac */ /* 0x000e220008000800 */
[----:B------:R-:W-:Y:S02]  /*45520*/  LOP3.LUT R55, R55, 0xf7ffffff, RZ, 0xc0, !PT ;  /* 0xf7ffffff37377812 */ /* 0x000fe400078ec0ff */
[----:B------:R-:W-:Y:S02]  /*45530*/  LOP3.LUT P3, RZ, R4, 0x400000, RZ, 0xc0, !PT ;  /* 0x0040000004ff7812 */ /* 0x000fe4000786c0ff */
[----:B------:R-:W-:-:S02]  /*45540*/  @P5 LOP3.LUT R55, R55, 0x8000000, RZ, 0xfc, !PT ;  /* 0x0800000037375812 */ /* 0x000fc400078efcff */
[----:B------:R-:W-:Y:S02]  /*45550*/  LOP3.LUT R8, R8, 0xffff7fff, RZ, 0xc0, !PT ;  /* 0xffff7fff08087812 */ /* 0x000fe400078ec0ff */
[----:B------:R-:W-:Y:S01]  /*45560*/  ISETP.LT.AND P3, PT, R61, UR48, !P3 ;  /* 0x000000303d007c0c */ /* 0x000fe2000df61270 */
[----:B------:R-:W0:Y:S01]  /*45570*/  LDCU UR48, c[0x0][0x398] ;  /* 0x00007300ff3077ac */ /* 0x000e220008000800 */
[----:B------:R-:W-:Y:S02]  /*45580*/  LOP3.LUT R55, R55, 0xfeffffff, RZ, 0xc0, !PT ;  /* 0xfeffffff37377812 */ /* 0x000fe400078ec0ff */
[----:B------:R-:W-:Y:S02]  /*45590*/  @P6 LOP3.LUT R8, R8, 0x8000, RZ, 0xfc, !PT ;  /* 0x0000800008086812 */ /* 0x000fe400078efcff */
[C---:B------:R-:W-:Y:S02]  /*455a0*/  LOP3.LUT P6, RZ, R4.reuse, 0x800, RZ, 0xc0, !PT ;  /* 0x0000080004ff7812 */ /* 0x040fe400078cc0ff */
[----:B------:R-:W-:-:S02]  /*455b0*/  LOP3.LUT P2, RZ, R4, 0x200000, RZ, 0xc0, !PT ;  /* 0x0020000004ff7812 */ /* 0x000fc4000784c0ff */
[----:B------:R-:W-:Y:S02]  /*455c0*/  @P4 LOP3.LUT R55, R55, 0x1000000, RZ, 0xfc, !PT ;  /* 0x0100000037374812 */ /* 0x000fe400078efcff */
[----:B------:R-:W-:Y:S01]  /*455d0*/  ISETP.LT.AND P2, PT, R61, UR47, !P2 ;  /* 0x0000002f3d007c0c */ /* 0x000fe2000d741270 */
[----:B------:R-:W0:Y:S01]  /*455e0*/  LDCU UR47, c[0x0][0x398] ;  /* 0x00007300ff2f77ac */ /* 0x000e220008000800 */
[----:B------:R-:W-:Y:S02]  /*455f0*/  LOP3.LUT R55, R55, 0xffdfffff, RZ, 0xc0, !PT ;  /* 0xffdfffff37377812 */ /* 0x000fe400078ec0ff */
[----:B------:R-:W-:Y:S02]  /*45600*/  LOP3.LUT R8, R8, 0xfffeffff, RZ, 0xc0, !PT ;  /* 0xfffeffff08087812 */ /* 0x000fe400078ec0ff */
[----:B------:R-:W-:Y:S02]  /*45610*/  LOP3.LUT P1, RZ, R4, 0x100000, RZ, 0xc0, !PT ;  /* 0x0010000004ff7812 */ /* 0x000fe4000782c0ff */
[----:B------:R-:W-:-:S02]  /*45620*/  @P3 LOP3.LUT R55, R55, 0x200000, RZ, 0xfc, !PT ;  /* 0x0020000037373812 */ /* 0x000fc400078efcff */
[----:B------:R-:W-:Y:S02]  /*45630*/  @P6 LOP3.LUT R8, R8, 0x10000, RZ, 0xfc, !PT ;  /* 0x0001000008086812 */ /* 0x000fe400078efcff */
[----:B------:R-:W-:Y:S01]  /*45640*/  ISETP.LT.AND P1, PT, R61, UR46, !P1 ;  /* 0x0000002e3d007c0c */ /* 0x000fe2000cf21270 */
[----:B------:R-:W0:Y:S01]  /*45650*/  LDCU UR46, c[0x0][0x398] ;  /* 0x00007300ff2e77ac */ /* 0x000e220008000800 */
[C---:B------:R-:W-:Y:S02]  /*45660*/  LOP3.LUT P6, RZ, R4.reuse, 0x1000, RZ, 0xc0, !PT ;  /* 0x0000100004ff7812 */ /* 0x040fe400078cc0ff */
[----:B------:R-:W-:Y:S02]  /*45670*/  LOP3.LUT R55, R55, 0xfffbffff, RZ, 0xc0, !PT ;  /* 0xfffbffff37377812 */ /* 0x000fe400078ec0ff */
[----:B------:R-:W-:Y:S02]  /*45680*/  LOP3.LUT P0, RZ, R4, 0x80000, RZ, 0xc0, !PT ;  /* 0x0008000004ff7812 */ /* 0x000fe4000780c0ff */
[----:B------:R-:W-:-:S02]  /*45690*/  @P2 LOP3.LUT R55, R55, 0x40000, RZ, 0xfc, !PT ;  /* 0x0004000037372812 */ /* 0x000fc400078efcff */
[----:B------:R-:W-:Y:S01]  /*456a0*/  ISETP.LT.AND P0, PT, R61, UR45, !P0 ;  /* 0x0000002d3d007c0c */ /* 0x000fe2000c701270 */
[----:B------:R-:W0:Y:S01]  /*456b0*/  LDCU UR45, c[0x0][0x398] ;  /* 0x00007300ff2d77ac */ /* 0x000e220008000800 */
[----:B------:R-:W-:Y:S02]  /*456c0*/  LOP3.LUT R55, R55, 0xffff7fff, RZ, 0xc0, !PT ;  /* 0xffff7fff37377812 */ /* 0x000fe400078ec0ff */
[----:B------:R-:W-:Y:S02]  /*456d0*/  LOP3.LUT R8, R8, 0xfffdffff, RZ, 0xc0, !PT ;  /* 0xfffdffff08087812 */ /* 0x000fe400078ec0ff */
[----:B------:R-:W-:Y:S02]  /*456e0*/  LOP3.LUT P2, RZ, R4, 0x40000, RZ, 0xc0, !PT ;  /* 0x0004000004ff7812 */ /* 0x000fe4000784c0ff */
[----:B------:R-:W-:Y:S02]  /*456f0*/  @P1 LOP3.LUT R55, R55, 0x8000, RZ, 0xfc, !PT ;  /* 0x0000800037371812 */ /* 0x000fe400078efcff */
[----:B------:R-:W-:-:S02]  /*45700*/  @P6 LOP3.LUT R8, R8, 0x20000, RZ, 0xfc, !PT ;  /* 0x0002000008086812 */ /* 0x000fc400078efcff */
[C---:B------:R-:W-:Y:S02]  /*45710*/  LOP3.LUT P6, RZ, R4.reuse, 0x2000, RZ, 0xc0, !PT ;  /* 0x0000200004ff7812 */ /* 0x040fe400078cc0ff */
[----:B------:R-:W-:Y:S01]  /*45720*/  ISETP.LT.AND P2, PT, R61, UR44, !P2 ;  /* 0x0000002c3d007c0c */ /* 0x000fe2000d741270 */
[----:B------:R-:W0:Y:S01]  /*45730*/  LDCU UR44, c[0x0][0x398] ;  /* 0x00007300ff2c77ac */ /* 0x000e220008000800 */
[----:B------:R-:W-:Y:S02]  /*45740*/  LOP3.LUT R55, R55, 0xffffefff, RZ, 0xc0, !PT ;  /* 0xffffefff37377812 */ /* 0x000fe400078ec0ff */
[----:B------:R-:W-:Y:S02]  /*45750*/  LOP3.LUT P1, RZ, R4, 0x20000, RZ, 0xc0, !PT ;  /* 0x0002000004ff7812 */ /* 0x000fe4000782c0ff */
[----:B------:R-:W-:Y:S02]  /*45760*/  @P0 LOP3.LUT R55, R55, 0x1000, RZ, 0xfc, !PT ;  /* 0x0000100037370812 */ /* 0x000fe400078efcff */
[----:B------:R-:W-:-:S02]  /*45770*/  LOP3.LUT R8, R8, 0xfffbffff, RZ, 0xc0, !PT ;  /* 0xfffbffff08087812 */ /* 0x000fc400078ec0ff */
[----:B------:R-:W-:Y:S01]  /*45780*/  ISETP.LT.AND P4, PT, R61, UR43, !P1 ;  /* 0x0000002b3d007c0c */ /* 0x000fe2000cf81270 */
[----:B------:R-:W0:Y:S01]  /*45790*/  LDCU UR43, c[0x0][0x398] ;  /* 0x00007300ff2b77ac */ /* 0x000e220008000800 */
[----:B------:R-:W-:Y:S02]  /*457a0*/  LOP3.LUT R55, R55, 0xfffffdff, RZ, 0xc0, !PT ;  /* 0xfffffdff37377812 */ /* 0x000fe400078ec0ff */
[----:B------:R-:W-:Y:S02]  /*457b0*/  @P6 LOP3.LUT R8, R8, 0x40000, RZ, 0xfc, !PT ;  /* 0x0004000008086812 */ /* 0x000fe400078efcff */
[C---:B------:R-:W-:Y:S02]  /*457c0*/  LOP3.LUT P6, RZ, R4.reuse, 0x4000, RZ, 0xc0, !PT ;  /* 0x0000400004ff7812 */ /* 0x040fe400078cc0ff */
[----:B------:R-:W-:Y:S02]  /*457d0*/  @P2 LOP3.LUT R55, R55, 0x200, RZ, 0xfc, !PT ;  /* 0x0000020037372812 */ /* 0x000fe400078efcff */
[----:B------:R-:W-:-:S02]  /*457e0*/  LOP3.LUT P0, RZ, R4, 0x10000, RZ, 0xc0, !PT ;  /* 0x0001000004ff7812 */ /* 0x000fc4000780c0ff */
[----:B------:R-:W-:Y:S02]  /*457f0*/  LOP3.LUT R55, R55, 0xffffffbf, RZ, 0xc0, !PT ;  /* 0xffffffbf37377812 */ /* 0x000fe400078ec0ff */
[----:B------:R-:W-:Y:S02]  /*45800*/  LOP3.LUT R8, R8, 0xfff7ffff, RZ, 0xc0, !PT ;  /* 0xfff7ffff08087812 */ /* 0x000fe400078ec0ff */
[----:B------:R-:W-:Y:S02]  /*45810*/  @P4 LOP3.LUT R55, R55, 0x40, RZ, 0xfc, !PT ;  /* 0x0000004037374812 */ /* 0x000fe400078efcff */
[----:B------:R-:W-:Y:S01]  /*45820*/  ISETP.LT.AND P4, PT, R61, UR42, !P0 ;  /* 0x0000002a3d007c0c */ /* 0x000fe2000c781270 */
[----:B------:R-:W0:Y:S01]  /*45830*/  LDCU UR42, c[0x0][0x398] ;  /* 0x00007300ff2a77ac */ /* 0x000e220008000800 */
[----:B------:R-:W-:Y:S02]  /*45840*/  @P6 LOP3.LUT R8, R8, 0x80000, RZ, 0xfc, !PT ;  /* 0x0008000008086812 */ /* 0x000fe400078efcff */
[----:B------:R-:W-:-:S02]  /*45850*/  LOP3.LUT P6, RZ, R4, 0x8000, RZ, 0xc0, !PT ;  /* 0x0000800004ff7812 */ /* 0x000fc400078cc0ff */
[----:B------:R-:W-:Y:S02]  /*45860*/  LOP3.LUT R55, R55, 0xfffffff7, RZ, 0xc0, !PT ;  /* 0xfffffff737377812 */ /* 0x000fe400078ec0ff */
[----:B------:R-:W-:Y:S01]  /*45870*/  ISETP.LT.AND P6, PT, R61, UR39, !P6 ;  /* 0x000000273d007c0c */ /* 0x000fe2000f7c1270 */
[----:B------:R-:W0:Y:S04]  /*45880*/  LDCU UR39, c[0x0][0x398] ;  /* 0x00007300ff2777ac */ /* 0x000e280008000800 */
[----:B------:R-:W-:-:S04]  /*45890*/  @P4 LOP3.LUT R55, R55, 0x8, RZ, 0xfc, !PT ;  /* 0x0000000837374812 */ /* 0x000fc800078efcff */
[----:B------:R-:W-:-:S04]  /*458a0*/  LOP3.LUT R55, R55, 0xfffffffe, RZ, 0xc0, !PT ;  /* 0xfffffffe37377812 */ /* 0x000fc800078ec0ff */
[----:B------:R-:W-:Y:S02]  /*458b0*/  @P6 LOP3.LUT R55, R55, 0x1, RZ, 0xfc, !PT ;  /* 0x0000000137376812 */ /* 0x000fe400078efcff */
[----:B------:R-:W-:-:S04]  /*458c0*/  LOP3.LUT P6, RZ, R8, 0x80000, RZ, 0xc0, !PT ;  /* 0x0008000008ff7812 */ /* 0x000fc800078cc0ff */
[----:B------:R-:W-:Y:S01]  /*458d0*/  ISETP.LT.AND P6, PT, R61, UR38, !P6 ;  /* 0x000000263d007c0c */ /* 0x000fe2000f7c1270 */
[----:B------:R-:W0:-:S12]  /*458e0*/  LDCU UR38, c[0x0][0x398] ;  /* 0x00007300ff2677ac */ /* 0x000e180008000800 */
        /* <DEDUP_REMOVED lines=9> */
[----:B------:R-:W-:Y:S02]  /*45980*/  LOP3.LUT R56, R56, 0xff7fffff, RZ, 0xc0, !PT ;  /* 0xff7fffff38387812 */ /* 0x000fe400078ec0ff */
[----:B------:R-:W-:-:S04]  /*45990*/  LOP3.LUT P3, RZ, R4, 0x10, RZ, 0xc0, !PT ;  /* 0x0000001004ff7812 */ /* 0x000fc8000786c0ff */
[----:B------:R-:W-:Y:S01]  /*459a0*/  ISETP.LT.AND P3, PT, R61, UR28, !P3 ;  /* 0x0000001c3d007c0c */ /* 0x000fe2000df61270 */
[----:B------:R-:W0:Y:S04]  /*459b0*/  LDCU UR28, c[0x0][0x398] ;  /* 0x00007300ff1c77ac */ /* 0x000e280008000800 */
[----:B------:R-:W-:Y:S02]  /*459c0*/  @P6 LOP3.LUT R56, R56, 0x800000, RZ, 0xfc, !PT ;  /* 0x0080000038386812 */ /* 0x000fe400078efcff */
[----:B------:R-:W-:-:S04]  /*459d0*/  LOP3.LUT P6, RZ, R8, 0x10000, RZ, 0xc0, !PT ;  /* 0x0001000008ff7812 */ /* 0x000fc800078cc0ff */
[C---:B------:R-:W-:Y:S01]  /*459e0*/  ISETP.LT.AND P6, PT, R61.reuse, UR35, !P6 ;  /* 0x000000233d007c0c */ /* 0x040fe2000f7c1270 */
[----:B------:R-:W0:Y:S01]  /*459f0*/  LDCU UR35, c[0x0][0x398] ;  /* 0x00007300ff2377ac */ /* 0x000e220008000800 */
[----:B------:R-:W-:Y:S02]  /*45a00*/  LOP3.LUT P2, RZ, R4, 0x8, RZ, 0xc0, !PT ;  /* 0x0000000804ff7812 */ /* 0x000fe4000784c0ff */
[----:B------:R-:W-:Y:S02]  /*45a10*/  LOP3.LUT R56, R56, 0xffefffff, RZ, 0xc0, !PT ;  /* 0xffefffff38387812 */ /* 0x000fe400078ec0ff */
[----:B------:R-:W-:Y:S01]  /*45a20*/  ISETP.LT.AND P2, PT, R61, UR27, !P2 ;  /* 0x0000001b3d007c0c */ /* 0x000fe2000d741270 */
[----:B------:R-:W0:Y:S01]  /*45a30*/  LDCU UR27, c[0x0][0x398] ;  /* 0x00007300ff1b77ac */ /* 0x000e220008000800 */
[----:B------:R-:W-:Y:S02]  /*45a40*/  LOP3.LUT P1, RZ, R4, 0x4, RZ, 0xc0, !PT ;  /* 0x0000000404ff7812 */ /* 0x000fe4000782c0ff */
[----:B------:R-:W-:-:S03]  /*45a50*/  @P3 LOP3.LUT R57, R57, 0x80000000, RZ, 0xfc, !PT ;  /* 0x8000000039393812 */ /* 0x000fc600078efcff */
[----:B------:R-:W-:Y:S02]  /*45a60*/  @P6 LOP3.LUT R56, R56, 0x100000, RZ, 0xfc, !PT ;  /* 0x0010000038386812 */ /* 0x000fe400078efcff */
[----:B------:R-:W-:Y:S02]  /*45a70*/  LOP3.LUT P6, RZ, R8, 0x8000, RZ, 0xc0, !PT ;  /* 0x0000800008ff7812 */ /* 0x000fe400078cc0ff */
[----:B------:R-:W-:Y:S01]  /*45a80*/  ISETP.LT.AND P1, PT, R61, UR26, !P1 ;  /* 0x0000001a3d007c0c */ /* 0x000fe2000cf21270 */
[----:B------:R-:W0:Y:S01]  /*45a90*/  LDCU UR26, c[0x0][0x398] ;  /* 0x00007300ff1a77ac */ /* 0x000e220008000800 */
[----:B------:R-:W-:Y:S02]  /*45aa0*/  LOP3.LUT R57, R57, 0xefffffff, RZ, 0xc0, !PT ;  /* 0xefffffff39397812 */ /* 0x000fe400078ec0ff */
[----:B------:R-:W-:Y:S01]  /*45ab0*/  ISETP.LT.AND P6, PT, R61, UR34, !P6 ;  /* 0x000000223d007c0c */ /* 0x000fe2000f7c1270 */
[----:B------:R-:W0:Y:S01]  /*45ac0*/  LDCU UR34, c[0x0][0x398] ;  /* 0x00007300ff2277ac */ /* 0x000e220008000800 */
[----:B------:R-:W-:-:S02]  /*45ad0*/  LOP3.LUT P0, RZ, R4, 0x2, RZ, 0xc0, !PT ;  /* 0x0000000204ff7812 */ /* 0x000fc4000780c0ff */
[----:B------:R-:W-:Y:S02]  /*45ae0*/  @P2 LOP3.LUT R57, R57, 0x10000000, RZ, 0xfc, !PT ;  /* 0x1000000039392812 */ /* 0x000fe400078efcff */
[----:B------:R-:W-:Y:S01]  /*45af0*/  ISETP.LT.AND P0, PT, R61, UR25, !P0 ;  /* 0x000000193d007c0c */ /* 0x000fe2000c701270 */
[----:B------:R-:W0:Y:S01]  /*45b00*/  LDCU UR25, c[0x0][0x398] ;  /* 0x00007300ff1977ac */ /* 0x000e220008000800 */
[----:B------:R-:W-:Y:S02]  /*45b10*/  LOP3.LUT R57, R57, 0xfdffffff, RZ, 0xc0, !PT ;  /* 0xfdffffff39397812 */ /* 0x000fe400078ec0ff */
[----:B------:R-:W-:Y:S02]  /*45b20*/  LOP3.LUT P4, RZ, R4, 0x1, RZ, 0xc0, !PT ;  /* 0x0000000104ff7812 */ /* 0x000fe4000788c0ff */
[----:B------:R-:W-:Y:S02]  /*45b30*/  LOP3.LUT R56, R56, 0xfffdffff, RZ, 0xc0, !PT ;  /* 0xfffdffff38387812 */ /* 0x000fe400078ec0ff */
[----:B------:R-:W-:-:S02]  /*45b40*/  @P1 LOP3.LUT R57, R57, 0x2000000, RZ, 0xfc, !PT ;  /* 0x0200000039391812 */ /* 0x000fc400078efcff */
[----:B------:R-:W-:Y:S02]  /*45b50*/  @P6 LOP3.LUT R56, R56, 0x20000, RZ, 0xfc, !PT ;  /* 0x0002000038386812 */ /* 0x000fe400078efcff */
[----:B------:R-:W-:Y:S01]  /*45b60*/  ISETP.LT.AND P4, PT, R61, UR24, !P4 ;  /* 0x000000183d007c0c */ /* 0x000fe2000e781270 */
[----:B------:R-:W0:Y:S01]  /*45b70*/  LDCU UR24, c[0x0][0x398] ;  /* 0x00007300ff1877ac */ /* 0x000e220008000800 */
[----:B------:R-:W-:Y:S02]  /*45b80*/  LOP3.LUT P6, RZ, R8, 0x4000, RZ, 0xc0, !PT ;  /* 0x0000400008ff7812 */ /* 0x000fe400078cc0ff */
[----:B------:R-:W-:Y:S02]  /*45b90*/  LOP3.LUT R57, R57, 0xffbfffff, RZ, 0xc0, !PT ;  /* 0xffbfffff39397812 */ /* 0x000fe400078ec0ff */
[----:B------:R-:W-:Y:S01]  /*45ba0*/  ISETP.LT.AND P6, PT, R61, UR33, !P6 ;  /* 0x000000213d007c0c */ /* 0x000fe2000f7c1270 */
[----:B------:R-:W0:Y:S01]  /*45bb0*/  LDCU UR33, c[0x0][0x398] ;  /* 0x00007300ff2177ac */ /* 0x000e220008000800 */
[----:B------:R-:W-:-:S02]  /*45bc0*/  @P0 LOP3.LUT R57, R57, 0x400000, RZ, 0xfc, !PT ;  /* 0x0040000039390812 */ /* 0x000fc400078efcff */
[----:B------:R-:W-:Y:S02]  /*45bd0*/  LOP3.LUT P0, RZ, R8, 0x20, RZ, 0xc0, !PT ;  /* 0x0000002008ff7812 */ /* 0x000fe4000780c0ff */
[----:B------:R-:W-:Y:S02]  /*45be0*/  LOP3.LUT R57, R57, 0xfff7ffff, RZ, 0xc0, !PT ;  /* 0xfff7ffff39397812 */ /* 0x000fe400078ec0ff */
[----:B------:R-:W-:Y:S02]  /*45bf0*/  LOP3.LUT R56, R56, 0xffffbfff, RZ, 0xc0, !PT ;  /* 0xffffbfff38387812 */ /* 0x000fe400078ec0ff */
[----:B------:R-:W-:Y:S02]  /*45c00*/  @P4 LOP3.LUT R57, R57, 0x80000, RZ, 0xfc, !PT ;  /* 0x0008000039394812 */ /* 0x000fe400078efcff */
[----:B------:R-:W-:Y:S01]  /*45c10*/  ISETP.LT.AND P4, PT, R61, UR23, !P0 ;  /* 0x000000173d007c0c */ /* 0x000fe2000c781270 */
[----:B------:R-:W0:Y:S01]  /*45c20*/  LDCU UR23, c[0x0][0x398] ;  /* 0x00007300ff1777ac */ /* 0x000e220008000800 */
[----:B------:R-:W-:-:S02]  /*45c30*/  @P6 LOP3.LUT R56, R56, 0x4000, RZ, 0xfc, !PT ;  /* 0x0000400038386812 */ /* 0x000fc400078efcff */
[C---:B------:R-:W-:Y:S02]  /*45c40*/  LOP3.LUT P6, RZ, R8.reuse, 0x2000, RZ, 0xc0, !PT ;  /* 0x0000200008ff7812 */ /* 0x040fe400078cc0ff */
[----:B------:R-:W-:Y:S02]  /*45c50*/  LOP3.LUT R57, R57, 0xfffeffff, RZ, 0xc0, !PT ;  /* 0xfffeffff39397812 */ /* 0x000fe400078ec0ff */
[----:B------:R-:W-:Y:S01]  /*45c60*/  ISETP.LT.AND P6, PT, R61, UR32, !P6 ;  /* 0x000000203d007c0c */ /* 0x000fe2000f7c1270 */
[----:B------:R-:W0:Y:S01]  /*45c70*/  LDCU UR32, c[0x0][0x398] ;  /* 0x00007300ff2077ac */ /* 0x000e220008000800 */
[----:B------:R-:W-:-:S03]  /*45c80*/  LOP3.LUT P1, RZ, R8, 0x40, RZ, 0xc0, !PT ;  /* 0x0000004008ff7812 */ /* 0x000fc6000782c0ff */
[----:B------:R-:W-:Y:S02]  /*45c90*/  @P4 LOP3.LUT R57, R57, 0x10000, RZ, 0xfc, !PT ;  /* 0x0001000039394812 */ /* 0x000fe400078efcff */
[----:B------:R-:W-:Y:S01]  /*45ca0*/  ISETP.LT.AND P4, PT, R61, UR22, !P1 ;  /* 0x000000163d007c0c */ /* 0x000fe2000cf81270 */
[----:B------:R-:W0:Y:S01]  /*45cb0*/  LDCU UR22, c[0x0][0x398] ;  /* 0x00007300ff1677ac */ /* 0x000e220008000800 */
[----:B------:R-:W-:Y:S02]  /*45cc0*/  LOP3.LUT R56, R56, 0xfffff7ff, RZ, 0xc0, !PT ;  /* 0xfffff7ff38387812 */ /* 0x000fe400078ec0ff */
[----:B------:R-:W-:Y:S02]  /*45cd0*/  LOP3.LUT R57, R57, 0xffffdfff, RZ, 0xc0, !PT ;  /* 0xffffdfff39397812 */ /* 0x000fe400078ec0ff */
[----:B------:R-:W-:Y:S02]  /*45ce0*/  @P6 LOP3.LUT R56, R56, 0x800, RZ, 0xfc, !PT ;  /* 0x0000080038386812 */ /* 0x000fe400078efcff */
[----:B------:R-:W-:-:S02]  /*45cf0*/  LOP3.LUT P6, RZ, R8, 0x1000, RZ, 0xc0, !PT ;  /* 0x0000100008ff7812 */ /* 0x000fc400078cc0ff */
[----:B------:R-:W-:Y:S02]  /*45d00*/  LOP3.LUT P2, RZ, R8, 0x80, RZ, 0xc0, !PT ;  /* 0x0000008008ff7812 */ /* 0x000fe4000784c0ff */
[----:B------:R-:W-:Y:S01]  /*45d10*/  ISETP.LT.AND P6, PT, R61, UR31, !P6 ;  /* 0x0000001f3d007c0c */ /* 0x000fe2000f7c1270 */
[----:B------:R-:W0:Y:S01]  /*45d20*/  LDCU UR31, c[0x0][0x398] ;  /* 0x00007300ff1f77ac */ /* 0x000e220008000800 */
[----:B------:R-:W-:Y:S02]  /*45d30*/  @P4 LOP3.LUT R57, R57, 0x2000, RZ, 0xfc, !PT ;  /* 0x0000200039394812 */ /* 0x000fe400078efcff */
[----:B------:R-:W-:Y:S01]  /*45d40*/  ISETP.LT.AND P4, PT, R61, UR21, !P2 ;  /* 0x000000153d007c0c */ /* 0x000fe2000d781270 */
[----:B------:R-:W0:Y:S01]  /*45d50*/  LDCU UR21, c[0x0][0x398] ;  /* 0x00007300ff1577ac */ /* 0x000e220008000800 */
[----:B------:R-:W-:Y:S02]  /*45d60*/  LOP3.LUT R56, R56, 0xfffffeff, RZ, 0xc0, !PT ;  /* 0xfffffeff38387812 */ /* 0x000fe400078ec0ff */
[----:B------:R-:W-:-:S02]  /*45d70*/  LOP3.LUT R57, R57, 0xfffffbff, RZ, 0xc0, !PT ;  /* 0xfffffbff39397812 */ /* 0x000fc400078ec0ff */
[----:B------:R-:W-:-:S03]  /*45d80*/  LOP3.LUT P3, RZ, R8, 0x100, RZ, 0xc0, !PT ;  /* 0x0000010008ff7812 */ /* 0x000fc6000786c0ff */
[----:B------:R-:W-:Y:S02]  /*45d90*/  @P6 LOP3.LUT R56, R56, 0x100, RZ, 0xfc, !PT ;  /* 0x0000010038386812 */ /* 0x000fe400078efcff */
[----:B------:R-:W-:Y:S02]  /*45da0*/  LOP3.LUT P6, RZ, R8, 0x800, RZ, 0xc0, !PT ;  /* 0x0000080008ff7812 */ /* 0x000fe400078cc0ff */
[----:B------:R-:W-:Y:S02]  /*45db0*/  @P4 LOP3.LUT R57, R57, 0x400, RZ, 0xfc, !PT ;  /* 0x0000040039394812 */ /* 0x000fe400078efcff */
[C---:B------:R-:W-:Y:S01]  /*45dc0*/  ISETP.LT.AND P4, PT, R61.reuse, UR20, !P3 ;  /* 0x000000143d007c0c */ /* 0x040fe2000df81270 */
[----:B------:R-:W0:Y:S01]  /*45dd0*/  LDCU UR20, c[0x0][0x398] ;  /* 0x00007300ff1477ac */ /* 0x000e220008000800 */
[----:B------:R-:W-:Y:S02]  /*45de0*/  ISETP.LT.AND P6, PT, R61, UR30, !P6 ;  /* 0x0000001e3d007c0c */ /* 0x000fe4000f7c1270 */
[----:B------:R-:W-:Y:S01]  /*45df0*/  LOP3.LUT R35, R35, 0xfffffffe, RZ, 0xc0, !PT ;  /* 0xfffffffe23237812 */ /* 0x000fe200078ec0ff */
[----:B------:R-:W0:Y:S01]  /*45e00*/  LDCU UR30, c[0x0][0x398] ;  /* 0x00007300ff1e77ac */ /* 0x000e220008000800 */
[----:B------:R-:W-:-:S02]  /*45e10*/  LOP3.LUT P5, RZ, R4, 0x20, RZ, 0xc0, !PT ;  /* 0x0000002004ff7812 */ /* 0x000fc400078ac0ff */
[----:B------:R-:W-:Y:S02]  /*45e20*/  @P2 LOP3.LUT R35, R35, 0x1, RZ, 0xfc, !PT ;  /* 0x0000000123232812 */ /* 0x000fe400078efcff */
[----:B------:R-:W-:Y:S02]  /*45e30*/  LOP3.LUT R57, R57, 0xffffff7f, RZ, 0xc0, !PT ;  /* 0xffffff7f39397812 */ /* 0x000fe400078ec0ff */
[----:B------:R-:W-:Y:S01]  /*45e40*/  ISETP.LT.AND P5, PT, R61, UR29, !P5 ;  /* 0x0000001d3d007c0c */ /* 0x000fe2000efa1270 */
[----:B------:R-:W0:Y:S01]  /*45e50*/  LDCU UR29, c[0x0][0x398] ;  /* 0x00007300ff1d77ac */ /* 0x000e220008000800 */
[----:B------:R-:W-:Y:S02]  /*45e60*/  LOP3.LUT R56, R56, 0xffffffdf, RZ, 0xc0, !PT ;  /* 0xffffffdf38387812 */ /* 0x000fe400078ec0ff */
[----:B------:R-:W-:Y:S02]  /*45e70*/  @P4 LOP3.LUT R57, R57, 0x80, RZ, 0xfc, !PT ;  /* 0x0000008039394812 */ /* 0x000fe400078efcff */
[----:B------:R-:W-:-:S02]  /*45e80*/  LOP3.LUT R35, R35, 0xfffffffd, RZ, 0xc0, !PT ;  /* 0xfffffffd23237812 */ /* 0x000fc400078ec0ff */
[----:B------:R-:W-:Y:S02]  /*45e90*/  LOP3.LUT P4, RZ, R8, 0x10, RZ, 0xc0, !PT ;  /* 0x0000001008ff7812 */ /* 0x000fe4000788c0ff */
[----:B------:R-:W-:Y:S02]  /*45ea0*/  @P6 LOP3.LUT R56, R56, 0x20, RZ, 0xfc, !PT ;  /* 0x0000002038386812 */ /* 0x000fe400078efcff */
[----:B------:R-:W-:Y:S02]  /*45eb0*/  @P3 LOP3.LUT R35, R35, 0x2, RZ, 0xfc, !PT ;  /* 0x0000000223233812 */ /* 0x000fe400078efcff */
[----:B------:R-:W-:Y:S01]  /*45ec0*/  ISETP.LT.AND P3, PT, R61, UR19, !P4 ;  /* 0x000000133d007c0c */ /* 0x000fe2000e761270 */
[----:B------:R-:W0:Y:S01]  /*45ed0*/  LDCU UR19, c[0x0][0x398] ;  /* 0x00007300ff1377ac */ /* 0x000e220008000800 */
[----:B------:R-:W-:Y:S02]  /*45ee0*/  LOP3.LUT R56, R56, 0xfffffffb, RZ, 0xc0, !PT ;  /* 0xfffffffb38387812 */ /* 0x000fe400078ec0ff */
[----:B------:R-:W-:-:S02]  /*45ef0*/  LOP3.LUT R35, R35, 0xfffffffb, RZ, 0xc0, !PT ;  /* 0xfffffffb23237812 */ /* 0x000fc400078ec0ff */
[----:B------:R-:W-:Y:S02]  /*45f00*/  @P5 LOP3.LUT R56, R56, 0x4, RZ, 0xfc, !PT ;  /* 0x0000000438385812 */ /* 0x000fe400078efcff */
[C---:B------:R-:W-:Y:S02]  /*45f10*/  LOP3.LUT P5, RZ, R8.reuse, 0x200, RZ, 0xc0, !PT ;  /* 0x0000020008ff7812 */ /* 0x040fe400078ac0ff */
[----:B------:R-:W-:Y:S02]  /*45f20*/  LOP3.LUT R57, R57, 0xffffffef, RZ, 0xc0, !PT ;  /* 0xffffffef39397812 */ /* 0x000fe400078ec0ff */
[----:B------:R-:W-:Y:S02]  /*45f30*/  @P4 LOP3.LUT R35, R35, 0x4, RZ, 0xfc, !PT ;  /* 0x0000000423234812 */ /* 0x000fe400078efcff */
[----:B------:R-:W-:Y:S02]  /*45f40*/  @P3 LOP3.LUT R57, R57, 0x10, RZ, 0xfc, !PT ;  /* 0x0000001039393812 */ /* 0x000fe400078efcff */
[----:B------:R-:W-:Y:S01]  /*45f50*/  ISETP.LT.AND P3, PT, R61, UR18, !P5 ;  /* 0x000000123d007c0c */ /* 0x000fe2000ef61270 */
[----:B------:R-:W0:Y:S01]  /*45f60*/  LDCU UR18, c[0x0][0x398] ;  /* 0x00007300ff1277ac */ /* 0x000e220008000800 */
[----:B------:R-:W-:-:S02]  /*45f70*/  LOP3.LUT P6, RZ, R8, 0x400, RZ, 0xc0, !PT ;  /* 0x0000040008ff7812 */ /* 0x000fc400078cc0ff */
[----:B------:R-:W-:-:S04]  /*45f80*/  LOP3.LUT R35, R35, 0xfffffff7, RZ, 0xc0, !PT ;  /* 0xfffffff723237812 */ /* 0x000fc800078ec0ff */
[----:B------:R-:W-:Y:S02]  /*45f90*/  @P5 LOP3.LUT R35, R35, 0x8, RZ, 0xfc, !PT ;  /* 0x0000000823235812 */ /* 0x000fe400078efcff */
[----:B------:R-:W-:Y:S02]  /*45fa0*/  LOP3.LUT R57, R57, 0xfffffffd, RZ, 0xc0, !PT ;  /* 0xfffffffd39397812 */ /* 0x000fe400078ec0ff */
[----:B------:R-:W-:Y:S02]  /*45fb0*/  LOP3.LUT R35, R35, 0xffffffef, RZ, 0xc0, !PT ;  /* 0xffffffef23237812 */ /* 0x000fe400078ec0ff */
[----:B------:R-:W-:Y:S02]  /*45fc0*/  @P3 LOP3.LUT R57, R57, 0x2, RZ, 0xfc, !PT ;  /* 0x0000000239393812 */ /* 0x000fe400078efcff */
[----:B------:R-:W-:Y:S01]  /*45fd0*/  ISETP.LT.AND P3, PT, R61, UR17, !P6 ;  /* 0x000000113d007c0c */ /* 0x000fe2000f761270 */
[----:B------:R-:W0:Y:S01]  /*45fe0*/  LDCU UR17, c[0x0][0x398] ;  /* 0x00007300ff1177ac */ /* 0x000e220008000800 */
[----:B------:R-:W-:-:S02]  /*45ff0*/  @P6 LOP3.LUT R35, R35, 0x10, RZ, 0xfc, !PT ;  /* 0x0000001023236812 */ /* 0x000fc400078efcff */
[----:B------:R-:W-:Y:S02]  /*46000*/  LOP3.LUT P6, RZ, R5, 0x40, RZ, 0xc0, !PT ;  /* 0x0000004005ff7812 */ /* 0x000fe400078cc0ff */
[----:B------:R-:W-:-:S11]  /*46010*/  LOP3.LUT R35, R35, 0xff7fffff, RZ, 0xc0, !PT ;  /* 0xff7fffff23237812 */ /* 0x000fd600078ec0ff */
[----:B------:R-:W-:Y:S02]  /*46020*/  @P6 LOP3.LUT R35, R35, 0x800000, RZ, 0xfc, !PT ;  /* 0x0080000023236812 */ /* 0x000fe400078efcff */
        /* <DEDUP_REMOVED lines=28> */
[----:B------:R-:W-:Y:S02]  /*461f0*/  LOP3.LUT R8, R8, 0xfffffffd, RZ, 0xc0, !PT ;  /* 0xfffffffd08087812 */ /* 0x000fe400078ec0ff */
[----:B------:R-:W-:Y:S02]  /*46200*/  LOP3.LUT R34, R34, 0x7fffffff, RZ, 0xc0, !PT ;  /* 0x7fffffff22227812 */ /* 0x000fe400078ec0ff */
[----:B------:R-:W-:Y:S02]  /*46210*/  LOP3.LUT P2, RZ, R6, 0x400000, RZ, 0xc0, !PT ;  /* 0x0040000006ff7812 */ /* 0x000fe4000784c0ff */
[----:B------:R-:W-:-:S05]  /*46220*/  @P0 LOP3.LUT R34, R34, 0x80000000, RZ, 0xfc, !PT ;  /* 0x8000000022220812 */ /* 0x000fca00078efcff */
[----:B------:R-:W-:Y:S02]  /*46230*/  @P6 LOP3.LUT R8, R8, 0x2, RZ, 0xfc, !PT ;  /* 0x0000000208086812 */ /* 0x000fe400078efcff */
[----:B------:R-:W-:Y:S02]  /*46240*/  LOP3.LUT P6, RZ, R6, 0x8000000, RZ, 0xc0, !PT ;  /* 0x0800000006ff7812 */ /* 0x000fe400078cc0ff */
[----:B------:R-:W-:Y:S02]  /*46250*/  LOP3.LUT R34, R34, 0xbfffffff, RZ, 0xc0, !PT ;  /* 0xbfffffff22227812 */ /* 0x000fe400078ec0ff */
[----:B------:R-:W-:Y:S01]  /*46260*/  ISETP.LT.AND P2, PT, R61, UR16, !P2 ;  /* 0x000000103d007c0c */ /* 0x000fe2000d741270 */
[----:B------:R-:W0:Y:S01]  /*46270*/  LDCU UR16, c[0x0][0x398] ;  /* 0x00007300ff1077ac */ /* 0x000e220008000800 */
[----:B------:R-:W-:Y:S02]  /*46280*/  LOP3.LUT R58, R58, 0xbfffffff, RZ, 0xc0, !PT ;  /* 0xbfffffff3a3a7812 */ /* 0x000fe400078ec0ff */
[----:B------:R-:W-:-:S02]  /*46290*/  LOP3.LUT R8, R8, 0xfffffffb, RZ, 0xc0, !PT ;  /* 0xfffffffb08087812 */ /* 0x000fc400078ec0ff */
[----:B------:R-:W-:Y:S02]  /*462a0*/  @P1 LOP3.LUT R34, R34, 0x40000000, RZ, 0xfc, !PT ;  /* 0x4000000022221812 */ /* 0x000fe400078efcff */
[----:B------:R-:W-:Y:S02]  /*462b0*/  LOP3.LUT P1, RZ, R6, 0x800000, RZ, 0xc0, !PT ;  /* 0x0080000006ff7812 */ /* 0x000fe4000782c0ff */
[----:B------:R-:W-:Y:S02]  /*462c0*/  @P3 LOP3.LUT R58, R58, 0x40000000, RZ, 0xfc, !PT ;  /* 0x400000003a3a3812 */ /* 0x000fe400078efcff */
[----:B------:R-:W-:Y:S02]  /*462d0*/  @P6 LOP3.LUT R8, R8, 0x4, RZ, 0xfc, !PT ;  /* 0x0000000408086812 */ /* 0x000fe400078efcff */
[----:B------:R-:W-:Y:S02]  /*462e0*/  LOP3.LUT P6, RZ, R6, 0x4000000, RZ, 0xc0, !PT ;  /* 0x0400000006ff7812 */ /* 0x000fe400078cc0ff */
[----:B------:R-:W-:Y:S01]  /*462f0*/  ISETP.LT.AND P1, PT, R61, UR15, !P1 ;  /* 0x0000000f3d007c0c */ /* 0x000fe2000cf21270 */
[----:B------:R-:W0:Y:S01]  /*46300*/  LDCU UR15, c[0x0][0x398] ;  /* 0x00007300ff0f77ac */ /* 0x000e220008000800 */
[----:B------:R-:W-:-:S02]  /*46310*/  LOP3.LUT R58, R58, 0xf7ffffff, RZ, 0xc0, !PT ;  /* 0xf7ffffff3a3a7812 */ /* 0x000fc400078ec0ff */
[----:B------:R-:W-:Y:S02]  /*46320*/  LOP3.LUT P0, RZ, R6, 0x1000000, RZ, 0xc0, !PT ;  /* 0x0100000006ff7812 */ /* 0x000fe4000780c0ff */
[----:B------:R-:W-:Y:S02]  /*46330*/  @P2 LOP3.LUT R58, R58, 0x8000000, RZ, 0xfc, !PT ;  /* 0x080000003a3a2812 */ /* 0x000fe400078efcff */
[----:B------:R-:W-:Y:S02]  /*46340*/  LOP3.LUT R8, R8, 0xfffffff7, RZ, 0xc0, !PT ;  /* 0xfffffff708087812 */ /* 0x000fe400078ec0ff */
[----:B------:R-:W-:Y:S01]  /*46350*/  ISETP.LT.AND P0, PT, R61, UR14, !P0 ;  /* 0x0000000e3d007c0c */ /* 0x000fe2000c701270 */
[----:B------:R-:W0:Y:S01]  /*46360*/  LDCU UR14, c[0x0][0x398] ;  /* 0x00007300ff0e77ac */ /* 0x000e220008000800 */
[----:B------:R-:W-:Y:S02]  /*46370*/  LOP3.LUT R58, R58, 0xfeffffff, RZ, 0xc0, !PT ;  /* 0xfeffffff3a3a7812 */ /* 0x000fe400078ec0ff */
[----:B------:R-:W-:-:S02]  /*46380*/  @P6 LOP3.LUT R8, R8, 0x8, RZ, 0xfc, !PT ;  /* 0x0000000808086812 */ /* 0x000fc400078efcff */
        /* <DEDUP_REMOVED lines=14> */
[----:B----4-:R-:W-:Y:S01]  /*46470*/  ISETP.LT.AND P6, PT, R61, UR11, !P6 ;  /* 0x0000000b3d007c0c */ /* 0x010fe2000f7c1270 */
[----:B------:R-:W4:Y:S01]  /*46480*/  LDCU UR11, c[0x0][0x398] ;  /* 0x00007300ff0b77ac */ /* 0x000f220008000800 */
        /* <DEDUP_REMOVED lines=18> */
[----:B---3--:R-:W-:Y:S01]  /*465b0*/  ISETP.LT.AND P6, PT, R61, UR7, !P6 ;  /* 0x000000073d007c0c */ /* 0x008fe2000f7c1270 */
[----:B------:R-:W3:Y:S01]  /*465c0*/  LDCU UR7, c[0x0][0x398] ;  /* 0x00007300ff0777ac */ /* 0x000ee20008000800 */
[----:B------:R-:W-:-:S11]  /*465d0*/  LOP3.LUT R58, R58, 0xfffffffe, RZ, 0xc0, !PT ;  /* 0xfffffffe3a3a7812 */ /* 0x000fd600078ec0ff */
[----:B------:R-:W-:Y:S02]  /*465e0*/  @P6 LOP3.LUT R58, R58, 0x1, RZ, 0xfc, !PT ;  /* 0x000000013a3a6812 */ /* 0x000fe400078efcff */
[----:B------:R-:W-:-:S04]  /*465f0*/  LOP3.LUT P6, RZ, R35, 0x20000000, RZ, 0xc0, !PT ;  /* 0x2000000023ff7812 */ /* 0x000fc800078cc0ff */
[----:B--2---:R-:W-:Y:S01]  /*46600*/  ISETP.LT.AND P6, PT, R61, UR6, !P6 ;  /* 0x000000063d007c0c */ /* 0x004fe2000f7c1270 */
[----:B------:R-:W2:Y:S01]  /*46610*/  LDCU UR6, c[0x0][0x398] ;  /* 0x00007300ff0677ac */ /* 0x000ea20008000800 */
[----:B------:R-:W-:-:S11]  /*46620*/  LOP3.LUT R59, R59, 0xdfffffff, RZ, 0xc0, !PT ;  /* 0xdfffffff3b3b7812 */ /* 0x000fd600078ec0ff */
[----:B------:R-:W-:Y:S02]  /*46630*/  @P6 LOP3.LUT R59, R59, 0x20000000, RZ, 0xfc, !PT ;  /* 0x200000003b3b6812 */ /* 0x000fe400078efcff */
[----:B------:R-:W-:-:S04]  /*46640*/  LOP3.LUT P6, RZ, R35, 0x10000000, RZ, 0xc0, !PT ;  /* 0x1000000023ff7812 */ /* 0x000fc800078cc0ff */
[----:B-1----:R-:W-:Y:S01]  /*46650*/  ISETP.LT.AND P6, PT, R61, UR5, !P6 ;  /* 0x000000053d007c0c */ /* 0x002fe2000f7c1270 */
[----:B------:R-:W1:Y:S01]  /*46660*/  LDCU UR5, c[0x0][0x398] ;  /* 0x00007300ff0577ac */ /* 0x000e620008000800 */
[----:B------:R-:W-:-:S11]  /*46670*/  LOP3.LUT R59, R59, 0xfbffffff, RZ, 0xc0, !PT ;  /* 0xfbffffff3b3b7812 */ /* 0x000fd600078ec0ff */
[----:B------:R-:W-:Y:S02]  /*46680*/  @P6 LOP3.LUT R59, R59, 0x4000000, RZ, 0xfc, !PT ;  /* 0x040000003b3b6812 */ /* 0x000fe400078efcff */
[----:B------:R-:W-:-:S04]  /*46690*/  LOP3.LUT P6, RZ, R35, 0x8000000, RZ, 0xc0, !PT ;  /* 0x0800000023ff7812 */ /* 0x000fc800078cc0ff */
[----:B0-----:R-:W-:Y:S01]  /*466a0*/  ISETP.LT.AND P6, PT, R61, UR4, !P6 ;  /* 0x000000043d007c0c */ /* 0x001fe2000f7c1270 */
        /* <DEDUP_REMOVED lines=16> */
[----:B------:R-:W-:Y:S02]  /*467b0*/  LOP3.LUT R59, R59, 0xffffbfff, RZ, 0xc0, !PT ;  /* 0xffffbfff3b3b7812 */ /* 0x000fe400078ec0ff */
[----:B------:R-:W-:-:S09]  /*467c0*/  LOP3.LUT P2, RZ, R5, 0x400, RZ, 0xc0, !PT ;  /* 0x0000040005ff7812 */ /* 0x000fd2000784c0ff */
[----:B------:R-:W-:Y:S02]  /*467d0*/  @P6 LOP3.LUT R59, R59, 0x4000, RZ, 0xfc, !PT ;  /* 0x000040003b3b6812 */ /* 0x000fe400078efcff */
[----:B------:R-:W-:-:S04]  /*467e0*/  LOP3.LUT P6, RZ, R35, 0x800000, RZ, 0xc0, !PT ;  /* 0x0080000023ff7812 */ /* 0x000fc800078cc0ff */
[----:B------:R-:W-:Y:S01]  /*467f0*/  ISETP.LT.AND P6, PT, R61, UR19, !P6 ;  /* 0x000000133d007c0c */ /* 0x000fe2000f7c1270 */
[----:B------:R-:W0:Y:S01]  /*46800*/  LDCU UR19, c[0x0][0x398] ;  /* 0x00007300ff1377ac */ /* 0x000e220008000800 */
[----:B------:R-:W-:Y:S02]  /*46810*/  LOP3.LUT P5, RZ, R5, 0x80, RZ, 0xc0, !PT ;  /* 0x0000008005ff7812 */ /* 0x000fe400078ac0ff */
[C---:B------:R-:W-:Y:S02]  /*46820*/  ISETP.LT.AND P2, PT, R61.reuse, UR35, !P2 ;  /* 0x000000233d007c0c */ /* 0x040fe4000d741270 */
[----:B------:R-:W-:Y:S01]  /*46830*/  ISETP.LT.AND P5, PT, R61, UR23, !P5 ;  /* 0x000000173d007c0c */ /* 0x000fe2000efa1270 */
[----:B------:R-:W0:Y:S01]  /*46840*/  LDCU UR23, c[0x0][0x398] ;  /* 0x00007300ff1777ac */ /* 0x000e220008000800 */
[----:B------:R-:W-:Y:S02]  /*46850*/  LOP3.LUT R59, R59, 0xfffff7ff, RZ, 0xc0, !PT ;  /* 0xfffff7ff3b3b7812 */ /* 0x000fe400078ec0ff */
[----:B------:R-:W-:-:S02]  /*46860*/  LOP3.LUT P1, RZ, R5, 0x800, RZ, 0xc0, !PT ;  /* 0x0000080005ff7812 */ /* 0x000fc4000782c0ff */
[C---:B------:R-:W-:Y:S02]  /*46870*/  LOP3.LUT P4, RZ, R5.reuse, 0x100, RZ, 0xc0, !PT ;  /* 0x0000010005ff7812 */ /* 0x040fe4000788c0ff */
[C---:B------:R-:W-:Y:S02]  /*46880*/  LOP3.LUT P3, RZ, R5.reuse, 0x200, RZ, 0xc0, !PT ;  /* 0x0000020005ff7812 */ /* 0x040fe4000786c0ff */
[----:B------:R-:W-:Y:S02]  /*46890*/  LOP3.LUT P0, RZ, R5, 0x1000, RZ, 0xc0, !PT ;  /* 0x0000100005ff7812 */ /* 0x000fe4000780c0ff */
[----:B------:R-:W-:Y:S02]  /*468a0*/  @P6 LOP3.LUT R59, R59, 0x800, RZ, 0xfc, !PT ;  /* 0x000008003b3b6812 */ /* 0x000fe400078efcff */
[----:B------:R-:W-:Y:S02]  /*468b0*/  ISETP.LT.AND P1, PT, R61, UR39, !P1 ;  /* 0x000000273d007c0c */ /* 0x000fe4000cf21270 */
[----:B------:R-:W-:-:S02]  /*468c0*/  LOP3.LUT R5, R5, 0x7fffffff, RZ, 0xc0, !PT ;  /* 0x7fffffff05057812 */ /* 0x000fc400078ec0ff */
[----:B------:R-:W-:Y:S02]  /*468d0*/  ISETP.LT.AND P4, PT, R61, UR27, !P4 ;  /* 0x0000001b3d007c0c */ /* 0x000fe4000e781270 */
[----:B------:R-:W-:Y:S02]  /*468e0*/  LOP3.LUT R59, R59, 0xfffffeff, RZ, 0xc0, !PT ;  /* 0xfffffeff3b3b7812 */ /* 0x000fe400078ec0ff */
[----:B------:R-:W-:Y:S02]  /*468f0*/  @P2 LOP3.LUT R5, R5, 0x80000000, RZ, 0xfc, !PT ;  /* 0x8000000005052812 */ /* 0x000fe400078efcff */
[----:B------:R-:W-:Y:S02]  /*46900*/  @P5 LOP3.LUT R59, R59, 0x100, RZ, 0xfc, !PT ;  /* 0x000001003b3b5812 */ /* 0x000fe400078efcff */
[----:B------:R-:W-:Y:S02]  /*46910*/  LOP3.LUT P5, RZ, R5, 0x2000, RZ, 0xc0, !PT ;  /* 0x0000200005ff7812 */ /* 0x000fe400078ac0ff */
[----:B------:R-:W-:-:S02]  /*46920*/  ISETP.LT.AND P0, PT, R61, UR45, !P0 ;  /* 0x0000002d3d007c0c */ /* 0x000fc4000c701270 */
[----:B------:R-:W-:Y:S02]  /*46930*/  LOP3.LUT R5, R5, 0xefffffff, RZ, 0xc0, !PT ;  /* 0xefffffff05057812 */ /* 0x000fe400078ec0ff */
[----:B------:R-:W-:Y:S02]  /*46940*/  LOP3.LUT R59, R59, 0xffffffdf, RZ, 0xc0, !PT ;  /* 0xffffffdf3b3b7812 */ /* 0x000fe400078ec0ff */
[----:B------:R-:W-:Y:S02]  /*46950*/  @P1 LOP3.LUT R5, R5, 0x10000000, RZ, 0xfc, !PT ;  /* 0x1000000005051812 */ /* 0x000fe400078efcff */
[----:B------:R-:W-:Y:S02]  /*46960*/  @P4 LOP3.LUT R59, R59, 0x20, RZ, 0xfc, !PT ;  /* 0x000000203b3b4812 */ /* 0x000fe400078efcff */
[C---:B------:R-:W-:Y:S02]  /*46970*/  LOP3.LUT P4, RZ, R5.reuse, 0x4000, RZ, 0xc0, !PT ;  /* 0x0000400005ff7812 */ /* 0x040fe4000788c0ff */
[----:B------:R-:W-:-:S04]  /*46980*/  LOP3.LUT R5, R5, 0xfdffffff, RZ, 0xc0, !PT ;  /* 0xfdffffff05057812 */ /* 0x000fc800078ec0ff */
[----:B------:R-:W-:-:S04]  /*46990*/  @P0 LOP3.LUT R5, R5, 0x2000000, RZ, 0xfc, !PT ;  /* 0x0200000005050812 */ /* 0x000fc800078efcff */
[----:B------:R-:W-:Y:S02]  /*469a0*/  LOP3.LUT P1, RZ, R5, 0x80000, RZ, 0xc0, !PT ;  /* 0x0008000005ff7812 */ /* 0x000fe4000782c0ff */
[----:B------:R-:W-:Y:S02]  /*469b0*/  LOP3.LUT R35, R35, 0xffdfffff, RZ, 0xc0, !PT ;  /* 0xffdfffff23237812 */ /* 0x000fe400078ec0ff */
[----:B------:R-:W-:-:S09]  /*469c0*/  LOP3.LUT P6, RZ, R4, 0x2000000, RZ, 0xc0, !PT ;  /* 0x0200000004ff7812 */ /* 0x000fd200078cc0ff */
[----:B------:R-:W-:Y:S02]  /*469d0*/  @P1 LOP3.LUT R35, R35, 0x200000, RZ, 0xfc, !PT ;  /* 0x0020000023231812 */ /* 0x000fe400078efcff */
[----:B------:R-:W-:Y:S02]  /*469e0*/  LOP3.LUT P1, RZ, R5, 0x40000, RZ, 0xc0, !PT ;  /* 0x0004000005ff7812 */ /* 0x000fe4000782c0ff */
[----:B------:R-:W-:-:S11]  /*469f0*/  LOP3.LUT R35, R35, 0xffbfffff, RZ, 0xc0, !PT ;  /* 0xffbfffff23237812 */ /* 0x000fd600078ec0ff */
[----:B------:R-:W-:-:S04]  /*46a00*/  @P1 LOP3.LUT R35, R35, 0x400000, RZ, 0xfc, !PT ;  /* 0x0040000023231812 */ /* 0x000fc800078efcff */
[----:B------:R-:W-:-:S04]  /*46a10*/  LOP3.LUT R35, R35, 0xffffbfff, RZ, 0xc0, !PT ;  /* 0xffffbfff23237812 */ /* 0x000fc800078ec0ff */
        /* <DEDUP_REMOVED lines=40> */
[----:B0-----:R-:W-:Y:S01]  /*46ca0*/  ISETP.LT.AND P6, PT, R12, UR23, !P6 ;  /* 0x000000170c007c0c */ /* 0x001fe2000f7c1270 */
[----:B------:R-:W0:Y:S01]  /*46cb0*/  LDCU UR23, c[0x0][0x398] ;  /* 0x00007300ff1777ac */ /* 0x000e220008000800 */
[----:B------:R-:W-:Y:S02]  /*46cc0*/  ISETP.LT.AND P3, PT, R61, UR31, !P3 ;  /* 0x0000001f3d007c0c */ /* 0x000fe4000df61270 */
[----:B------:R-:W-:Y:S02]  /*46cd0*/  LOP3.LUT R54, R54, 0xffffffbf, RZ, 0xc0, !PT ;  /* 0xffffffbf36367812 */ /* 0x000fe400078ec0ff */
[----:B------:R-:W-:Y:S02]  /*46ce0*/  LOP3.LUT R59, R59, 0xfffffffb, RZ, 0xc0, !PT ;  /* 0xfffffffb3b3b7812 */ /* 0x000fe400078ec0ff */
[----:B------:R-:W-:-:S05]  /*46cf0*/  ISETP.LT.AND P4, PT, R61, UR53, !P4 ;  /* 0x000000353d007c0c */ /* 0x000fca000e781270 */
[----:B------:R-:W-:Y:S02]  /*46d00*/  @P6 LOP3.LUT R54, R54, 0x40, RZ, 0xfc, !PT ;  /* 0x0000004036366812 */ /* 0x000fe400078efcff */
[----:B------:R-:W-:Y:S02]  /*46d10*/  LOP3.LUT P6, RZ, R35, 0x10000, RZ, 0xc0, !PT ;  /* 0x0001000023ff7812 */ /* 0x000fe400078cc0ff */
[----:B------:R-:W-:Y:S02]  /*46d20*/  @P3 LOP3.LUT R59, R59, 0x4, RZ, 0xfc, !PT ;  /* 0x000000043b3b3812 */ /* 0x000fe400078efcff */
[----:B------:R-:W-:Y:S01]  /*46d30*/  ISETP.LT.AND P6, PT, R12, UR19, !P6 ;  /* 0x000000130c007c0c */ /* 0x000fe2000f7c1270 */
[----:B------:R-:W0:Y:S01]  /*46d40*/  LDCU UR19, c[0x0][0x398] ;  /* 0x00007300ff1377ac */ /* 0x000e220008000800 */
[----:B------:R-:W-:Y:S02]  /*46d50*/  LOP3.LUT P3, RZ, R5, 0x8000, RZ, 0xc0, !PT ;  /* 0x0000800005ff7812 */ /* 0x000fe4000786c0ff */
[----:B------:R-:W-:-:S02]  /*46d60*/  LOP3.LUT R6, R6, 0xffefffff, RZ, 0xc0, !PT ;  /* 0xffefffff06067812 */ /* 0x000fc400078ec0ff */
[----:B------:R-:W-:Y:S02]  /*46d70*/  ISETP.LT.AND P3, PT, R61, UR57, !P3 ;  /* 0x000000393d007c0c */ /* 0x000fe4000df61270 */
[----:B------:R-:W-:Y:S02]  /*46d80*/  LOP3.LUT R54, R54, 0xfffffff7, RZ, 0xc0, !PT ;  /* 0xfffffff736367812 */ /* 0x000fe400078ec0ff */
[----:B------:R-:W-:Y:S02]  /*46d90*/  LOP3.LUT P2, RZ, R5, 0x10000, RZ, 0xc0, !PT ;  /* 0x0001000005ff7812 */ /* 0x000fe4000784c0ff */
[----:B------:R-:W-:Y:S02]  /*46da0*/  @P4 LOP3.LUT R6, R6, 0x100000, RZ, 0xfc, !PT ;  /* 0x0010000006064812 */ /* 0x000fe400078efcff */
[----:B------:R-:W-:Y:S02]  /*46db0*/  @P6 LOP3.LUT R54, R54, 0x8, RZ, 0xfc, !PT ;  /* 0x0000000836366812 */ /* 0x000fe400078efcff */
[----:B------:R-:W-:-:S02]  /*46dc0*/  ISETP.LT.AND P2, PT, R61, UR61, !P2 ;  /* 0x0000003d3d007c0c */ /* 0x000fc4000d741270 */
[----:B------:R-:W-:Y:S02]  /*46dd0*/  LOP3.LUT P6, RZ, R35, 0x8000, RZ, 0xc0, !PT ;  /* 0x0000800023ff7812 */ /* 0x000fe400078cc0ff */
[----:B------:R-:W-:Y:S02]  /*46de0*/  LOP3.LUT R6, R6, 0xfffdffff, RZ, 0xc0, !PT ;  /* 0xfffdffff06067812 */ /* 0x000fe400078ec0ff */
[----:B------:R-:W-:Y:S02]  /*46df0*/  LOP3.LUT P1, RZ, R5, 0x20000, RZ, 0xc0, !PT ;  /* 0x0002000005ff7812 */ /* 0x000fe4000782c0ff */
[----:B------:R-:W-:Y:S01]  /*46e00*/  ISETP.LT.AND P6, PT, R12, UR15, !P6 ;  /* 0x0000000f0c007c0c */ /* 0x000fe2000f7c1270 */
[----:B------:R-:W0:Y:S01]  /*46e10*/  LDCU UR15, c[0x0][0x398] ;  /* 0x00007300ff0f77ac */ /* 0x000e220008000800 */
[----:B------:R-:W-:Y:S02]  /*46e20*/  @P3 LOP3.LUT R6, R6, 0x20000, RZ, 0xfc, !PT ;  /* 0x0002000006063812 */ /* 0x000fe400078efcff */
[----:B------:R-:W-:-:S02]  /*46e30*/  ISETP.LT.AND P1, PT, R61, UR65, !P1 ;  /* 0x000000413d007c0c */ /* 0x000fc4000cf21270 */
[----:B------:R-:W-:Y:S02]  /*46e40*/  LOP3.LUT R6, R6, 0xffffbfff, RZ, 0xc0, !PT ;  /* 0xffffbfff06067812 */ /* 0x000fe400078ec0ff */
[----:B------:R-:W-:Y:S02]  /*46e50*/  ISETP.LT.AND P5, PT, R61, UR49, !P5 ;  /* 0x000000313d007c0c */ /* 0x000fe4000efa1270 */
[----:B------:R-:W-:Y:S02]  /*46e60*/  @P2 LOP3.LUT R6, R6, 0x4000, RZ, 0xfc, !PT ;  /* 0x0000400006062812 */ /* 0x000fe400078efcff */
[----:B------:R-:W-:Y:S02]  /*46e70*/  LOP3.LUT R54, R54, 0xfffffffe, RZ, 0xc0, !PT ;  /* 0xfffffffe36367812 */ /* 0x000fe400078ec0ff */
[----:B------:R-:W-:Y:S02]  /*46e80*/  LOP3.LUT R6, R6, 0xfffff7ff, RZ, 0xc0, !PT ;  /* 0xfffff7ff06067812 */ /* 0x000fe400078ec0ff */
[----:B------:R-:W-:-:S02]  /*46e90*/  @P6 LOP3.LUT R54, R54, 0x1, RZ, 0xfc, !PT ;  /* 0x0000000136366812 */ /* 0x000fc400078efcff */
[----:B------:R-:W-:Y:S02]  /*46ea0*/  LOP3.LUT P6, RZ, R35, 0x4000, RZ, 0xc0, !PT ;  /* 0x0000400023ff7812 */ /* 0x000fe400078cc0ff */
[C---:B------:R-:W-:Y:S02]  /*46eb0*/  LOP3.LUT P0, RZ, R5.reuse, 0x100000, RZ, 0xc0, !PT ;  /* 0x0010000005ff7812 */ /* 0x040fe4000780c0ff */
[----:B------:R-:W-:Y:S02]  /*46ec0*/  LOP3.LUT R5, R5, 0xffbfffff, RZ, 0xc0, !PT ;  /* 0xffbfffff05057812 */ /* 0x000fe400078ec0ff */
[----:B------:R-:W-:Y:S02]  /*46ed0*/  @P1 LOP3.LUT R6, R6, 0x800, RZ, 0xfc, !PT ;  /* 0x0000080006061812 */ /* 0x000fe400078efcff */
[----:B------:R-:W-:Y:S02]  /*46ee0*/  LOP3.LUT P1, RZ, R35, 0x400000, RZ, 0xc0, !PT ;  /* 0x0040000023ff7812 */ /* 0x000fe4000782c0ff */
[----:B----4-:R-:W-:Y:S01]  /*46ef0*/  ISETP.LT.AND P6, PT, R12, UR11, !P6 ;  /* 0x0000000b0c007c0c */ /* 0x010fe2000f7c1270 */
[----:B------:R-:W4:Y:S01]  /*46f00*/  LDCU UR11, c[0x0][0x398] ;  /* 0x00007300ff0b77ac */ /* 0x000f220008000800 */
[----:B------:R-:W-:-:S02]  /*46f10*/  @P5 LOP3.LUT R5, R5, 0x400000, RZ, 0xfc, !PT ;  /* 0x0040000005055812 */ /* 0x000fc400078efcff */
[----:B------:R-:W-:Y:S02]  /*46f20*/  LOP3.LUT P5, RZ, R4, 0x1000000, RZ, 0xc0, !PT ;  /* 0x0100000004ff7812 */ /* 0x000fe400078ac0ff */
[----:B------:R-:W-:Y:S02]  /*46f30*/  ISETP.LT.AND P1, PT, R61, UR69, !P1 ;  /* 0x000000453d007c0c */ /* 0x000fe4000cf21270 */
[----:B0-----:R-:W-:Y:S01]  /*46f40*/  ISETP.LT.AND P5, PT, R12, UR23, !P5 ;  /* 0x000000170c007c0c */ /* 0x001fe2000efa1270 */
[----:B------:R-:W0:Y:S01]  /*46f50*/  LDCU UR23, c[0x0][0x398] ;  /* 0x00007300ff1777ac */ /* 0x000e220008000800 */
[----:B------:R-:W-:Y:S02]  /*46f60*/  LOP3.LUT R55, R55, 0xdfffffff, RZ, 0xc0, !PT ;  /* 0xdfffffff37377812 */ /* 0x000fe400078ec0ff */
[----:B------:R-:W-:Y:S02]  /*46f70*/  LOP3.LUT P4, RZ, R4, 0x800000, RZ, 0xc0, !PT ;  /* 0x0080000004ff7812 */ /* 0x000fe4000788c0ff */
[----:B------:R-:W-:-:S02]  /*46f80*/  LOP3.LUT R6, R6, 0xfffffeff, RZ, 0xc0, !PT ;  /* 0xfffffeff06067812 */ /* 0x000fc400078ec0ff */
[----:B------:R-:W-:Y:S02]  /*46f90*/  @P6 LOP3.LUT R55, R55, 0x20000000, RZ, 0xfc, !PT ;  /* 0x2000000037376812 */ /* 0x000fe400078efcff */
[----:B------:R-:W-:Y:S01]  /*46fa0*/  ISETP.LT.AND P4, PT, R12, UR19, !P4 ;  /* 0x000000130c007c0c */ /* 0x000fe2000e781270 */
[----:B------:R-:W0:Y:S01]  /*46fb0*/  LDCU UR19, c[0x0][0x398] ;  /* 0x00007300ff1377ac */ /* 0x000e220008000800 */
[----:B------:R-:W-:Y:S02]  /*46fc0*/  @P1 LOP3.LUT R6, R6, 0x100, RZ, 0xfc, !PT ;  /* 0x0000010006061812 */ /* 0x000fe400078efcff */
[----:B------:R-:W-:Y:S02]  /*46fd0*/  LOP3.LUT R55, R55, 0xfbffffff, RZ, 0xc0, !PT ;  /* 0xfbffffff37377812 */ /* 0x000fe400078ec0ff */
[----:B------:R-:W-:Y:S02]  /*46fe0*/  LOP3.LUT P1, RZ, R35, 0x200000, RZ, 0xc0, !PT ;  /* 0x0020000023ff7812 */ /* 0x000fe4000782c0ff */
[----:B------:R-:W-:-:S02]  /*46ff0*/  LOP3.LUT P3, RZ, R4, 0x400000, RZ, 0xc0, !PT ;  /* 0x0040000004ff7812 */ /* 0x000fc4000786c0ff */
[----:B------:R-:W-:Y:S02]  /*47000*/  @P5 LOP3.LUT R55, R55, 0x4000000, RZ, 0xfc, !PT ;  /* 0x0400000037375812 */ /* 0x000fe400078efcff */
[----:B------:R-:W-:Y:S02]  /*47010*/  ISETP.LT.AND P1, PT, R61, UR73, !P1 ;  /* 0x000000493d007c0c */ /* 0x000fe4000cf21270 */
[----:B------:R-:W-:Y:S01]  /*47020*/  ISETP.LT.AND P3, PT, R12, UR15, !P3 ;  /* 0x0000000f0c007c0c */ /* 0x000fe2000df61270 */
[----:B------:R-:W0:Y:S01]  /*47030*/  LDCU UR15, c[0x0][0x398] ;  /* 0x00007300ff0f77ac */ /* 0x000e220008000800 */
[----:B------:R-:W-:Y:S02]  /*47040*/  LOP3.LUT R55, R55, 0xff7fffff, RZ, 0xc0, !PT ;  /* 0xff7fffff37377812 */ /* 0x000fe400078ec0ff */
[----:B------:R-:W-:Y:S02]  /*47050*/  LOP3.LUT P2, RZ, R4, 0x200000, RZ, 0xc0, !PT ;  /* 0x0020000004ff7812 */ /* 0x000fe4000784c0ff */
[----:B------:R-:W-:-:S02]  /*47060*/  @P4 LOP3.LUT R55, R55, 0x800000, RZ, 0xfc, !PT ;  /* 0x0080000037374812 */ /* 0x000fc400078efcff */
[----:B------:R-:W-:Y:S02]  /*47070*/  ISETP.LT.AND P0, PT, R61, UR77, !P0 ;  /* 0x0000004d3d007c0c */ /* 0x000fe4000c701270 */
[----:B------:R-:W-:Y:S02]  /*47080*/  LOP3.LUT R6, R6, 0xffffffdf, RZ, 0xc0, !PT ;  /* 0xffffffdf06067812 */ /* 0x000fe400078ec0ff */
[----:B----4-:R-:W-:Y:S01]  /*47090*/  ISETP.LT.AND P2, PT, R12, UR11, !P2 ;  /* 0x0000000b0c007c0c */ /* 0x010fe2000d741270 */
[----:B------:R-:W4:Y:S01]  /*470a0*/  LDCU UR11, c[0x0][0x398] ;  /* 0x00007300ff0b77ac */ /* 0x000f220008000800 */
[----:B------:R-:W-:Y:S02]  /*470b0*/  LOP3.LUT R55, R55, 0xffefffff, RZ, 0xc0, !PT ;  /* 0xffefffff37377812 */ /* 0x000fe400078ec0ff */
[----:B------:R-:W-:Y:S02]  /*470c0*/  @P1 LOP3.LUT R6, R6, 0x20, RZ, 0xfc, !PT ;  /* 0x0000002006061812 */ /* 0x000fe400078efcff */
[----:B------:R-:W-:-:S02]  /*470d0*/  LOP3.LUT P1, RZ, R4, 0x100000, RZ, 0xc0, !PT ;  /* 0x0010000004ff7812 */ /* 0x000fc4000782c0ff */
[----:B------:R-:W-:Y:S02]  /*470e0*/  @P3 LOP3.LUT R55, R55, 0x100000, RZ, 0xfc, !PT ;  /* 0x0010000037373812 */ /* 0x000fe400078efcff */
[----:B------:R-:W-:Y:S02]  /*470f0*/  LOP3.LUT R6, R6, 0xfffffffb, RZ, 0xc0, !PT ;  /* 0xfffffffb06067812 */ /* 0x000fe400078ec0ff */
[----:B0-----:R-:W-:Y:S01]  /*47100*/  ISETP.LT.AND P3, PT, R12, UR23, !P1 ;  /* 0x000000170c007c0c */ /* 0x001fe2000cf61270 */
[----:B------:R-:W0:Y:S01]  /*47110*/  LDCU UR23, c[0x0][0x398] ;  /* 0x00007300ff1777ac */ /* 0x000e220008000800 */
[----:B------:R-:W-:Y:S02]  /*47120*/  LOP3.LUT R55, R55, 0xfffdffff, RZ, 0xc0, !PT ;  /* 0xfffdffff37377812 */ /* 0x000fe400078ec0ff */
[----:B------:R-:W-:Y:S02]  /*47130*/  @P0 LOP3.LUT R6, R6, 0x4, RZ, 0xfc, !PT ;  /* 0x0000000406060812 */ /* 0x000fe400078efcff */
[----:B------:R-:W-:-:S02]  /*47140*/  LOP3.LUT P0, RZ, R4, 0x80000, RZ, 0xc0, !PT ;  /* 0x0008000004ff7812 */ /* 0x000fc4000780c0ff */
[----:B------:R-:W-:Y:S02]  /*47150*/  @P2 LOP3.LUT R55, R55, 0x20000, RZ, 0xfc, !PT ;  /* 0x0002000037372812 */ /* 0x000fe400078efcff */
[----:B------:R-:W-:Y:S01]  /*47160*/  ISETP.LT.AND P1, PT, R12, UR19, !P0 ;  /* 0x000000130c007c0c */ /* 0x000fe2000c721270 */
[----:B------:R-:W0:Y:S01]  /*47170*/  LDCU UR19, c[0x0][0x398] ;  /* 0x00007300ff1377ac */ /* 0x000e220008000800 */
[----:B------:R-:W-:-:S04]  /*47180*/  LOP3.LUT R55, R55, 0xffffbfff, RZ, 0xc0, !PT ;  /* 0xffffbfff37377812 */ /* 0x000fc800078ec0ff */
[----:B------:R-:W-:-:S04]  /*47190*/  @P3 LOP3.LUT R55, R55, 0x4000, RZ, 0xfc, !PT ;  /* 0x0000400037373812 */ /* 0x000fc800078efcff */
[----:B------:R-:W-:-:S04]  /*471a0*/  LOP3.LUT R55, R55, 0xfffff7ff, RZ, 0xc0, !PT ;  /* 0xfffff7ff37377812 */ /* 0x000fc800078ec0ff */
[----:B------:R-:W-:Y:S02]  /*471b0*/  @P1 LOP3.LUT R55, R55, 0x800, RZ, 0xfc, !PT ;  /* 0x0000080037371812 */ /* 0x000fe400078efcff */
[C---:B------:R-:W-:Y:S02]  /*471c0*/  LOP3.LUT P1, RZ, R4.reuse, 0x8000, RZ, 0xc0, !PT ;  /* 0x0000800004ff7812 */ /* 0x040fe4000782c0ff */
[----:B------:R-:W-:Y:S02]  /*471d0*/  LOP3.LUT P6, RZ, R4, 0x40, RZ, 0xc0, !PT ;  /* 0x0000004004ff7812 */ /* 0x000fe400078cc0ff */
[----:B------:R-:W-:-:S09]  /*471e0*/  LOP3.LUT R35, R35, 0xffffdfff, RZ, 0xc0, !PT ;  /* 0xffffdfff23237812 */ /* 0x000fd200078ec0ff */
        /* <DEDUP_REMOVED lines=15> */
[C---:B------:R-:W-:Y:S02]  /*472e0*/  LOP3.LUT P6, RZ, R4.reuse, 0x800, RZ, 0xc0, !PT ;  /* 0x0000080004ff7812 */ /* 0x040fe400078cc0ff */
[----:B------:R-:W-:Y:S02]  /*472f0*/  LOP3.LUT R35, R35, 0xfffffbff, RZ, 0xc0, !PT ;  /* 0xfffffbff23237812 */ /* 0x000fe400078ec0ff */
[----:B------:R-:W-:-:S04]  /*47300*/  LOP3.LUT P2, RZ, R4, 0x40000, RZ, 0xc0, !PT ;  /* 0x0004000004ff7812 */ /* 0x000fc8000784c0ff */
[----:B------:R-:W-:Y:S01]  /*47310*/  ISETP.LT.AND P2, PT, R12, UR15, !P2 ;  /* 0x0000000f0c007c0c */ /* 0x000fe2000d741270 */
[----:B------:R-:W0:Y:S04]  /*47320*/  LDCU UR15, c[0x0][0x398] ;  /* 0x00007300ff0f77ac */ /* 0x000e280008000800 */
[----:B------:R-:W-:Y:S02]  /*47330*/  @P6 LOP3.LUT R35, R35, 0x400, RZ, 0xfc, !PT ;  /* 0x0000040023236812 */ /* 0x000fe400078efcff */
[C---:B------:R-:W-:Y:S02]  /*47340*/  LOP3.LUT P6, RZ, R4.reuse, 0x1000, RZ, 0xc0, !PT ;  /* 0x0000100004ff7812 */ /* 0x040fe400078cc0ff */
[----:B------:R-:W-:Y:S02]  /*47350*/  LOP3.LUT P0, RZ, R4, 0x20000, RZ, 0xc0, !PT ;  /* 0x0002000004ff7812 */ /* 0x000fe4000780c0ff */
[----:B------:R-:W-:-:S02]  /*47360*/  LOP3.LUT R35, R35, 0xfffff7ff, RZ, 0xc0, !PT ;  /* 0xfffff7ff23237812 */ /* 0x000fc400078ec0ff */
[----:B----4-:R-:W-:Y:S01]  /*47370*/  ISETP.LT.AND P0, PT, R12, UR11, !P0 ;  /* 0x0000000b0c007c0c */ /* 0x010fe2000c701270 */
[----:B------:R-:W4:Y:S01]  /*47380*/  LDCU UR11, c[0x0][0x398] ;  /* 0x00007300ff0b77ac */ /* 0x000f220008000800 */
[----:B------:R-:W-:Y:S02]  /*47390*/  LOP3.LUT R55, R55, 0xfffffeff, RZ, 0xc0, !PT ;  /* 0xfffffeff37377812 */ /* 0x000fe400078ec0ff */
[C---:B------:R-:W-:Y:S02]  /*473a0*/  LOP3.LUT P1, RZ, R4.reuse, 0x10000, RZ, 0xc0, !PT ;  /* 0x0001000004ff7812 */ /* 0x040fe4000782c0ff */
[----:B------:R-:W-:Y:S02]  /*473b0*/  @P2 LOP3.LUT R55, R55, 0x100, RZ, 0xfc, !PT ;  /* 0x0000010037372812 */ /* 0x000fe400078efcff */
[----:B------:R-:W-:Y:S02]  /*473c0*/  @P6 LOP3.LUT R35, R35, 0x800, RZ, 0xfc, !PT ;  /* 0x0000080023236812 */ /* 0x000fe400078efcff */
[----:B------:R-:W-:-:S02]  /*473d0*/  LOP3.LUT P6, RZ, R4, 0x2000, RZ, 0xc0, !PT ;  /* 0x0000200004ff7812 */ /* 0x000fc400078cc0ff */
[----:B0-----:R-:W-:Y:S01]  /*473e0*/  ISETP.LT.AND P1, PT, R12, UR23, !P1 ;  /* 0x000000170c007c0c */ /* 0x001fe2000cf21270 */
[----:B------:R-:W0:Y:S01]  /*473f0*/  LDCU UR23, c[0x0][0x398] ;  /* 0x00007300ff1777ac */ /* 0x000e220008000800 */
[----:B------:R-:W-:Y:S02]  /*47400*/  LOP3.LUT R55, R55, 0xffffffdf, RZ, 0xc0, !PT ;  /* 0xffffffdf37377812 */ /* 0x000fe400078ec0ff */
[----:B------:R-:W-:Y:S02]  /*47410*/  LOP3.LUT R35, R35, 0xffffefff, RZ, 0xc0, !PT ;  /* 0xffffefff23237812 */ /* 0x000fe400078ec0ff */
[----:B------:R-:W-:-:S04]  /*47420*/  @P0 LOP3.LUT R55, R55, 0x20, RZ, 0xfc, !PT ;  /* 0x0000002037370812 */ /* 0x000fc800078efcff */
[----:B------:R-:W-:Y:S02]  /*47430*/  LOP3.LUT R55, R55, 0xfffffffb, RZ, 0xc0, !PT ;  /* 0xfffffffb37377812 */ /* 0x000fe400078ec0ff */
[----:B------:R-:W-:Y:S02]  /*47440*/  @P6 LOP3.LUT R35, R35, 0x1000, RZ, 0xfc, !PT ;  /* 0x0000100023236812 */ /* 0x000fe400078efcff */
[----:B------:R-:W-:Y:S02]  /*47450*/  @P1 LOP3.LUT R55, R55, 0x4, RZ, 0xfc, !PT ;  /* 0x0000000437371812 */ /* 0x000fe400078efcff */
[----:B------:R-:W-:-:S04]  /*47460*/  LOP3.LUT P1, RZ, R35, 0x2000, RZ, 0xc0, !PT ;  /* 0x0000200023ff7812 */ /* 0x000fc8000782c0ff */
[----:B------:R-:W-:Y:S01]  /*47470*/  ISETP.LT.AND P1, PT, R12, UR19, !P1 ;  /* 0x000000130c007c0c */ /* 0x000fe2000cf21270 */
[----:B------:R-:W0:Y:S01]  /*47480*/  LDCU UR19, c[0x0][0x398] ;  /* 0x00007300ff1377ac */ /* 0x000e220008000800 */
[----:B------:R-:W-:Y:S02]  /*47490*/  LOP3.LUT P6, RZ, R4, 0x4000, RZ, 0xc0, !PT ;  /* 0x0000400004ff7812 */ /* 0x000fe400078cc0ff */
[----:B------:R-:W-:Y:S02]  /*474a0*/  LOP3.LUT R56, R56, 0x7fffffff, RZ, 0xc0, !PT ;  /* 0x7fffffff38387812 */ /* 0x000fe400078ec0ff */
[----:B------:R-:W-:Y:S01]  /*474b0*/  ISETP.LT.AND P6, PT, R12, UR15, !P6 ;  /* 0x0000000f0c007c0c */ /* 0x000fe2000f7c1270 */
[----:B------:R-:W0:Y:S06]  /*474c0*/  LDCU UR15, c[0x0][0x398] ;  /* 0x00007300ff0f77ac */ /* 0x000e2c0008000800 */
[----:B------:R-:W-:-:S04]  /*474d0*/  @P1 LOP3.LUT R56, R56, 0x80000000, RZ, 0xfc, !PT ;  /* 0x8000000038381812 */ /* 0x000fc800078efcff */
[----:B------:R-:W-:-:S04]  /*474e0*/  LOP3.LUT R56, R56, 0xefffffff, RZ, 0xc0, !PT ;  /* 0xefffffff38387812 */ /* 0x000fc800078ec0ff */
        /* <DEDUP_REMOVED lines=38> */
[C---:B------:R-:W-:Y:S01]  /*47750*/  ISETP.LT.AND P6, PT, R12.reuse, UR15, !P6 ;  /* 0x0000000f0c007c0c */ /* 0x040fe2000f7c1270 */
[----:B------:R-:W1:Y:S01]  /*47760*/  LDCU UR15, c[0x0][0x398] ;  /* 0x00007300ff0f77ac */ /* 0x000e620008000800 */
[----:B0-----:R-:W-:Y:S02]  /*47770*/  ISETP.LT.AND P4, PT, R12, UR23, !P4 ;  /* 0x000000170c007c0c */ /* 0x001fe4000e781270 */
[C---:B------:R-:W-:Y:S01]  /*47780*/  LOP3.LUT P5, RZ, R4.reuse, 0x20, RZ, 0xc0, !PT ;  /* 0x0000002004ff7812 */ /* 0x040fe200078ac0ff */
[----:B------:R-:W0:Y:S01]  /*47790*/  LDCU UR23, c[0x0][0x398] ;  /* 0x00007300ff1777ac */ /* 0x000e220008000800 */
[----:B------:R-:W-:Y:S02]  /*477a0*/  LOP3.LUT P3, RZ, R4, 0x8, RZ, 0xc0, !PT ;  /* 0x0000000804ff7812 */ /* 0x000fe4000786c0ff */
[C---:B----4-:R-:W-:Y:S01]  /*477b0*/  ISETP.LT.AND P5, PT, R12.reuse, UR11, !P5 ;  /* 0x0000000b0c007c0c */ /* 0x050fe2000efa1270 */
[----:B------:R-:W4:Y:S01]  /*477c0*/  LDCU UR11, c[0x0][0x398] ;  /* 0x00007300ff0b77ac */ /* 0x000f220008000800 */
[----:B------:R-:W-:-:S02]  /*477d0*/  ISETP.LT.AND P3, PT, R12, UR19, !P3 ;  /* 0x000000130c007c0c */ /* 0x000fc4000df61270 */
[----:B------:R-:W-:Y:S01]  /*477e0*/  LOP3.LUT R57, R57, 0xbfffffff, RZ, 0xc0, !PT ;  /* 0xbfffffff39397812 */ /* 0x000fe200078ec0ff */
[----:B------:R-:W0:Y:S01]  /*477f0*/  LDCU UR19, c[0x0][0x398] ;  /* 0x00007300ff1377ac */ /* 0x000e220008000800 */
[----:B------:R-:W-:Y:S02]  /*47800*/  LOP3.LUT P2, RZ, R4, 0x4, RZ, 0xc0, !PT ;  /* 0x0000000404ff7812 */ /* 0x000fe4000784c0ff */
[----:B------:R-:W-:Y:S02]  /*47810*/  @P4 LOP3.LUT R57, R57, 0x40000000, RZ, 0xfc, !PT ;  /* 0x4000000039394812 */ /* 0x000fe400078efcff */
[----:B-1----:R-:W-:Y:S01]  /*47820*/  ISETP.LT.AND P2, PT, R12, UR15, !P2 ;  /* 0x0000000f0c007c0c */ /* 0x002fe2000d741270 */
[----:B------:R-:W1:Y:S01]  /*47830*/  LDCU UR15, c[0x0][0x398] ;  /* 0x00007300ff0f77ac */ /* 0x000e620008000800 */
[----:B------:R-:W-:Y:S02]  /*47840*/  LOP3.LUT R57, R57, 0xf7ffffff, RZ, 0xc0, !PT ;  /* 0xf7ffffff39397812 */ /* 0x000fe400078ec0ff */
[----:B------:R-:W-:-:S02]  /*47850*/  LOP3.LUT P0, RZ, R4, 0x2, RZ, 0xc0, !PT ;  /* 0x0000000204ff7812 */ /* 0x000fc4000780c0ff */
[----:B------:R-:W-:Y:S02]  /*47860*/  @P3 LOP3.LUT R57, R57, 0x8000000, RZ, 0xfc, !PT ;  /* 0x0800000039393812 */ /* 0x000fe400078efcff */
[----:B----4-:R-:W-:Y:S01]  /*47870*/  ISETP.LT.AND P0, PT, R12, UR11, !P0 ;  /* 0x0000000b0c007c0c */ /* 0x010fe2000c701270 */
[----:B------:R-:W4:Y:S01]  /*47880*/  LDCU UR11, c[0x0][0x398] ;  /* 0x00007300ff0b77ac */ /* 0x000f220008000800 */
[----:B------:R-:W-:Y:S02]  /*47890*/  LOP3.LUT R57, R57, 0xfeffffff, RZ, 0xc0, !PT ;  /* 0xfeffffff39397812 */ /* 0x000fe400078ec0ff */
[----:B------:R-:W-:Y:S02]  /*478a0*/  LOP3.LUT P1, RZ, R4, 0x1, RZ, 0xc0, !PT ;  /* 0x0000000104ff7812 */ /* 0x000fe4000782c0ff */
[----:B------:R-:W-:Y:S02]  /*478b0*/  @P2 LOP3.LUT R57, R57, 0x1000000, RZ, 0xfc, !PT ;  /* 0x0100000039392812 */ /* 0x000fe400078efcff */
[----:B0-----:R-:W-:Y:S01]  /*478c0*/  ISETP.LT.AND P1, PT, R12, UR23, !P1 ;  /* 0x000000170c007c0c */ /* 0x001fe2000cf21270 */
[----:B------:R-:W0:Y:S01]  /*478d0*/  LDCU UR23, c[0x0][0x398] ;  /* 0x00007300ff1777ac */ /* 0x000e220008000800 */
[----:B------:R-:W-:-:S04]  /*478e0*/  LOP3.LUT R57, R57, 0xffdfffff, RZ, 0xc0, !PT ;  /* 0xffdfffff39397812 */ /* 0x000fc800078ec0ff */
[----:B------:R-:W-:Y:S02]  /*478f0*/  @P0 LOP3.LUT R57, R57, 0x200000, RZ, 0xfc, !PT ;  /* 0x0020000039390812 */ /* 0x000fe400078efcff */
[----:B------:R-:W-:Y:S02]  /*47900*/  LOP3.LUT P0, RZ, R34, 0x80000000, RZ, 0xc0, !PT ;  /* 0x8000000022ff7812 */ /* 0x000fe4000780c0ff */
[----:B------:R-:W-:-:S04]  /*47910*/  LOP3.LUT R57, R57, 0xfffbffff, RZ, 0xc0, !PT ;  /* 0xfffbffff39397812 */ /* 0x000fc800078ec0ff */
[----:B------:R-:W-:Y:S02]  /*47920*/  @P1 LOP3.LUT R57, R57, 0x40000, RZ, 0xfc, !PT ;  /* 0x0004000039391812 */ /* 0x000fe400078efcff */
[----:B------:R-:W-:Y:S01]  /*47930*/  ISETP.LT.AND P1, PT, R12, UR19, !P0 ;  /* 0x000000130c007c0c */ /* 0x000fe2000c721270 */
[----:B------:R-:W0:Y:S01]  /*47940*/  LDCU UR19, c[0x0][0x398] ;  /* 0x00007300ff1377ac */ /* 0x000e220008000800 */
[----:B------:R-:W-:Y:S02]  /*47950*/  LOP3.LUT R57, R57, 0xffff7fff, RZ, 0xc0, !PT ;  /* 0xffff7fff39397812 */ /* 0x000fe400078ec0ff */
[----:B------:R-:W-:-:S04]  /*47960*/  LOP3.LUT R36, R36, 0xffbfffff, RZ, 0xc0, !PT ;  /* 0xffbfffff24247812 */ /* 0x000fc800078ec0ff */
[----:B------:R-:W-:-:S05]  /*47970*/  @P0 LOP3.LUT R36, R36, 0x400000, RZ, 0xfc, !PT ;  /* 0x0040000024240812 */ /* 0x000fca00078efcff */
[----:B------:R-:W-:Y:S02]  /*47980*/  @P1 LOP3.LUT R57, R57, 0x8000, RZ, 0xfc, !PT ;  /* 0x0000800039391812 */ /* 0x000fe400078efcff */
[----:B------:R-:W-:-:S04]  /*47990*/  LOP3.LUT P1, RZ, R34, 0x40000000, RZ, 0xc0, !PT ;  /* 0x4000000022ff7812 */ /* 0x000fc8000782c0ff */
[----:B-1----:R-:W-:Y:S01]  /*479a0*/  ISETP.LT.AND P0, PT, R12, UR15, !P1 ;  /* 0x0000000f0c007c0c */ /* 0x002fe2000cf01270 */
[----:B------:R-:W1:Y:S01]  /*479b0*/  LDCU UR15, c[0x0][0x398] ;  /* 0x00007300ff0f77ac */ /* 0x000e620008000800 */
[----:B------:R-:W-:Y:S02]  /*479c0*/  LOP3.LUT R57, R57, 0xffffefff, RZ, 0xc0, !PT ;  /* 0xffffefff39397812 */ /* 0x000fe400078ec0ff */
[----:B------:R-:W-:Y:S02]  /*479d0*/  LOP3.LUT P2, RZ, R35, 0x1, RZ, 0xc0, !PT ;  /* 0x0000000123ff7812 */ /* 0x000fe4000784c0ff */
[----:B------:R-:W-:-:S07]  /*479e0*/  LOP3.LUT R36, R36, 0xffdfffff, RZ, 0xc0, !PT ;  /* 0xffdfffff24247812 */ /* 0x000fce00078ec0ff */
[----:B------:R-:W-:Y:S02]  /*479f0*/  @P0 LOP3.LUT R57, R57, 0x1000, RZ, 0xfc, !PT ;  /* 0x0000100039390812 */ /* 0x000fe400078efcff */
[----:B----4-:R-:W-:Y:S01]  /*47a00*/  ISETP.LT.AND P0, PT, R12, UR11, !P2 ;  /* 0x0000000b0c007c0c */ /* 0x010fe2000d701270 */
[----:B------:R-:W4:Y:S01]  /*47a10*/  LDCU UR11, c[0x0][0x398] ;  /* 0x00007300ff0b77ac */ /* 0x000f220008000800 */
[----:B------:R-:W-:Y:S02]  /*47a20*/  LOP3.LUT R57, R57, 0xfffffdff, RZ, 0xc0, !PT ;  /* 0xfffffdff39397812 */ /* 0x000fe400078ec0ff */
[----:B------:R-:W-:Y:S02]  /*47a30*/  LOP3.LUT P3, RZ, R35, 0x2, RZ, 0xc0, !PT ;  /* 0x0000000223ff7812 */ /* 0x000fe4000786c0ff */
[----:B------:R-:W-:Y:S02]  /*47a40*/  @P1 LOP3.LUT R36, R36, 0x200000, RZ, 0xfc, !PT ;  /* 0x0020000024241812 */ /* 0x000fe400078efcff */
[----:B------:R-:W-:-:S02]  /*47a50*/  LOP3.LUT R56, R56, 0xffffffef, RZ, 0xc0, !PT ;  /* 0xffffffef38387812 */ /* 0x000fc400078ec0ff */
[----:B------:R-:W-:-:S03]  /*47a60*/  LOP3.LUT R36, R36, 0xff7fffff, RZ, 0xc0, !PT ;  /* 0xff7fffff24247812 */ /* 0x000fc600078ec0ff */
[----:B------:R-:W-:Y:S02]  /*47a70*/  @P0 LOP3.LUT R57, R57, 0x200, RZ, 0xfc, !PT ;  /* 0x0000020039390812 */ /* 0x000fe400078efcff */
[----:B0-----:R-:W-:Y:S01]  /*47a80*/  ISETP.LT.AND P0, PT, R12, UR23, !P3 ;  /* 0x000000170c007c0c */ /* 0x001fe2000df01270 */
[----:B------:R-:W0:Y:S01]  /*47a90*/  LDCU UR23, c[0x0][0x398] ;  /* 0x00007300ff1777ac */ /* 0x000e220008000800 */
[----:B------:R-:W-:Y:S02]  /*47aa0*/  @P2 LOP3.LUT R36, R36, 0x800000, RZ, 0xfc, !PT ;  /* 0x0080000024242812 */ /* 0x000fe400078efcff */
[----:B------:R-:W-:Y:S02]  /*47ab0*/  @P6 LOP3.LUT R56, R56, 0x10, RZ, 0xfc, !PT ;  /* 0x0000001038386812 */ /* 0x000fe400078efcff */
[----:B------:R-:W-:Y:S02]  /*47ac0*/  LOP3.LUT P4, RZ, R35, 0x4, RZ, 0xc0, !PT ;  /* 0x0000000423ff7812 */ /* 0x000fe4000788c0ff */
[----:B------:R-:W-:-:S02]  /*47ad0*/  LOP3.LUT R36, R36, 0xfeffffff, RZ, 0xc0, !PT ;  /* 0xfeffffff24247812 */ /* 0x000fc400078ec0ff */
[----:B------:R-:W-:Y:S02]  /*47ae0*/  LOP3.LUT R57, R57, 0xffffffbf, RZ, 0xc0, !PT ;  /* 0xffffffbf39397812 */ /* 0x000fe400078ec0ff */
[----:B------:R-:W-:Y:S02]  /*47af0*/  LOP3.LUT R56, R56, 0xfffffffd, RZ, 0xc0, !PT ;  /* 0xfffffffd38387812 */ /* 0x000fe400078ec0ff */
[----:B------:R-:W-:Y:S02]  /*47b00*/  @P3 LOP3.LUT R36, R36, 0x1000000, RZ, 0xfc, !PT ;  /* 0x0100000024243812 */ /* 0x000fe400078efcff */
        /* <DEDUP_REMOVED lines=10> */
[----:B-1----:R-:W-:Y:S01]  /*47bb0*/  ISETP.LT.AND P0, PT, R12, UR15, !P5 ;  /* 0x0000000f0c007c0c */ /* 0x002fe2000ef01270 */
[----:B------:R-:W1:Y:S01]  /*47bc0*/  LDCU UR15, c[0x0][0x398] ;  /* 0x00007300ff0f77ac */ /* 0x000e620008000800 */
        /* <DEDUP_REMOVED lines=46> */
[----:B------:R-:W-:-:S07]  /*47eb0*/  LOP3.LUT P6, RZ, R35, 0x10, RZ, 0xc0, !PT ;  /* 0x0000001023ff7812 */ /* 0x000fce00078cc0ff */
[----:B------:R-:W-:Y:S02]  /*47ec0*/  @P5 LOP3.LUT R34, R34, 0x10000000, RZ, 0xfc, !PT ;  /* 0x1000000022225812 */ /* 0x000fe400078efcff */
[----:B------:R-:W-:Y:S02]  /*47ed0*/  LOP3.LUT P5, RZ, R6, 0x800000, RZ, 0xc0, !PT ;  /* 0x0080000006ff7812 */ /* 0x000fe400078ac0ff */
[----:B------:R-:W-:Y:S02]  /*47ee0*/  @P0 LOP3.LUT R57, R57, 0x1, RZ, 0xfc, !PT ;  /* 0x0000000139390812 */ /* 0x000fe400078efcff */
[----:B------:R-:W-:Y:S02]  /*47ef0*/  LOP3.LUT R34, R34, 0xdfffffff, RZ, 0xc0, !PT ;  /* 0xdfffffff22227812 */ /* 0x000fe400078ec0ff */
[----:B----4-:R-:W-:Y:S01]  /*47f00*/  ISETP.LT.AND P0, PT, R12, UR11, !P6 ;  /* 0x0000000b0c007c0c */ /* 0x010fe2000f701270 */
[----:B------:R-:W4:Y:S06]  /*47f10*/  LDCU UR11, c[0x0][0x398] ;  /* 0x00007300ff0b77ac */ /* 0x000f2c0008000800 */
[----:B------:R-:W-:-:S02]  /*47f20*/  @P5 LOP3.LUT R34, R34, 0x20000000, RZ, 0xfc, !PT ;  /* 0x2000000022225812 */ /* 0x000fc400078efcff */
[----:B------:R-:W-:Y:S02]  /*47f30*/  LOP3.LUT P5, RZ, R6, 0x400000, RZ, 0xc0, !PT ;  /* 0x0040000006ff7812 */ /* 0x000fe400078ac0ff */
[----:B------:R-:W-:Y:S02]  /*47f40*/  LOP3.LUT R58, R58, 0xdfffffff, RZ, 0xc0, !PT ;  /* 0xdfffffff3a3a7812 */ /* 0x000fe400078ec0ff */
[----:B0-----:R-:W-:Y:S01]  /*47f50*/  ISETP.LT.AND P5, PT, R12, UR23, !P5 ;  /* 0x000000170c007c0c */ /* 0x001fe2000efa1270 */
[----:B------:R-:W0:Y:S01]  /*47f60*/  LDCU UR23, c[0x0][0x398] ;  /* 0x00007300ff1777ac */ /* 0x000e220008000800 */
[----:B------:R-:W-:-:S04]  /*47f70*/  @P0 LOP3.LUT R58, R58, 0x20000000, RZ, 0xfc, !PT ;  /* 0x200000003a3a0812 */ /* 0x000fc800078efcff */
[----:B------:R-:W-:-:S07]  /*47f80*/  LOP3.LUT R58, R58, 0xfbffffff, RZ, 0xc0, !PT ;  /* 0xfbffffff3a3a7812 */ /* 0x000fce00078ec0ff */
[----:B------:R-:W-:Y:S02]  /*47f90*/  @P5 LOP3.LUT R58, R58, 0x4000000, RZ, 0xfc, !PT ;  /* 0x040000003a3a5812 */ /* 0x000fe400078efcff */
[----:B------:R-:W-:-:S04]  /*47fa0*/  LOP3.LUT P5, RZ, R34, 0x20000000, RZ, 0xc0, !PT ;  /* 0x2000000022ff7812 */ /* 0x000fc800078ac0ff */
[----:B------:R-:W-:Y:S01]  /*47fb0*/  ISETP.LT.AND P5, PT, R12, UR19, !P5 ;  /* 0x000000130c007c0c */ /* 0x000fe2000efa1270 */
[----:B------:R-:W0:Y:S01]  /*47fc0*/  LDCU UR19, c[0x0][0x398] ;  /* 0x00007300ff1377ac */ /* 0x000e220008000800 */
        /* <DEDUP_REMOVED lines=58> */
[----:B------:R-:W-:Y:S02]  /*48370*/  ISETP.LT.AND P5, PT, R12, UR8, !P5 ;  /* 0x000000080c007c0c */ /* 0x000fe4000efa1270 */
[----:B------:R-:W-:-:S11]  /*48380*/  LOP3.LUT R59, R59, 0xfff7ffff, RZ, 0xc0, !PT ;  /* 0xfff7ffff3b3b7812 */ /* 0x000fd600078ec0ff */
[----:B------:R-:W-:Y:S02]  /*48390*/  @P5 LOP3.LUT R59, R59, 0x80000, RZ, 0xfc, !PT ;  /* 0x000800003b3b5812 */ /* 0x000fe400078efcff */
[----:B------:R-:W-:-:S04]  /*483a0*/  LOP3.LUT P5, RZ, R34, 0x10000, RZ, 0xc0, !PT ;  /* 0x0001000022ff7812 */ /* 0x000fc800078ac0ff */
[----:B------:R-:W-:Y:S02]  /*483b0*/  ISETP.LT.AND P5, PT, R12, UR12, !P5 ;  /* 0x0000000c0c007c0c */ /* 0x000fe4000efa1270 */
[----:B------:R-:W-:Y:S02]  /*483c0*/  LOP3.LUT R59, R59, 0xfffeffff, RZ, 0xc0, !PT ;  /* 0xfffeffff3b3b7812 */ /* 0x000fe400078ec0ff */
[----:B------:R-:W-:-:S09]  /*483d0*/  LOP3.LUT R36, R36, 0xf7ffffff, RZ, 0xc0, !PT ;  /* 0xf7ffffff24247812 */ /* 0x000fd200078ec0ff */
[----:B------:R-:W-:Y:S02]  /*483e0*/  @P5 LOP3.LUT R59, R59, 0x10000, RZ, 0xfc, !PT ;  /* 0x000100003b3b5812 */ /* 0x000fe400078efcff */
[----:B------:R-:W-:-:S04]  /*483f0*/  LOP3.LUT P5, RZ, R34, 0x8000, RZ, 0xc0, !PT ;  /* 0x0000800022ff7812 */ /* 0x000fc800078ac0ff */
[----:B------:R-:W-:Y:S02]  /*48400*/  ISETP.LT.AND P5, PT, R12, UR16, !P5 ;  /* 0x000000100c007c0c */ /* 0x000fe4000efa1270 */
[----:B------:R-:W-:Y:S02]  /*48410*/  @P6 LOP3.LUT R36, R36, 0x8000000, RZ, 0xfc, !PT ;  /* 0x0800000024246812 */ /* 0x000fe400078efcff */
[----:B------:R-:W-:Y:S02]  /*48420*/  LOP3.LUT P6, RZ, R5, 0x40, RZ, 0xc0, !PT ;  /* 0x0000004005ff7812 */ /* 0x000fe400078cc0ff */
[----:B------:R-:W-:Y:S02]  /*48430*/  LOP3.LUT R59, R59, 0xffffdfff, RZ, 0xc0, !PT ;  /* 0xffffdfff3b3b7812 */ /* 0x000fe400078ec0ff */
[----:B------:R-:W-:Y:S02]  /*48440*/  ISETP.LT.AND P6, PT, R12, UR20, !P6 ;  /* 0x000000140c007c0c */ /* 0x000fe4000f7c1270 */
[----:B------:R-:W-:-:S03]  /*48450*/  LOP3.LUT P2, RZ, R5, 0x400, RZ, 0xc0, !PT ;  /* 0x0000040005ff7812 */ /* 0x000fc6000784c0ff */
[----:B------:R-:W-:Y:S02]  /*48460*/  @P5 LOP3.LUT R59, R59, 0x2000, RZ, 0xfc, !PT ;  /* 0x000020003b3b5812 */ /* 0x000fe400078efcff */
[----:B------:R-:W-:Y:S02]  /*48470*/  LOP3.LUT P5, RZ, R34, 0x4000, RZ, 0xc0, !PT ;  /* 0x0000400022ff7812 */ /* 0x000fe400078ac0ff */
[C---:B------:R-:W-:Y:S02]  /*48480*/  ISETP.LT.AND P2, PT, R12.reuse, UR36, !P2 ;  /* 0x000000240c007c0c */ /* 0x040fe4000d741270 */
[----:B------:R-:W-:Y:S02]  /*48490*/  ISETP.LT.AND P5, PT, R12, UR24, !P5 ;  /* 0x000000180c007c0c */ /* 0x000fe4000efa1270 */
        /* <DEDUP_REMOVED lines=8> */
[C---:B------:R-:W-:Y:S02]  /*48520*/  ISETP.LT.AND P4, PT, R12.reuse, UR28, !P4 ;  /* 0x0000001c0c007c0c */ /* 0x040fe4000e781270 */
        /* <DEDUP_REMOVED lines=82> */
[----:B-1----:R-:W-:Y:S01]  /*48a50*/  ISETP.LT.AND P6, PT, R11, UR15, !P6 ;  /* 0x0000000f0b007c0c */ /* 0x002fe2000f7c1270 */
[----:B------:R-:W1:Y:S01]  /*48a60*/  LDCU UR15, c[0x0][0x398] ;  /* 0x00007300ff0f77ac */ /* 0x000e620008000800 */
        /* <DEDUP_REMOVED lines=24> */
[----:B------:R-:W-:Y:S02]  /*48bf0*/  LOP3.LUT P6, RZ, R4, 0x40, RZ, 0xc0, !PT ;  /* 0x0000004004ff7812 */ /* 0x000fe400078cc0ff */
[----:B------:R-:W-:Y:S01]  /*48c00*/  ISETP.LT.AND P4, PT, R11, UR19, !P4 ;  /* 0x000000130b007c0c */ /* 0x000fe2000e781270 */
[----:B------:R-:W0:Y:S01]  /*48c10*/  LDCU UR19, c[0x0][0x398] ;  /* 0x00007300ff1377ac */ /* 0x000e220008000800 */
[----:B------:R-:W-:Y:S02]  /*48c20*/  @P1 LOP3.LUT R6, R6, 0x80, RZ, 0xfc, !PT ;  /* 0x0000008006061812 */ /* 0x000fe400078efcff */
[----:B------:R-:W-:Y:S02]  /*48c30*/  LOP3.LUT R55, R55, 0xfdffffff, RZ, 0xc0, !PT ;  /* 0xfdffffff37377812 */ /* 0x000fe400078ec0ff */
[----:B------:R-:W-:-:S02]  /*48c40*/  LOP3.LUT P1, RZ, R34, 0x1000, RZ, 0xc0, !PT ;  /* 0x0000100022ff7812 */ /* 0x000fc4000782c0ff */
[----:B------:R-:W-:Y:S02]  /*48c50*/  LOP3.LUT P3, RZ, R4, 0x400000, RZ, 0xc0, !PT ;  /* 0x0040000004ff7812 */ /* 0x000fe4000786c0ff */
[----:B------:R-:W-:Y:S02]  /*48c60*/  @P5 LOP3.LUT R55, R55, 0x2000000, RZ, 0xfc, !PT ;  /* 0x0200000037375812 */ /* 0x000fe400078efcff */
[----:B------:R-:W-:Y:S02]  /*48c70*/  ISETP.LT.AND P1, PT, R12, UR74, !P1 ;  /* 0x0000004a0c007c0c */ /* 0x000fe4000cf21270 */
[----:B------:R-:W-:Y:S02]  /*48c80*/  LOP3.LUT R36, R36, 0xefffffff, RZ, 0xc0, !PT ;  /* 0xefffffff24247812 */ /* 0x000fe400078ec0ff */
[----:B-1----:R-:W-:Y:S01]  /*48c90*/  ISETP.LT.AND P3, PT, R11, UR15, !P3 ;  /* 0x0000000f0b007c0c */ /* 0x002fe2000df61270 */
[----:B------:R-:W1:Y:S01]  /*48ca0*/  LDCU UR15, c[0x0][0x398] ;  /* 0x00007300ff0f77ac */ /* 0x000e620008000800 */
[----:B------:R-:W-:-:S02]  /*48cb0*/  LOP3.LUT R55, R55, 0xffbfffff, RZ, 0xc0, !PT ;  /* 0xffbfffff37377812 */ /* 0x000fc400078ec0ff */
[----:B------:R-:W-:Y:S02]  /*48cc0*/  @P6 LOP3.LUT R36, R36, 0x10000000, RZ, 0xfc, !PT ;  /* 0x1000000024246812 */ /* 0x000fe400078efcff */
[C---:B------:R-:W-:Y:S02]  /*48cd0*/  LOP3.LUT P2, RZ, R4.reuse, 0x200000, RZ, 0xc0, !PT ;  /* 0x0020000004ff7812 */ /* 0x040fe4000784c0ff */
[----:B------:R-:W-:Y:S02]  /*48ce0*/  LOP3.LUT P6, RZ, R4, 0x80, RZ, 0xc0, !PT ;  /* 0x0000008004ff7812 */ /* 0x000fe400078cc0ff */
[----:B------:R-:W-:Y:S02]  /*48cf0*/  @P4 LOP3.LUT R55, R55, 0x400000, RZ, 0xfc, !PT ;  /* 0x0040000037374812 */ /* 0x000fe400078efcff */
[----:B---3--:R-:W-:Y:S02]  /*48d00*/  ISETP.LT.AND P0, PT, R12, UR7, !P0 ;  /* 0x000000070c007c0c */ /* 0x008fe4000c701270 */
[----:B------:R-:W-:-:S02]  /*48d10*/  LOP3.LUT R6, R6, 0xffffffef, RZ, 0xc0, !PT ;  /* 0xffffffef06067812 */ /* 0x000fc400078ec0ff */
[----:B----4-:R-:W-:Y:S01]  /*48d20*/  ISETP.LT.AND P2, PT, R11, UR11, !P2 ;  /* 0x0000000b0b007c0c */ /* 0x010fe2000d741270 */
[----:B------:R-:W3:Y:S01]  /*48d30*/  LDCU UR11, c[0x0][0x398] ;  /* 0x00007300ff0b77ac */ /* 0x000ee20008000800 */
[----:B------:R-:W-:Y:S02]  /*48d40*/  LOP3.LUT R55, R55, 0xfff7ffff, RZ, 0xc0, !PT ;  /* 0xfff7ffff37377812 */ /* 0x000fe400078ec0ff */
[----:B------:R-:W-:Y:S02]  /*48d50*/  @P1 LOP3.LUT R6, R6, 0x10, RZ, 0xfc, !PT ;  /* 0x0000001006061812 */ /* 0x000fe400078efcff */
[----:B------:R-:W-:Y:S02]  /*48d60*/  LOP3.LUT P1, RZ, R4, 0x100000, RZ, 0xc0, !PT ;  /* 0x0010000004ff7812 */ /* 0x000fe4000782c0ff */
[----:B------:R-:W-:Y:S02]  /*48d70*/  @P3 LOP3.LUT R55, R55, 0x80000, RZ, 0xfc, !PT ;  /* 0x0008000037373812 */ /* 0x000fe400078efcff */
[----:B------:R-:W-:-:S02]  /*48d80*/  LOP3.LUT R36, R36, 0xdfffffff, RZ, 0xc0, !PT ;  /* 0xdfffffff24247812 */ /* 0x000fc400078ec0ff */
[----:B------:R-:W-:Y:S02]  /*48d90*/  LOP3.LUT R6, R6, 0xfffffffd, RZ, 0xc0, !PT ;  /* 0xfffffffd06067812 */ /* 0x000fe400078ec0ff */
[----:B0-----:R-:W-:Y:S01]  /*48da0*/  ISETP.LT.AND P3, PT, R11, UR23, !P1 ;  /* 0x000000170b007c0c */ /* 0x001fe2000cf61270 */
[----:B------:R-:W0:Y:S01]  /*48db0*/  LDCU UR23, c[0x0][0x398] ;  /* 0x00007300ff1777ac */ /* 0x000e220008000800 */
[----:B------:R-:W-:Y:S02]  /*48dc0*/  LOP3.LUT R55, R55, 0xfffeffff, RZ, 0xc0, !PT ;  /* 0xfffeffff37377812 */ /* 0x000fe400078ec0ff */
[----:B------:R-:W-:Y:S02]  /*48dd0*/  @P6 LOP3.LUT R36, R36, 0x20000000, RZ, 0xfc, !PT ;  /* 0x2000000024246812 */ /* 0x000fe400078efcff */
[----:B------:R-:W-:Y:S02]  /*48de0*/  LOP3.LUT P6, RZ, R4, 0x100, RZ, 0xc0, !PT ;  /* 0x0000010004ff7812 */ /* 0x000fe400078cc0ff */
[----:B------:R-:W-:-:S02]  /*48df0*/  @P0 LOP3.LUT R6, R6, 0x2, RZ, 0xfc, !PT ;  /* 0x0000000206060812 */ /* 0x000fc400078efcff */
[----:B------:R-:W-:Y:S02]  /*48e00*/  LOP3.LUT P0, RZ, R4, 0x80000, RZ, 0xc0, !PT ;  /* 0x0008000004ff7812 */ /* 0x000fe4000780c0ff */
[----:B------:R-:W-:Y:S02]  /*48e10*/  @P2 LOP3.LUT R55, R55, 0x10000, RZ, 0xfc, !PT ;  /* 0x0001000037372812 */ /* 0x000fe400078efcff */
[----:B------:R-:W-:Y:S01]  /*48e20*/  ISETP.LT.AND P1, PT, R11, UR19, !P0 ;  /* 0x000000130b007c0c */ /* 0x000fe2000c721270 */
[----:B------:R-:W4:Y:S01]  /*48e30*/  LDCU UR19, c[0x0][0x398] ;  /* 0x00007300ff1377ac */ /* 0x000f220008000800 */
[----:B------:R-:W-:Y:S02]  /*48e40*/  LOP3.LUT R55, R55, 0xffffdfff, RZ, 0xc0, !PT ;  /* 0xffffdfff37377812 */ /* 0x000fe400078ec0ff */
[----:B------:R-:W-:Y:S02]  /*48e50*/  LOP3.LUT R36, R36, 0xbfffffff, RZ, 0xc0, !PT ;  /* 0xbfffffff24247812 */ /* 0x000fe400078ec0ff */
[----:B------:R-:W-:-:S02]  /*48e60*/  @P3 LOP3.LUT R55, R55, 0x2000, RZ, 0xfc, !PT ;  /* 0x0000200037373812 */ /* 0x000fc400078efcff */
[----:B------:R-:W-:Y:S02]  /*48e70*/  @P6 LOP3.LUT R36, R36, 0x40000000, RZ, 0xfc, !PT ;  /* 0x4000000024246812 */ /* 0x000fe400078efcff */
[----:B------:R-:W-:Y:S02]  /*48e80*/  LOP3.LUT P6, RZ, R4, 0x200, RZ, 0xc0, !PT ;  /* 0x0000020004ff7812 */ /* 0x000fe400078cc0ff */
[----:B------:R-:W-:-:S04]  /*48e90*/  LOP3.LUT R55, R55, 0xfffffbff, RZ, 0xc0, !PT ;  /* 0xfffffbff37377812 */ /* 0x000fc800078ec0ff */
[----:B------:R-:W-:Y:S02]  /*48ea0*/  @P1 LOP3.LUT R55, R55, 0x400, RZ, 0xfc, !PT ;  /* 0x0000040037371812 */ /* 0x000fe400078efcff */
[----:B------:R-:W-:Y:S02]  /*48eb0*/  LOP3.LUT P1, RZ, R4, 0x8000, RZ, 0xc0, !PT ;  /* 0x0000800004ff7812 */ /* 0x000fe4000782c0ff */
[----:B------:R-:W-:Y:S02]  /*48ec0*/  LOP3.LUT R36, R36, 0x7fffffff, RZ, 0xc0, !PT ;  /* 0x7fffffff24247812 */ /* 0x000fe400078ec0ff */
[----:B------:R-:W-:Y:S02]  /*48ed0*/  LOP3.LUT R34, R34, 0xffffffef, RZ, 0xc0, !PT ;  /* 0xffffffef22227812 */ /* 0x000fe400078ec0ff */
[----:B------:R-:W-:Y:S02]  /*48ee0*/  @P6 LOP3.LUT R36, R36, 0x80000000, RZ, 0xfc, !PT ;  /* 0x8000000024246812 */ /* 0x000fe400078efcff */
[----:B------:R-:W-:-:S05]  /*48ef0*/  LOP3.LUT P6, RZ, R4, 0x400, RZ, 0xc0, !PT ;  /* 0x0000040004ff7812 */ /* 0x000fca00078cc0ff */
[----:B------:R-:W-:-:S04]  /*48f00*/  @P1 LOP3.LUT R34, R34, 0x10, RZ, 0xfc, !PT ;  /* 0x0000001022221812 */ /* 0x000fc800078efcff */
[----:B------:R-:W-:-:S04]  /*48f10*/  LOP3.LUT R34, R34, 0xfffffffe, RZ, 0xc0, !PT ;  /* 0xfffffffe22227812 */ /* 0x000fc800078ec0ff */
[----:B------:R-:W-:Y:S02]  /*48f20*/  @P6 LOP3.LUT R34, R34, 0x1, RZ, 0xfc, !PT ;  /* 0x0000000122226812 */ /* 0x000fe400078efcff */
[----:B------:R-:W-:Y:S02]  /*48f30*/  LOP3.LUT P6, RZ, R4, 0x800, RZ, 0xc0, !PT ;  /* 0x0000080004ff7812 */ /* 0x000fe400078cc0ff */
[----:B------:R-:W-:Y:S02]  /*48f40*/  LOP3.LUT R34, R34, 0xfffffffd, RZ, 0xc0, !PT ;  /* 0xfffffffd22227812 */ /* 0x000fe400078ec0ff */
[----:B------:R-:W-:-:S04]  /*48f50*/  LOP3.LUT P2, RZ, R4, 0x40000, RZ, 0xc0, !PT ;  /* 0x0004000004ff7812 */ /* 0x000fc8000784c0ff */
[----:B-1----:R-:W-:Y:S01]  /*48f60*/  ISETP.LT.AND P2, PT, R11, UR15, !P2 ;  /* 0x0000000f0b007c0c */ /* 0x002fe2000d741270 */
[----:B------:R-:W1:Y:S04]  /*48f70*/  LDCU UR15, c[0x0][0x398] ;  /* 0x00007300ff0f77ac */ /* 0x000e680008000800 */
[----:B------:R-:W-:Y:S02]  /*48f80*/  @P6 LOP3.LUT R34, R34, 0x2, RZ, 0xfc, !PT ;  /* 0x0000000222226812 */ /* 0x000fe400078efcff */
[C---:B------:R-:W-:Y:S02]  /*48f90*/  LOP3.LUT P6, RZ, R4.reuse, 0x1000, RZ, 0xc0, !PT ;  /* 0x0000100004ff7812 */ /* 0x040fe400078cc0ff */
[----:B------:R-:W-:Y:S02]  /*48fa0*/  LOP3.LUT P0, RZ, R4, 0x20000, RZ, 0xc0, !PT ;  /* 0x0002000004ff7812 */ /* 0x000fe4000780c0ff */
[----:B------:R-:W-:-:S02]  /*48fb0*/  LOP3.LUT R34, R34, 0xfffffffb, RZ, 0xc0, !PT ;  /* 0xfffffffb22227812 */ /* 0x000fc400078ec0ff */
[----:B---3--:R-:W-:Y:S01]  /*48fc0*/  ISETP.LT.AND P0, PT, R11, UR11, !P0 ;  /* 0x0000000b0b007c0c */ /* 0x008fe2000c701270 */
[----:B------:R-:W3:Y:S01]  /*48fd0*/  LDCU UR11, c[0x0][0x398] ;  /* 0x00007300ff0b77ac */ /* 0x000ee20008000800 */
[----:B------:R-:W-:Y:S02]  /*48fe0*/  LOP3.LUT R55, R55, 0xffffff7f, RZ, 0xc0, !PT ;  /* 0xffffff7f37377812 */ /* 0x000fe400078ec0ff */
[----:B------:R-:W-:Y:S02]  /*48ff0*/  LOP3.LUT P1, RZ, R4, 0x10000, RZ, 0xc0, !PT ;  /* 0x0001000004ff7812 */ /* 0x000fe4000782c0ff */
        /* <DEDUP_REMOVED lines=12> */
[C---:B----4-:R-:W-:Y:S01]  /*490c0*/  ISETP.LT.AND P1, PT, R11.reuse, UR19, !P1 ;  /* 0x000000130b007c0c */ /* 0x050fe2000cf21270 */
[----:B------:R-:W4:Y:S01]  /*490d0*/  LDCU UR19, c[0x0][0x398] ;  /* 0x00007300ff1377ac */ /* 0x000f220008000800 */
[----:B------:R-:W-:Y:S02]  /*490e0*/  LOP3.LUT P6, RZ, R4, 0x4000, RZ, 0xc0, !PT ;  /* 0x0000400004ff7812 */ /* 0x000fe400078cc0ff */
[----:B------:R-:W-:Y:S02]  /*490f0*/  LOP3.LUT R56, R56, 0xbfffffff, RZ, 0xc0, !PT ;  /* 0xbfffffff38387812 */ /* 0x000fe400078ec0ff */
[----:B-1----:R-:W-:Y:S01]  /*49100*/  ISETP.LT.AND P6, PT, R11, UR15, !P6 ;  /* 0x0000000f0b007c0c */ /* 0x002fe2000f7c1270 */
[----:B------:R-:W1:Y:S06]  /*49110*/  LDCU UR15, c[0x0][0x398] ;  /* 0x00007300ff0f77ac */ /* 0x000e6c0008000800 */
[----:B------:R-:W-:-:S04]  /*49120*/  @P1 LOP3.LUT R56, R56, 0x40000000, RZ, 0xfc, !PT ;  /* 0x4000000038381812 */ /* 0x000fc800078efcff */
[----:B------:R-:W-:-:S04]  /*49130*/  LOP3.LUT R56, R56, 0xf7ffffff, RZ, 0xc0, !PT ;  /* 0xf7ffffff38387812 */ /* 0x000fc800078ec0ff */
[----:B------:R-:W-:Y:S02]  /*49140*/  @P6 LOP3.LUT R56, R56, 0x8000000, RZ, 0xfc, !PT ;  /* 0x0800000038386812 */ /* 0x000fe400078efcff */
[----:B------:R-:W-:-:S04]  /*49150*/  LOP3.LUT P6, RZ, R34, 0x8, RZ, 0xc0, !PT ;  /* 0x0000000822ff7812 */ /* 0x000fc800078cc0ff */
[----:B---3--:R-:W-:Y:S01]  /*49160*/  ISETP.LT.AND P6, PT, R11, UR11, !P6 ;  /* 0x0000000b0b007c0c */ /* 0x008fe2000f7c1270 */
[----:B------:R-:W3:Y:S01]  /*49170*/  LDCU UR11, c[0x0][0x398] ;  /* 0x00007300ff0b77ac */ /* 0x000ee20008000800 */
        /* <DEDUP_REMOVED lines=30> */
[----:B------:R-:W-:Y:S02]  /*49360*/  LOP3.LUT R56, R56, 0xffffffbf, RZ, 0xc0, !PT ;  /* 0xffffffbf38387812 */ /* 0x000fe400078ec0ff */
[----:B------:R-:W-:-:S09]  /*49370*/  LOP3.LUT P4, RZ, R4, 0x10, RZ, 0xc0, !PT ;  /* 0x0000001004ff7812 */ /* 0x000fd2000788c0ff */
[----:B------:R-:W-:Y:S02]  /*49380*/  @P6 LOP3.LUT R56, R56, 0x40, RZ, 0xfc, !PT ;  /* 0x0000004038386812 */ /* 0x000fe400078efcff */
[----:B------:R-:W-:-:S04]  /*49390*/  LOP3.LUT P6, RZ, R36, 0x10000000, RZ, 0xc0, !PT ;  /* 0x1000000024ff7812 */ /* 0x000fc800078cc0ff */
[C---:B-1----:R-:W-:Y:S01]  /*493a0*/  ISETP.LT.AND P6, PT, R11.reuse, UR15, !P6 ;  /* 0x0000000f0b007c0c */ /* 0x042fe2000f7c1270 */
[----:B------:R-:W1:Y:S01]  /*493b0*/  LDCU UR15, c[0x0][0x398] ;  /* 0x00007300ff0f77ac */ /* 0x000e620008000800 */
[C---:B0-----:R-:W-:Y:S02]  /*493c0*/  ISETP.LT.AND P4, PT, R11.reuse, UR23, !P4 ;  /* 0x000000170b007c0c */ /* 0x041fe4000e781270 */
[C---:B------:R-:W-:Y:S01]  /*493d0*/  LOP3.LUT P5, RZ, R4.reuse, 0x20, RZ, 0xc0, !PT ;  /* 0x0000002004ff7812 */ /* 0x040fe200078ac0ff */
[----:B------:R-:W0:Y:S01]  /*493e0*/  LDCU UR23, c[0x0][0x398] ;  /* 0x00007300ff1777ac */ /* 0x000e220008000800 */
[----:B------:R-:W-:Y:S02]  /*493f0*/  LOP3.LUT P3, RZ, R4, 0x8, RZ, 0xc0, !PT ;  /* 0x0000000804ff7812 */ /* 0x000fe4000786c0ff */
[C---:B---3--:R-:W-:Y:S01]  /*49400*/  ISETP.LT.AND P5, PT, R11.reuse, UR11, !P5 ;  /* 0x0000000b0b007c0c */ /* 0x048fe2000efa1270 */
[----:B------:R-:W3:Y:S01]  /*49410*/  LDCU UR11, c[0x0][0x398] ;  /* 0x00007300ff0b77ac */ /* 0x000ee20008000800 */
[----:B----4-:R-:W-:-:S02]  /*49420*/  ISETP.LT.AND P3, PT, R11, UR19, !P3 ;  /* 0x000000130b007c0c */ /* 0x010fc4000df61270 */
[----:B------:R-:W-:Y:S01]  /*49430*/  LOP3.LUT R57, R57, 0xdfffffff, RZ, 0xc0, !PT ;  /* 0xdfffffff39397812 */ /* 0x000fe200078ec0ff */
[----:B------:R-:W4:Y:S01]  /*49440*/  LDCU UR19, c[0x0][0x398] ;  /* 0x00007300ff1377ac */ /* 0x000f220008000800 */
[C---:B------:R-:W-:Y:S02]  /*49450*/  LOP3.LUT P2, RZ, R4.reuse, 0x4, RZ, 0xc0, !PT ;  /* 0x0000000404ff7812 */ /* 0x040fe4000784c0ff */
[----:B------:R-:W-:Y:S02]  /*49460*/  @P4 LOP3.LUT R57, R57, 0x20000000, RZ, 0xfc, !PT ;  /* 0x2000000039394812 */ /* 0x000fe400078efcff */
[----:B-1----:R-:W-:Y:S01]  /*49470*/  ISETP.LT.AND P2, PT, R11, UR15, !P2 ;  /* 0x0000000f0b007c0c */ /* 0x002fe2000d741270 */
[----:B------:R-:W1:Y:S01]  /*49480*/  LDCU UR15, c[0x0][0x398] ;  /* 0x00007300ff0f77ac */ /* 0x000e620008000800 */
[----:B------:R-:W-:Y:S02]  /*49490*/  LOP3.LUT R57, R57, 0xfbffffff, RZ, 0xc0, !PT ;  /* 0xfbffffff39397812 */ /* 0x000fe400078ec0ff */
[----:B------:R-:W-:-:S02]  /*494a0*/  LOP3.LUT P0, RZ, R4, 0x2, RZ, 0xc0, !PT ;  /* 0x0000000204ff7812 */ /* 0x000fc4000780c0ff */
        /* <DEDUP_REMOVED lines=13> */
[----:B----4-:R-:W-:Y:S01]  /*49580*/  ISETP.LT.AND P1, PT, R11, UR19, !P0 ;  /* 0x000000130b007c0c */ /* 0x010fe2000c721270 */
[----:B------:R-:W4:Y:S01]  /*49590*/  LDCU UR19, c[0x0][0x398] ;  /* 0x00007300ff1377ac */ /* 0x000f220008000800 */
        /* <DEDUP_REMOVED lines=11> */
[----:B---3--:R-:W-:Y:S01]  /*49650*/  ISETP.LT.AND P0, PT, R11, UR11, !P2 ;  /* 0x0000000b0b007c0c */ /* 0x008fe2000d701270 */
[----:B------:R-:W3:Y:S01]  /*49660*/  LDCU UR11, c[0x0][0x398] ;  /* 0x00007300ff0b77ac */ /* 0x000ee20008000800 */
        /* <DEDUP_REMOVED lines=17> */
[----:B----4-:R-:W-:Y:S01]  /*49780*/  ISETP.LT.AND P0, PT, R11, UR19, !P4 ;  /* 0x000000130b007c0c */ /* 0x010fe2000e701270 */
[----:B------:R-:W4:Y:S01]  /*49790*/  LDCU UR19, c[0x0][0x398] ;  /* 0x00007300ff1377ac */ /* 0x000f220008000800 */
        /* <DEDUP_REMOVED lines=10> */
[C---:B------:R-:W-:Y:S02]  /*49840*/  LOP3.LUT P6, RZ, R36.reuse, 0x8000000, RZ, 0xc0, !PT ;  /* 0x0800000024ff7812 */ /* 0x040fe400078cc0ff */
[----:B------:R-:W-:-:S09]  /*49850*/  LOP3.LUT R36, R36, 0xffffffdf, RZ, 0xc0, !PT ;  /* 0xffffffdf24247812 */ /* 0x000fd200078ec0ff */
        /* <DEDUP_REMOVED lines=42> */
[----:B------:R-:W-:-:S09]  /*49b00*/  LOP3.LUT R58, R58, 0x7fffffff, RZ, 0xc0, !PT ;  /* 0x7fffffff3a3a7812 */ /* 0x000fd200078ec0ff */
[----:B------:R-:W-:Y:S02]  /*49b10*/  @P5 LOP3.LUT R36, R36, 0x80000, RZ, 0xfc, !PT ;  /* 0x0008000024245812 */ /* 0x000fe400078efcff */
[----:B------:R-:W-:Y:S02]  /*49b20*/  LOP3.LUT P5, RZ, R6, 0x800000, RZ, 0xc0, !PT ;  /* 0x0080000006ff7812 */ /* 0x000fe400078ac0ff */
[----:B------:R-:W-:Y:S02]  /*49b30*/  @P0 LOP3.LUT R58, R58, 0x80000000, RZ, 0xfc, !PT ;  /* 0x800000003a3a0812 */ /* 0x000fe400078efcff */
[----:B------:R-:W-:Y:S02]  /*49b40*/  LOP3.LUT R36, R36, 0xffefffff, RZ, 0xc0, !PT ;  /* 0xffefffff24247812 */ /* 0x000fe400078ec0ff */
[----:B---3--:R-:W-:Y:S01]  /*49b50*/  ISETP.LT.AND P0, PT, R11, UR11, !P6 ;  /* 0x0000000b0b007c0c */ /* 0x008fe2000f701270 */
[----:B------:R-:W3:Y:S06]  /*49b60*/  LDCU UR11, c[0x0][0x398] ;  /* 0x00007300ff0b77ac */ /* 0x000eec0008000800 */
        /* <DEDUP_REMOVED lines=81> */
[----:B------:R-:W-:-:S05]  /*4a080*/  ISETP.LT.AND P6, PT, R11, UR21, !P6 ;  /* 0x000000150b007c0c */ /* 0x000fca000f7c1270 */
[----:B------:R-:W-:Y:S02]  /*4a090*/  @P5 LOP3.LUT R59, R59, 0x1000, RZ, 0xfc, !PT ;  /* 0x000010003b3b5812 */ /* 0x000fe400078efcff */
[----:B------:R-:W-:Y:S02]  /*4a0a0*/  LOP3.LUT P2, RZ, R5, 0x400, RZ, 0xc0, !PT ;  /* 0x0000040005ff7812 */ /* 0x000fe4000784c0ff */
[----:B------:R-:W-:Y:S02]  /*4a0b0*/  LOP3.LUT R59, R59, 0xfffffdff, RZ, 0xc0, !PT ;  /* 0xfffffdff3b3b7812 */ /* 0x000fe400078ec0ff */
[----:B------:R-:W-:Y:S02]  /*4a0c0*/  LOP3.LUT P5, RZ, R36, 0x20, RZ, 0xc0, !PT ;  /* 0x0000002024ff7812 */ /* 0x000fe400078ac0ff */
[----:B------:R-:W-:Y:S02]  /*4a0d0*/  @P6 LOP3.LUT R59, R59, 0x200, RZ, 0xfc, !PT ;  /* 0x000002003b3b6812 */ /* 0x000fe400078efcff */
[----:B------:R-:W-:-:S02]  /*4a0e0*/  ISETP.LT.AND P2, PT, R11, UR37, !P2 ;  /* 0x000000250b007c0c */ /* 0x000fc4000d741270 */
[----:B------:R-:W-:Y:S02]  /*4a0f0*/  LOP3.LUT P6, RZ, R4, 0x2000000, RZ, 0xc0, !PT ;  /* 0x0200000004ff7812 */ /* 0x000fe400078cc0ff */
[----:B------:R-:W-:Y:S02]  /*4a100*/  ISETP.LT.AND P5, PT, R11, UR25, !P5 ;  /* 0x000000190b007c0c */ /* 0x000fe4000efa1270 */
[C---:B------:R-:W-:Y:S02]  /*4a110*/  LOP3.LUT P1, RZ, R5.reuse, 0x800, RZ, 0xc0, !PT ;  /* 0x0000080005ff7812 */ /* 0x040fe4000782c0ff */
[C---:B------:R-:W-:Y:S02]  /*4a120*/  LOP3.LUT P4, RZ, R5.reuse, 0x100, RZ, 0xc0, !PT ;  /* 0x0000010005ff7812 */ /* 0x040fe4000788c0ff */
[C---:B------:R-:W-:Y:S02]  /*4a130*/  LOP3.LUT P3, RZ, R5.reuse, 0x200, RZ, 0xc0, !PT ;  /* 0x0000020005ff7812 */ /* 0x040fe4000786c0ff */
[----:B------:R-:W-:-:S02]  /*4a140*/  LOP3.LUT P0, RZ, R5, 0x1000, RZ, 0xc0, !PT ;  /* 0x0000100005ff7812 */ /* 0x000fc4000780c0ff */
[----:B------:R-:W-:Y:S02]  /*4a150*/  ISETP.LT.AND P1, PT, R11, UR43, !P1 ;  /* 0x0000002b0b007c0c */ /* 0x000fe4000cf21270 */
[----:B------:R-:W-:Y:S02]  /*4a160*/  LOP3.LUT R5, R5, 0xdfffffff, RZ, 0xc0, !PT ;  /* 0xdfffffff05057812 */ /* 0x000fe400078ec0ff */
[----:B------:R-:W-:Y:S02]  /*4a170*/  LOP3.LUT R37, R37, 0xefffffff, RZ, 0xc0, !PT ;  /* 0xefffffff25257812 */ /* 0x000fe400078ec0ff */
[----:B------:R-:W-:Y:S02]  /*4a180*/  ISETP.LT.AND P4, PT, R11, UR29, !P4 ;  /* 0x0000001d0b007c0c */ /* 0x000fe4000e781270 */
[----:B------:R-:W-:Y:S02]  /*4a190*/  LOP3.LUT R59, R59, 0xffffffbf, RZ, 0xc0, !PT ;  /* 0xffffffbf3b3b7812 */ /* 0x000fe400078ec0ff */
[----:B------:R-:W-:-:S02]  /*4a1a0*/  @P2 LOP3.LUT R5, R5, 0x20000000, RZ, 0xfc, !PT ;  /* 0x2000000005052812 */ /* 0x000fc400078efcff */
[----:B------:R-:W-:Y:S02]  /*4a1b0*/  @P6 LOP3.LUT R37, R37, 0x10000000, RZ, 0xfc, !PT ;  /* 0x1000000025256812 */ /* 0x000fe400078efcff */
[----:B------:R-:W-:Y:S02]  /*4a1c0*/  LOP3.LUT P6, RZ, R4, 0x4000000, RZ, 0xc0, !PT ;  /* 0x0400000004ff7812 */ /* 0x000fe400078cc0ff */
[----:B------:R-:W-:Y:S02]  /*4a1d0*/  @P5 LOP3.LUT R59, R59, 0x40, RZ, 0xfc, !PT ;  /* 0x000000403b3b5812 */ /* 0x000fe400078efcff */
[----:B------:R-:W-:Y:S02]  /*4a1e0*/  LOP3.LUT P5, RZ, R5, 0x2000, RZ, 0xc0, !PT ;  /* 0x0000200005ff7812 */ /* 0x000fe400078ac0ff */
[----:B------:R-:W-:Y:S02]  /*4a1f0*/  ISETP.LT.AND P0, PT, R11, UR47, !P0 ;  /* 0x0000002f0b007c0c */ /* 0x000fe4000c701270 */
[----:B------:R-:W-:-:S02]  /*4a200*/  LOP3.LUT R5, R5, 0xfbffffff, RZ, 0xc0, !PT ;  /* 0xfbffffff05057812 */ /* 0x000fc400078ec0ff */
[----:B------:R-:W-:Y:S02]  /*4a210*/  LOP3.LUT R59, R59, 0xfffffff7, RZ, 0xc0, !PT ;  /* 0xfffffff73b3b7812 */ /* 0x000fe400078ec0ff */
[----:B------:R-:W-:Y:S02]  /*4a220*/  @P1 LOP3.LUT R5, R5, 0x4000000, RZ, 0xfc, !PT ;  /* 0x0400000005051812 */ /* 0x000fe400078efcff */
[----:B------:R-:W-:Y:S02]  /*4a230*/  LOP3.LUT R37, R37, 0xdfffffff, RZ, 0xc0, !PT ;  /* 0xdfffffff25257812 */ /* 0x000fe400078ec0ff */
[----:B------:R-:W-:Y:S02]  /*4a240*/  @P4 LOP3.LUT R59, R59, 0x8, RZ, 0xfc, !PT ;  /* 0x000000083b3b4812 */ /* 0x000fe400078efcff */
[C---:B------:R-:W-:Y:S02]  /*4a250*/  LOP3.LUT P4, RZ, R5.reuse, 0x4000, RZ, 0xc0, !PT ;  /* 0x0000400005ff7812 */ /* 0x040fe4000788c0ff */
[----:B------:R-:W-:-:S02]  /*4a260*/  LOP3.LUT R5, R5, 0xff7fffff, RZ, 0xc0, !PT ;  /* 0xff7fffff05057812 */ /* 0x000fc400078ec0ff */
[----:B------:R-:W-:Y:S02]  /*4a270*/  @P6 LOP3.LUT R37, R37, 0x20000000, RZ, 0xfc, !PT ;  /* 0x2000000025256812 */ /* 0x000fe400078efcff */
[----:B------:R-:W-:Y:S02]  /*4a280*/  LOP3.LUT P6, RZ, R4, 0x8000000, RZ, 0xc0, !PT ;  /* 0x0800000004ff7812 */ /* 0x000fe400078cc0ff */
[----:B------:R-:W-:-:S04]  /*4a290*/  @P0 LOP3.LUT R5, R5, 0x800000, RZ, 0xfc, !PT ;  /* 0x0080000005050812 */ /* 0x000fc800078efcff */
[----:B------:R-:W-:Y:S02]  /*4a2a0*/  LOP3.LUT P1, RZ, R5, 0x80000, RZ, 0xc0, !PT ;  /* 0x0008000005ff7812 */ /* 0x000fe4000782c0ff */
[----:B------:R-:W-:Y:S02]  /*4a2b0*/  LOP3.LUT R37, R37, 0xbfffffff, RZ, 0xc0, !PT ;  /* 0xbfffffff25257812 */ /* 0x000fe400078ec0ff */
[----:B------:R-:W-:-:S03]  /*4a2c0*/  LOP3.LUT R36, R36, 0xfffffff7, RZ, 0xc0, !PT ;  /* 0xfffffff724247812 */ /* 0x000fc600078ec0ff */
[----:B------:R-:W-:Y:S02]  /*4a2d0*/  @P6 LOP3.LUT R37, R37, 0x40000000, RZ, 0xfc, !PT ;  /* 0x4000000025256812 */ /* 0x000fe400078efcff */
[----:B------:R-:W-:-:S04]  /*4a2e0*/  LOP3.LUT P6, RZ, R4, 0x10000000, RZ, 0xc0, !PT ;  /* 0x1000000004ff7812 */ /* 0x000fc800078cc0ff */
[----:B------:R-:W-:Y:S02]  /*4a2f0*/  @P1 LOP3.LUT R36, R36, 0x8, RZ, 0xfc, !PT ;  /* 0x0000000824241812 */ /* 0x000fe400078efcff */
[----:B------:R-:W-:Y:S02]  /*4a300*/  LOP3.LUT P1, RZ, R5, 0x40000, RZ, 0xc0, !PT ;  /* 0x0004000005ff7812 */ /* 0x000fe4000782c0ff */
[----:B------:R-:W-:Y:S02]  /*4a310*/  LOP3.LUT R37, R37, 0x7fffffff, RZ, 0xc0, !PT ;  /* 0x7fffffff25257812 */ /* 0x000fe400078ec0ff */
[----:B------:R-:W-:-:S03]  /*4a320*/  LOP3.LUT R36, R36, 0xffffffef, RZ, 0xc0, !PT ;  /* 0xffffffef24247812 */ /* 0x000fc600078ec0ff */
[----:B------:R-:W-:Y:S02]  /*4a330*/  @P6 LOP3.LUT R37, R37, 0x80000000, RZ, 0xfc, !PT ;  /* 0x8000000025256812 */ /* 0x000fe400078efcff */
[----:B------:R-:W-:-:S04]  /*4a340*/  LOP3.LUT P6, RZ, R4, 0x20000000, RZ, 0xc0, !PT ;  /* 0x2000000004ff7812 */ /* 0x000fc800078cc0ff */
[----:B------:R-:W-:-:S04]  /*4a350*/  @P1 LOP3.LUT R36, R36, 0x10, RZ, 0xfc, !PT ;  /* 0x0000001024241812 */ /* 0x000fc800078efcff */
[----:B------:R-:W-:-:S05]  /*4a360*/  LOP3.LUT R36, R36, 0xfffffffe, RZ, 0xc0, !PT ;  /* 0xfffffffe24247812 */ /* 0x000fca00078ec0ff */
        /* <DEDUP_REMOVED lines=30> */
[C---:B------:R-:W-:Y:S02]  /*4a550*/  ISETP.LT.AND P3, PT, R11.reuse, UR33, !P3 ;  /* 0x000000210b007c0c */ /* 0x040fe4000df61270 */
[----:B------:R-:W-:Y:S02]  /*4a560*/  ISETP.LT.AND P5, PT, R11, UR51, !P5 ;  /* 0x000000330b007c0c */ /* 0x000fe4000efa1270 */
[----:B------:R-:W-:Y:S02]  /*4a570*/  LOP3.LUT R3, R3, 0xf7ffffff, RZ, 0xc0, !PT ;  /* 0xf7ffffff03037812 */ /* 0x000fe400078ec0ff */
[----:B------:R-:W-:Y:S02]  /*4a580*/  LOP3.LUT R59, R59, 0xfffffffe, RZ, 0xc0, !PT ;  /* 0xfffffffe3b3b7812 */ /* 0x000fe400078ec0ff */
[----:B------:R-:W-:-:S03]  /*4a590*/  ISETP.LT.AND P4, PT, R11, UR55, !P4 ;  /* 0x000000370b007c0c */ /* 0x000fc6000e781270 */
[----:B------:R-:W-:Y:S02]  /*4a5a0*/  @P6 LOP3.LUT R3, R3, 0x8000000, RZ, 0xfc, !PT ;  /* 0x0800000003036812 */ /* 0x000fe400078efcff */
[----:B------:R-:W-:Y:S02]  /*4a5b0*/  LOP3.LUT P6, RZ, R37, 0x40000000, RZ, 0xc0, !PT ;  /* 0x4000000025ff7812 */ /* 0x000fe400078cc0ff */
[----:B------:R-:W-:Y:S02]  /*4a5c0*/  LOP3.LUT R6, R6, 0xffdfffff, RZ, 0xc0, !PT ;  /* 0xffdfffff06067812 */ /* 0x000fe400078ec0ff */
[----:B----4-:R-:W-:Y:S01]  /*4a5d0*/  ISETP.LT.AND P6, PT, R10, UR19, !P6 ;  /* 0x000000130a007c0c */ /* 0x010fe2000f7c1270 */
[----:B------:R-:W4:Y:S01]  /*4a5e0*/  LDCU UR19, c[0x0][0x398] ;  /* 0x00007300ff1377ac */ /* 0x000f220008000800 */
[----:B------:R-:W-:Y:S02]  /*4a5f0*/  @P3 LOP3.LUT R59, R59, 0x1, RZ, 0xfc, !PT ;  /* 0x000000013b3b3812 */ /* 0x000fe400078efcff */
[----:B------:R-:W-:-:S02]  /*4a600*/  LOP3.LUT P3, RZ, R5, 0x8000, RZ, 0xc0, !PT ;  /* 0x0000800005ff7812 */ /* 0x000fc4000786c0ff */
[----:B------:R-:W-:Y:S02]  /*4a610*/  @P5 LOP3.LUT R6, R6, 0x200000, RZ, 0xfc, !PT ;  /* 0x0020000006065812 */ /* 0x000fe400078efcff */
[----:B------:R-:W-:Y:S02]  /*4a620*/  ISETP.LT.AND P3, PT, R11, UR59, !P3 ;  /* 0x0000003b0b007c0c */ /* 0x000fe4000df61270 */
[----:B------:R-:W-:Y:S02]  /*4a630*/  LOP3.LUT R6, R6, 0xfffbffff, RZ, 0xc0, !PT ;  /* 0xfffbffff06067812 */ /* 0x000fe400078ec0ff */
[----:B------:R-:W-:Y:S02]  /*4a640*/  LOP3.LUT R3, R3, 0xfbffffff, RZ, 0xc0, !PT ;  /* 0xfbffffff03037812 */ /* 0x000fe400078ec0ff */
[----:B------:R-:W-:Y:S02]  /*4a650*/  LOP3.LUT P2, RZ, R5, 0x10000, RZ, 0xc0, !PT ;  /* 0x0001000005ff7812 */ /* 0x000fe4000784c0ff */
[----:B------:R-:W-:-:S02]  /*4a660*/  @P4 LOP3.LUT R6, R6, 0x40000, RZ, 0xfc, !PT ;  /* 0x0004000006064812 */ /* 0x000fc400078efcff */
[----:B------:R-:W-:Y:S02]  /*4a670*/  @P6 LOP3.LUT R3, R3, 0x4000000, RZ, 0xfc, !PT ;  /* 0x0400000003036812 */ /* 0x000fe400078efcff */
[----:B------:R-:W-:Y:S02]  /*4a680*/  ISETP.LT.AND P2, PT, R11, UR63, !P2 ;  /* 0x0000003f0b007c0c */ /* 0x000fe4000d741270 */
[----:B------:R-:W-:Y:S02]  /*4a690*/  LOP3.LUT P6, RZ, R37, 0x20000000, RZ, 0xc0, !PT ;  /* 0x2000000025ff7812 */ /* 0x000fe400078cc0ff */
[----:B------:R-:W-:Y:S02]  /*4a6a0*/  LOP3.LUT R6, R6, 0xffff7fff, RZ, 0xc0, !PT ;  /* 0xffff7fff06067812 */ /* 0x000fe400078ec0ff */
[----:B------:R-:W-:Y:S02]  /*4a6b0*/  LOP3.LUT P1, RZ, R5, 0x20000, RZ, 0xc0, !PT ;  /* 0x0002000005ff7812 */ /* 0x000fe4000782c0ff */
[----:B-1----:R-:W-:Y:S01]  /*4a6c0*/  ISETP.LT.AND P6, PT, R10, UR15, !P6 ;  /* 0x0000000f0a007c0c */ /* 0x002fe2000f7c1270 */
[----:B------:R-:W1:Y:S01]  /*4a6d0*/  LDCU UR15, c[0x0][0x398] ;  /* 0x00007300ff0f77ac */ /* 0x000e620008000800 */
[----:B------:R-:W-:-:S02]  /*4a6e0*/  @P3 LOP3.LUT R6, R6, 0x8000, RZ, 0xfc, !PT ;  /* 0x0000800006063812 */ /* 0x000fc400078efcff */
[----:B------:R-:W-:Y:S02]  /*4a6f0*/  ISETP.LT.AND P1, PT, R11, UR67, !P1 ;  /* 0x000000430b007c0c */ /* 0x000fe4000cf21270 */
[----:B------:R-:W-:Y:S02]  /*4a700*/  LOP3.LUT R6, R6, 0xffffefff, RZ, 0xc0, !PT ;  /* 0xffffefff06067812 */ /* 0x000fe400078ec0ff */
[----:B------:R-:W-:Y:S02]  /*4a710*/  LOP3.LUT R3, R3, 0xfdffffff, RZ, 0xc0, !PT ;  /* 0xfdffffff03037812 */ /* 0x000fe400078ec0ff */
[----:B------:R-:W-:-:S03]  /*4a720*/  @P2 LOP3.LUT R6, R6, 0x1000, RZ, 0xfc, !PT ;  /* 0x0000100006062812 */ /* 0x000fc600078efcff */
[----:B------:R-:W-:Y:S02]  /*4a730*/  @P6 LOP3.LUT R3, R3, 0x2000000, RZ, 0xfc, !PT ;  /* 0x0200000003036812 */ /* 0x000fe400078efcff */
[----:B------:R-:W-:Y:S02]  /*4a740*/  LOP3.LUT R6, R6, 0xfffffdff, RZ, 0xc0, !PT ;  /* 0xfffffdff06067812 */ /* 0x000fe400078ec0ff */
[----:B------:R-:W-:Y:S02]  /*4a750*/  LOP3.LUT P6, RZ, R37, 0x10000000, RZ, 0xc0, !PT ;  /* 0x1000000025ff7812 */ /* 0x000fe400078cc0ff */
[----:B------:R-:W-:Y:S02]  /*4a760*/  @P1 LOP3.LUT R6, R6, 0x200, RZ, 0xfc, !PT ;  /* 0x0000020006061812 */ /* 0x000fe400078efcff */
[----:B------:R-:W-:Y:S02]  /*4a770*/  LOP3.LUT P1, RZ, R36, 0x10, RZ, 0xc0, !PT ;  /* 0x0000001024ff7812 */ /* 0x000fe4000782c0ff */
[----:B---3--:R-:W-:Y:S01]  /*4a780*/  ISETP.LT.AND P6, PT, R10, UR11, !P6 ;  /* 0x0000000b0a007c0c */ /* 0x008fe2000f7c1270 */
[----:B------:R-:W3:Y:S01]  /*4a790*/  LDCU UR11, c[0x0][0x398] ;  /* 0x00007300ff0b77ac */ /* 0x000ee20008000800 */
[----:B------:R-:W-:-:S02]  /*4a7a0*/  LOP3.LUT P5, RZ, R4, 0x1000000, RZ, 0xc0, !PT ;  /* 0x0100000004ff7812 */ /* 0x000fc400078ac0ff */
[----:B------:R-:W-:Y:S02]  /*4a7b0*/  ISETP.LT.AND P1, PT, R11, UR71, !P1 ;  /* 0x000000470b007c0c */ /* 0x000fe4000cf21270 */
[----:B0-----:R-:W-:Y:S01]  /*4a7c0*/  ISETP.LT.AND P5, PT, R10, UR23, !P5 ;  /* 0x000000170a007c0c */ /* 0x001fe2000efa1270 */
[----:B------:R-:W0:Y:S01]  /*4a7d0*/  LDCU UR23, c[0x0][0x398] ;  /* 0x00007300ff1777ac */ /* 0x000e220008000800 */
[----:B------:R-:W-:Y:S02]  /*4a7e0*/  LOP3.LUT R3, R3, 0xfeffffff, RZ, 0xc0, !PT ;  /* 0xfeffffff03037812 */ /* 0x000fe400078ec0ff */
[----:B------:R-:W-:Y:S02]  /*4a7f0*/  LOP3.LUT P4, RZ, R4, 0x800000, RZ, 0xc0, !PT ;  /* 0x0080000004ff7812 */ /* 0x000fe4000788c0ff */
[----:B------:R-:W-:Y:S02]  /*4a800*/  LOP3.LUT R6, R6, 0xffffffbf, RZ, 0xc0, !PT ;  /* 0xffffffbf06067812 */ /* 0x000fe400078ec0ff */
[----:B------:R-:W-:-:S02]  /*4a810*/  @P6 LOP3.LUT R3, R3, 0x1000000, RZ, 0xfc, !PT ;  /* 0x0100000003036812 */ /* 0x000fc400078efcff */
[----:B----4-:R-:W-:Y:S01]  /*4a820*/  ISETP.LT.AND P4, PT, R10, UR19, !P4 ;  /* 0x000000130a007c0c */ /* 0x010fe2000e781270 */
[----:B------:R-:W4:Y:S01]  /*4a830*/  LDCU UR19, c[0x0][0x398] ;  /* 0x00007300ff1377ac */ /* 0x000f220008000800 */
[----:B------:R-:W-:Y:S02]  /*4a840*/  @P1 LOP3.LUT R6, R6, 0x40, RZ, 0xfc, !PT ;  /* 0x0000004006061812 */ /* 0x000fe400078efcff */
[----:B------:R-:W-:Y:S02]  /*4a850*/  LOP3.LUT R3, R3, 0xff7fffff, RZ, 0xc0, !PT ;  /* 0xff7fffff03037812 */ /* 0x000fe400078ec0ff */
[----:B------:R-:W-:Y:S02]  /*4a860*/  LOP3.LUT P1, RZ, R36, 0x8, RZ, 0xc0, !PT ;  /* 0x0000000824ff7812 */ /* 0x000fe4000782c0ff */
[----:B------:R-:W-:Y:S02]  /*4a870*/  LOP3.LUT P3, RZ, R4, 0x400000, RZ, 0xc0, !PT ;  /* 0x0040000004ff7812 */ /* 0x000fe4000786c0ff */
[----:B------:R-:W-:-:S02]  /*4a880*/  @P5 LOP3.LUT R3, R3, 0x800000, RZ, 0xfc, !PT ;  /* 0x0080000003035812 */ /* 0x000fc400078efcff */
[----:B------:R-:W-:Y:S02]  /*4a890*/  ISETP.LT.AND P1, PT, R11, UR75, !P1 ;  /* 0x0000004b0b007c0c */ /* 0x000fe4000cf21270 */
[----:B-1----:R-:W-:Y:S01]  /*4a8a0*/  ISETP.LT.AND P3, PT, R10, UR15, !P3 ;  /* 0x0000000f0a007c0c */ /* 0x002fe2000df61270 */
[----:B------:R-:W1:Y:S01]  /*4a8b0*/  LDCU UR15, c[0x0][0x398] ;  /* 0x00007300ff0f77ac */ /* 0x000e620008000800 */
[----:B------:R-:W-:Y:S02]  /*4a8c0*/  LOP3.LUT R3, R3, 0xffbfffff, RZ, 0xc0, !PT ;  /* 0xffbfffff03037812 */ /* 0x000fe400078ec0ff */
[----:B------:R-:W-:Y:S02]  /*4a8d0*/  LOP3.LUT P0, RZ, R5, 0x100000, RZ, 0xc0, !PT ;  /* 0x0010000005ff7812 */ /* 0x000fe4000780c0ff */
[----:B------:R-:W-:Y:S02]  /*4a8e0*/  LOP3.LUT P2, RZ, R4, 0x200000, RZ, 0xc0, !PT ;  /* 0x0020000004ff7812 */ /* 0x000fe4000784c0ff */
[----:B------:R-:W-:-:S02]  /*4a8f0*/  @P4 LOP3.LUT R3, R3, 0x400000, RZ, 0xfc, !PT ;  /* 0x0040000003034812 */ /* 0x000fc400078efcff */
[----:B------:R-:W-:Y:S01]  /*4a900*/  ISETP.LT.AND P0, PT, R11, UR4, !P0 ;  /* 0x000000040b007c0c */ /* 0x000fe2000c701270 */
[----:B------:R-:W1:Y:S01]  /*4a910*/  LDCU UR4, c[0x0][0x398] ;  /* 0x00007300ff0477ac */ /* 0x000e620008000800 */
[----:B------:R-:W-:Y:S02]  /*4a920*/  LOP3.LUT R6, R6, 0xfffffff7, RZ, 0xc0, !PT ;  /* 0xfffffff706067812 */ /* 0x000fe400078ec0ff */
[----:B---3--:R-:W-:Y:S01]  /*4a930*/  ISETP.LT.AND P2, PT, R10, UR11, !P2 ;  /* 0x0000000b0a007c0c */ /* 0x008fe2000d741270 */
[----:B------:R-:W3:Y:S01]  /*4a940*/  LDCU UR11, c[0x0][0x398] ;  /* 0x00007300ff0b77ac */ /* 0x000ee20008000800 */
        /* <DEDUP_REMOVED lines=11> */
[----:B----4-:R-:W-:Y:S01]  /*4aa00*/  ISETP.LT.AND P0, PT, R10, UR19, !P0 ;  /* 0x000000130a007c0c */ /* 0x010fe2000c701270 */
[----:B------:R-:W4:Y:S01]  /*4aa10*/  LDCU UR19, c[0x0][0x398] ;  /* 0x00007300ff1377ac */ /* 0x000f220008000800 */
        /* <DEDUP_REMOVED lines=47> */
[----:B----4-:R-:W-:Y:S01]  /*4ad10*/  ISETP.LT.AND P0, PT, R10, UR19, !P0 ;  /* 0x000000130a007c0c */ /* 0x010fe2000c701270 */
        /* <DEDUP_REMOVED lines=47> */
[----:B---3--:R-:W-:Y:S02]  /*4b010*/  ISETP.LT.AND P5, PT, R10, UR11, !P5 ;  /* 0x0000000b0a007c0c */ /* 0x008fe4000efa1270 */
[----:B------:R-:W-:Y:S01]  /*4b020*/  LOP3.LUT P4, RZ, R4, 0x10, RZ, 0xc0, !PT ;  /* 0x0000001004ff7812 */ /* 0x000fe2000788c0ff */
[----:B------:R-:W3:Y:S01]  /*4b030*/  LDCU UR11, c[0x0][0x398] ;  /* 0x00007300ff0b77ac */ /* 0x000ee20008000800 */
[----:B------:R-:W-:Y:S02]  /*4b040*/  LOP3.LUT R3, R3, 0xffffffdf, RZ, 0xc0, !PT ;  /* 0xffffffdf03037812 */ /* 0x000fe400078ec0ff */
[----:B0-----:R-:W-:Y:S01]  /*4b050*/  ISETP.LT.AND P4, PT, R10, UR23, !P4 ;  /* 0x000000170a007c0c */ /* 0x001fe2000e781270 */
[----:B------:R-:W0:Y:S04]  /*4b060*/  LDCU UR23, c[0x0][0x398] ;  /* 0x00007300ff1777ac */ /* 0x000e280008000800 */
[----:B------:R-:W-:-:S04]  /*4b070*/  @P6 LOP3.LUT R3, R3, 0x20, RZ, 0xfc, !PT ;  /* 0x0000002003036812 */ /* 0x000fc800078efcff */
[----:B------:R-:W-:Y:S02]  /*4b080*/  LOP3.LUT R3, R3, 0xffffffef, RZ, 0xc0, !PT ;  /* 0xffffffef03037812 */ /* 0x000fe400078ec0ff */
[----:B------:R-:W-:Y:S02]  /*4b090*/  LOP3.LUT P3, RZ, R4, 0x8, RZ, 0xc0, !PT ;  /* 0x0000000804ff7812 */ /* 0x000fe4000786c0ff */
[----:B------:R-:W-:Y:S02]  /*4b0a0*/  @P5 LOP3.LUT R3, R3, 0x10, RZ, 0xfc, !PT ;  /* 0x0000001003035812 */ /* 0x000fe400078efcff */
[----:B----4-:R-:W-:Y:S01]  /*4b0b0*/  ISETP.LT.AND P3, PT, R10, UR19, !P3 ;  /* 0x000000130a007c0c */ /* 0x010fe2000df61270 */
[----:B------:R-:W4:Y:S01]  /*4b0c0*/  LDCU UR19, c[0x0][0x398] ;  /* 0x00007300ff1377ac */ /* 0x000f220008000800 */
[----:B------:R-:W-:Y:S02]  /*4b0d0*/  LOP3.LUT R3, R3, 0xfffffff7, RZ, 0xc0, !PT ;  /* 0xfffffff703037812 */ /* 0x000fe400078ec0ff */
[----:B------:R-:W-:-:S02]  /*4b0e0*/  LOP3.LUT P2, RZ, R4, 0x4, RZ, 0xc0, !PT ;  /* 0x0000000404ff7812 */ /* 0x000fc4000784c0ff */
[----:B------:R-:W-:Y:S02]  /*4b0f0*/  LOP3.LUT P0, RZ, R4, 0x1, RZ, 0xc0, !PT ;  /* 0x0000000104ff7812 */ /* 0x000fe4000780c0ff */
[----:B------:R-:W-:Y:S02]  /*4b100*/  @P4 LOP3.LUT R3, R3, 0x8, RZ, 0xfc, !PT ;  /* 0x0000000803034812 */ /* 0x000fe400078efcff */
[C---:B-1----:R-:W-:Y:S01]  /*4b110*/  ISETP.LT.AND P2, PT, R10.reuse, UR15, !P2 ;  /* 0x0000000f0a007c0c */ /* 0x042fe2000d741270 */
[----:B------:R-:W1:Y:S01]  /*4b120*/  LDCU UR15, c[0x0][0x398] ;  /* 0x00007300ff0f77ac */ /* 0x000e620008000800 */
[----:B0-----:R-:W-:Y:S02]  /*4b130*/  ISETP.LT.AND P0, PT, R10, UR23, !P0 ;  /* 0x000000170a007c0c */ /* 0x001fe4000c701270 */
[----:B------:R-:W-:Y:S01]  /*4b140*/  LOP3.LUT R3, R3, 0xfffffffb, RZ, 0xc0, !PT ;  /* 0xfffffffb03037812 */ /* 0x000fe200078ec0ff */
[----:B------:R-:W0:Y:S01]  /*4b150*/  LDCU UR23, c[0x0][0x398] ;  /* 0x00007300ff1777ac */ /* 0x000e220008000800 */
[----:B------:R-:W-:-:S02]  /*4b160*/  LOP3.LUT P1, RZ, R4, 0x2, RZ, 0xc0, !PT ;  /* 0x0000000204ff7812 */ /* 0x000fc4000782c0ff */
[----:B------:R-:W-:Y:S02]  /*4b170*/  @P3 LOP3.LUT R3, R3, 0x4, RZ, 0xfc, !PT ;  /* 0x0000000403033812 */ /* 0x000fe400078efcff */
[----:B---3--:R-:W-:Y:S01]  /*4b180*/  ISETP.LT.AND P1, PT, R10, UR11, !P1 ;  /* 0x0000000b0a007c0c */ /* 0x008fe2000cf21270 */
[----:B------:R-:W3:Y:S01]  /*4b190*/  LDCU UR11, c[0x0][0x398] ;  /* 0x00007300ff0b77ac */ /* 0x000ee20008000800 */
[----:B------:R-:W-:Y:S02]  /*4b1a0*/  LOP3.LUT R3, R3, 0xfffffffd, RZ, 0xc0, !PT ;  /* 0xfffffffd03037812 */ /* 0x000fe400078ec0ff */
[----:B------:R-:W-:Y:S02]  /*4b1b0*/  LOP3.LUT R4, R4, 0x7fffffff, RZ, 0xc0, !PT ;  /* 0x7fffffff04047812 */ /* 0x000fe400078ec0ff */
[----:B------:R-:W-:Y:S02]  /*4b1c0*/  @P2 LOP3.LUT R3, R3, 0x2, RZ, 0xfc, !PT ;  /* 0x0000000203032812 */ /* 0x000fe400078efcff */
[----:B------:R-:W-:-:S02]  /*4b1d0*/  @P0 LOP3.LUT R4, R4, 0x80000000, RZ, 0xfc, !PT ;  /* 0x8000000004040812 */ /* 0x000fc400078efcff */
[----:B------:R-:W-:Y:S02]  /*4b1e0*/  LOP3.LUT P0, RZ, R37, 0x1000, RZ, 0xc0, !PT ;  /* 0x0000100025ff7812 */ /* 0x000fe4000780c0ff */
[----:B------:R-:W-:Y:S02]  /*4b1f0*/  LOP3.LUT R3, R3, 0xfffffffe, RZ, 0xc0, !PT ;  /* 0xfffffffe03037812 */ /* 0x000fe400078ec0ff */
[----:B----4-:R-:W-:Y:S01]  /*4b200*/  ISETP.LT.AND P0, PT, R10, UR19, !P0 ;  /* 0x000000130a007c0c */ /* 0x010fe2000c701270 */
[----:B------:R-:W4:Y:S01]  /*4b210*/  LDCU UR19, c[0x0][0x398] ;  /* 0x00007300ff1377ac */ /* 0x000f220008000800 */
[----:B------:R-:W-:Y:S02]  /*4b220*/  @P1 LOP3.LUT R3, R3, 0x1, RZ, 0xfc, !PT ;  /* 0x0000000103031812 */ /* 0x000fe400078efcff */
[----:B------:R-:W-:Y:S02]  /*4b230*/  LOP3.LUT P1, RZ, R37, 0x2000, RZ, 0xc0, !PT ;  /* 0x0000200025ff7812 */ /* 0x000fe4000782c0ff */
[----:B------:R-:W-:-:S02]  /*4b240*/  LOP3.LUT R4, R4, 0xbfffffff, RZ, 0xc0, !PT ;  /* 0xbfffffff04047812 */ /* 0x000fc400078ec0ff */
[----:B-1----:R-:W-:Y:S01]  /*4b250*/  ISETP.LT.AND P1, PT, R10, UR15, !P1 ;  /* 0x0000000f0a007c0c */ /* 0x002fe2000cf21270 */
[----:B------:R-:W1:Y:S01]  /*4b260*/  LDCU UR15, c[0x0][0x398] ;  /* 0x00007300ff0f77ac */ /* 0x000e620008000800 */
[----:B------:R-:W-:-:S03]  /*4b270*/  LOP3.LUT P2, RZ, R37, 0x4000, RZ, 0xc0, !PT ;  /* 0x0000400025ff7812 */ /* 0x000fc6000784c0ff */
        /* <DEDUP_REMOVED lines=8> */
[----:B------:R-:W-:-:S02]  /*4b300*/  LOP3.LUT R4, R4, 0xefffffff, RZ, 0xc0, !PT ;  /* 0xefffffff04047812 */ /* 0x000fc400078ec0ff */
[C---:B------:R-:W-:Y:S02]  /*4b310*/  LOP3.LUT P4, RZ, R37.reuse, 0x10000, RZ, 0xc0, !PT ;  /* 0x0001000025ff7812 */ /* 0x040fe4000788c0ff */
[----:B------:R-:W-:Y:S02]  /*4b320*/  @P2 LOP3.LUT R4, R4, 0x10000000, RZ, 0xfc, !PT ;  /* 0x1000000004042812 */ /* 0x000fe400078efcff */
[----:B----4-:R-:W-:Y:S01]  /*4b330*/  ISETP.LT.AND P4, PT, R10, UR19, !P4 ;  /* 0x000000130a007c0c */ /* 0x010fe2000e781270 */
[----:B------:R-:W4:Y:S01]  /*4b340*/  LDCU UR19, c[0x0][0x398] ;  /* 0x00007300ff1377ac */ /* 0x000f220008000800 */
[----:B------:R-:W-:Y:S02]  /*4b350*/  LOP3.LUT R4, R4, 0xf7ffffff, RZ, 0xc0, !PT ;  /* 0xf7ffffff04047812 */ /* 0x000fe400078ec0ff */
[----:B------:R-:W-:Y:S02]  /*4b360*/  LOP3.LUT P5, RZ, R37, 0x20000, RZ, 0xc0, !PT ;  /* 0x0002000025ff7812 */ /* 0x000fe400078ac0ff */
[----:B------:R-:W-:-:S02]  /*4b370*/  @P3 LOP3.LUT R4, R4, 0x8000000, RZ, 0xfc, !PT ;  /* 0x0800000004043812 */ /* 0x000fc400078efcff */
[----:B-1----:R-:W-:Y:S01]  /*4b380*/  ISETP.LT.AND P5, PT, R10, UR15, !P5 ;  /* 0x0000000f0a007c0c */ /* 0x002fe2000efa1270 */
[----:B------:R-:W1:Y:S01]  /*4b390*/  LDCU UR15, c[0x0][0x398] ;  /* 0x00007300ff0f77ac */ /* 0x000e620008000800 */
[----:B------:R-:W-:Y:S02]  /*4b3a0*/  LOP3.LUT R4, R4, 0xfbffffff, RZ, 0xc0, !PT ;  /* 0xfbffffff04047812 */ /* 0x000fe400078ec0ff */
[----:B------:R-:W-:Y:S02]  /*4b3b0*/  LOP3.LUT P6, RZ, R37, 0x40000, RZ, 0xc0, !PT ;  /* 0x0004000025ff7812 */ /* 0x000fe400078cc0ff */
[----:B------:R-:W-:Y:S02]  /*4b3c0*/  @P4 LOP3.LUT R4, R4, 0x4000000, RZ, 0xfc, !PT ;  /* 0x0400000004044812 */ /* 0x000fe400078efcff */
[----:B---3--:R-:W-:Y:S01]  /*4b3d0*/  ISETP.LT.AND P4, PT, R10, UR11, !P6 ;  /* 0x0000000b0a007c0c */ /* 0x008fe2000f781270 */
[----:B------:R-:W3:Y:S01]  /*4b3e0*/  LDCU UR11, c[0x0][0x398] ;  /* 0x00007300ff0b77ac */ /* 0x000ee20008000800 */
[----:B------:R-:W-:-:S04]  /*4b3f0*/  LOP3.LUT R4, R4, 0xfdffffff, RZ, 0xc0, !PT ;  /* 0xfdffffff04047812 */ /* 0x000fc800078ec0ff */
[----:B------:R-:W-:Y:S02]  /*4b400*/  @P5 LOP3.LUT R4, R4, 0x2000000, RZ, 0xfc, !PT ;  /* 0x0200000004045812 */ /* 0x000fe400078efcff */
[----:B------:R-:W-:Y:S02]  /*4b410*/  LOP3.LUT P3, RZ, R6, 0x400000, RZ, 0xc0, !PT ;  /* 0x0040000006ff7812 */ /* 0x000fe4000786c0ff */
[----:B------:R-:W-:Y:S02]  /*4b420*/  LOP3.LUT R4, R4, 0xfeffffff, RZ, 0xc0, !PT ;  /* 0xfeffffff04047812 */ /* 0x000fe400078ec0ff */
[C---:B------:R-:W-:Y:S02]  /*4b430*/  LOP3.LUT P2, RZ, R6.reuse, 0x800000, RZ, 0xc0, !PT ;  /* 0x0080000006ff7812 */ /* 0x040fe4000784c0ff */
[C---:B------:R-:W-:Y:S02]  /*4b440*/  LOP3.LUT P1, RZ, R6.reuse, 0x1000000, RZ, 0xc0, !PT ;  /* 0x0100000006ff7812 */ /* 0x040fe4000782c0ff */
[----:B------:R-:W-:-:S02]  /*4b450*/  LOP3.LUT P0, RZ, R6, 0x2000000, RZ, 0xc0, !PT ;  /* 0x0200000006ff7812 */ /* 0x000fc4000780c0ff */
[----:B------:R-:W-:Y:S02]  /*4b460*/  @P4 LOP3.LUT R4, R4, 0x1000000, RZ, 0xfc, !PT ;  /* 0x0100000004044812 */ /* 0x000fe400078efcff */
[C---:B0-----:R-:W-:Y:S01]  /*4b470*/  ISETP.LT.AND P4, PT, R10.reuse, UR23, !P3 ;  /* 0x000000170a007c0c */ /* 0x041fe2000df81270 */
[----:B------:R-:W0:Y:S01]  /*4b480*/  LDCU UR23, c[0x0][0x398] ;  /* 0x00007300ff1777ac */ /* 0x000e220008000800 */
[C---:B----4-:R-:W-:Y:S02]  /*4b490*/  ISETP.LT.AND P3, PT, R10.reuse, UR19, !P2 ;  /* 0x000000130a007c0c */ /* 0x050fe4000d761270 */
[C---:B-1----:R-:W-:Y:S01]  /*4b4a0*/  ISETP.LT.AND P2, PT, R10.reuse, UR15, !P1 ;  /* 0x0000000f0a007c0c */ /* 0x042fe2000cf41270 */
[----:B------:R-:W1:Y:S01]  /*4b4b0*/  LDCU UR19, c[0x0][0x398] ;  /* 0x00007300ff1377ac */ /* 0x000e620008000800 */
[----:B---3--:R-:W-:Y:S02]  /*4b4c0*/  ISETP.LT.AND P1, PT, R10, UR11, !P0 ;  /* 0x0000000b0a007c0c */ /* 0x008fe4000c721270 */
[----:B------:R-:W-:Y:S01]  /*4b4d0*/  LOP3.LUT P0, RZ, R5, 0x4000, RZ, 0xc0, !PT ;  /* 0x0000400005ff7812 */ /* 0x000fe2000780c0ff */
[----:B------:R-:W3:Y:S01]  /*4b4e0*/  LDCU UR15, c[0x0][0x398] ;  /* 0x00007300ff0f77ac */ /* 0x000ee20008000800 */
[----:B------:R-:W-:-:S02]  /*4b4f0*/  LOP3.LUT R37, R37, 0xfffffffe, RZ, 0xc0, !PT ;  /* 0xfffffffe25257812 */ /* 0x000fc400078ec0ff */
[----:B------:R-:W-:Y:S01]  /*4b500*/  LOP3.LUT R4, R4, 0xff7fffff, RZ, 0xc0, !PT ;  /* 0xff7fffff04047812 */ /* 0x000fe200078ec0ff */
[----:B------:R-:W4:Y:S08]  /*4b510*/  LDCU UR11, c[0x0][0x398] ;  /* 0x00007300ff0b77ac */ /* 0x000f300008000800 */
[----:B------:R-:W-:Y:S02]  /*4b520*/  @P0 LOP3.LUT R7, R7, 0x1000000, RZ, 0xfc, !PT ;  /* 0x0100000007070812 */ /* 0x000fe400078efcff */
[----:B------:R-:W-:-:S02]  /*4b530*/  LOP3.LUT P0, RZ, R5, 0x2000, RZ, 0xc0, !PT ;  /* 0x0000200005ff7812 */ /* 0x000fc4000780c0ff */
        /* <DEDUP_REMOVED lines=51> */
[----:B------:R-:W-:-:S04]  /*4b870*/  @P4 LOP3.LUT R4, R4, 0x800000, RZ, 0xfc, !PT ;  /* 0x0080000004044812 */ /* 0x000fc800078efcff */
[----:B------:R-:W-:-:S05]  /*4b880*/  LOP3.LUT R4, R4, 0xffbfffff, RZ, 0xc0, !PT ;  /* 0xffbfffff04047812 */ /* 0x000fca00078ec0ff */
[----:B------:R-:W-:Y:S02]  /*4b890*/  @P0 LOP3.LUT R37, R37, 0x400, RZ, 0xfc, !PT ;  /* 0x0000040025250812 */ /* 0x000fe400078efcff */
[----:B------:R-:W-:Y:S02]  /*4b8a0*/  LOP3.LUT P0, RZ, R6, 0x8000000, RZ, 0xc0, !PT ;  /* 0x0800000006ff7812 */ /* 0x000fe4000780c0ff */
[----:B------:R-:W-:Y:S02]  /*4b8b0*/  @P3 LOP3.LUT R4, R4, 0x400000, RZ, 0xfc, !PT ;  /* 0x0040000004043812 */ /* 0x000fe400078efcff */
[----:B------:R-:W-:Y:S02]  /*4b8c0*/  LOP3.LUT R37, R37, 0xfffff7ff, RZ, 0xc0, !PT ;  /* 0xfffff7ff25257812 */ /* 0x000fe400078ec0ff */
[----:B------:R-:W-:-:S04]  /*4b8d0*/  LOP3.LUT R4, R4, 0xffdfffff, RZ, 0xc0, !PT ;  /* 0xffdfffff04047812 */ /* 0x000fc800078ec0ff */
[----:B------:R-:W-:-:S03]  /*4b8e0*/  @P2 LOP3.LUT R4, R4, 0x200000, RZ, 0xfc, !PT ;  /* 0x0020000004042812 */ /* 0x000fc600078efcff */
[----:B------:R-:W-:Y:S02]  /*4b8f0*/  @P0 LOP3.LUT R37, R37, 0x800, RZ, 0xfc, !PT ;  /* 0x0000080025250812 */ /* 0x000fe400078efcff */
        /* <DEDUP_REMOVED lines=23> */
[----:B0-----:R-:W-:Y:S02]  /*4ba70*/  ISETP.LT.AND P0, PT, R10, UR23, !P0 ;  /* 0x000000170a007c0c */ /* 0x001fe4000c701270 */
[----:B------:R-:W-:-:S11]  /*4ba80*/  LOP3.LUT R4, R4, 0xffff7fff, RZ, 0xc0, !PT ;  /* 0xffff7fff04047812 */ /* 0x000fd600078ec0ff */
[----:B------:R-:W-:Y:S02]  /*4ba90*/  @P0 LOP3.LUT R4, R4, 0x8000, RZ, 0xfc, !PT ;  /* 0x0000800004040812 */ /* 0x000fe400078efcff */
[----:B------:R-:W-:-:S04]  /*4baa0*/  LOP3.LUT P0, RZ, R37, 0x80, RZ, 0xc0, !PT ;  /* 0x0000008025ff7812 */ /* 0x000fc8000780c0ff */
[----:B-1----:R-:W-:Y:S02]  /*4bab0*/  ISETP.LT.AND P0, PT, R10, UR19, !P0 ;  /* 0x000000130a007c0c */ /* 0x002fe4000c701270 */
[----:B------:R-:W-:-:S11]  /*4bac0*/  LOP3.LUT R4, R4, 0xffffbfff, RZ, 0xc0, !PT ;  /* 0xffffbfff04047812 */ /* 0x000fd600078ec0ff */
[----:B------:R-:W-:Y:S02]  /*4bad0*/  @P0 LOP3.LUT R4, R4, 0x4000, RZ, 0xfc, !PT ;  /* 0x0000400004040812 */ /* 0x000fe400078efcff */
[----:B------:R-:W-:-:S04]  /*4bae0*/  LOP3.LUT P0, RZ, R37, 0x40, RZ, 0xc0, !PT ;  /* 0x0000004025ff7812 */ /* 0x000fc8000780c0ff */
[----:B---3--:R-:W-:Y:S02]  /*4baf0*/  ISETP.LT.AND P0, PT, R10, UR15, !P0 ;  /* 0x0000000f0a007c0c */ /* 0x008fe4000c701270 */
[----:B------:R-:W-:-:S11]  /*4bb00*/  LOP3.LUT R4, R4, 0xffffdfff, RZ, 0xc0, !PT ;  /* 0xffffdfff04047812 */ /* 0x000fd600078ec0ff */
[----:B------:R-:W-:Y:S02]  /*4bb10*/  @P0 LOP3.LUT R4, R4, 0x2000, RZ, 0xfc, !PT ;  /* 0x0000200004040812 */ /* 0x000fe400078efcff */
[----:B------:R-:W-:-:S04]  /*4bb20*/  LOP3.LUT P0, RZ, R37, 0x20, RZ, 0xc0, !PT ;  /* 0x0000002025ff7812 */ /* 0x000fc8000780c0ff */
[----:B----4-:R-:W-:Y:S02]  /*4bb30*/  ISETP.LT.AND P0, PT, R10, UR11, !P0 ;  /* 0x0000000b0a007c0c */ /* 0x010fe4000c701270 */
[----:B------:R-:W-:-:S11]  /*4bb40*/  LOP3.LUT R4, R4, 0xffffefff, RZ, 0xc0, !PT ;  /* 0xffffefff04047812 */ /* 0x000fd600078ec0ff */
[----:B------:R-:W-:Y:S02]  /*4bb50*/  @P0 LOP3.LUT R4, R4, 0x1000, RZ, 0xfc, !PT ;  /* 0x0000100004040812 */ /* 0x000fe400078efcff */
[----:B------:R-:W-:-:S04]  /*4bb60*/  LOP3.LUT P0, RZ, R37, 0x10, RZ, 0xc0, !PT ;  /* 0x0000001025ff7812 */ /* 0x000fc8000780c0ff */
[----:B--2---:R-:W-:Y:S02]  /*4bb70*/  ISETP.LT.AND P0, PT, R10, UR6, !P0 ;  /* 0x000000060a007c0c */ /* 0x004fe4000c701270 */
        /* <DEDUP_REMOVED lines=44> */
[----:B------:R-:W-:Y:S01]  /*4be40*/  LOP3.LUT R4, R4, 0xfffffffe, RZ, 0xc0, !PT ;  /* 0xfffffffe04047812 */ /* 0x000fe200078ec0ff */
[----:B------:R-:W-:Y:S01]  /*4be50*/  IMAD.MOV.U32 R11, RZ, RZ, R46 ;  /* 0x000000ffff0b7224 */ /* 0x000fe200078e002e */
[C---:B------:R-:W-:Y:S02]  /*4be60*/  LOP3.LUT P1, RZ, R5.reuse, 0x8000, RZ, 0xc0, !PT ;  /* 0x0000800005ff7812 */ /* 0x040fe4000782c0ff */
[C---:B------:R-:W-:Y:S02]  /*4be70*/  LOP3.LUT P2, RZ, R5.reuse, 0x10000, RZ, 0xc0, !PT ;  /* 0x0001000005ff7812 */ /* 0x040fe4000784c0ff */
[C---:B------:R-:W-:Y:S02]  /*4be80*/  LOP3.LUT P3, RZ, R5.reuse, 0x20000, RZ, 0xc0, !PT ;  /* 0x0002000005ff7812 */ /* 0x040fe4000786c0ff */
[----:B------:R-:W-:-:S02]  /*4be90*/  LOP3.LUT P4, RZ, R5, 0x40000, RZ, 0xc0, !PT ;  /* 0x0004000005ff7812 */ /* 0x000fc4000788c0ff */
[C---:B------:R-:W-:Y:S02]  /*4bea0*/  LOP3.LUT P5, RZ, R5.reuse, 0x80000, RZ, 0xc0, !PT ;  /* 0x0008000005ff7812 */ /* 0x040fe400078ac0ff */
[----:B------:R-:W-:Y:S02]  /*4beb0*/  @P0 LOP3.LUT R4, R4, 0x1, RZ, 0xfc, !PT ;  /* 0x0000000104040812 */ /* 0x000fe400078efcff */
[----:B------:R-:W-:Y:S02]  /*4bec0*/  LOP3.LUT P6, RZ, R5, 0x100000, RZ, 0xc0, !PT ;  /* 0x0010000005ff7812 */ /* 0x000fe400078cc0ff */
[----:B------:R-:W-:Y:S01]  /*4bed0*/  LOP3.LUT P0, RZ, R7, 0x1000000, RZ, 0xc0, !PT ;  /* 0x0100000007ff7812 */ /* 0x000fe2000780c0ff */
[----:B------:R0:W-:Y:S01]  /*4bee0*/  STL [R1+0x1484], R2 ;  /* 0x0014840201007387 */ /* 0x0001e20000100800 */
[C---:B------:R-:W-:Y:S02]  /*4bef0*/  ISETP.LT.AND P1, PT, R10.reuse, UR60, !P1 ;  /* 0x0000003c0a007c0c */ /* 0x040fe4000cf21270 */
[C---:B------:R-:W-:Y:S01]  /*4bf00*/  ISETP.LT.AND P0, PT, R10.reuse, UR56, !P0 ;  /* 0x000000380a007c0c */ /* 0x040fe2000c701270 */
[----:B------:R-:W-:Y:S01]  /*4bf10*/  STL.64 [R1+0x1478], R50 ;  /* 0x0014783201007387 */ /* 0x000fe20000100a00 */
[----:B------:R-:W-:-:S02]  /*4bf20*/  ISETP.LT.AND P2, PT, R10, UR64, !P2 ;  /* 0x000000400a007c0c */ /* 0x000fc4000d741270 */
[C---:B------:R-:W-:Y:S01]  /*4bf30*/  ISETP.LT.AND P3, PT, R10.reuse, UR68, !P3 ;  /* 0x000000440a007c0c */ /* 0x040fe2000df61270 */
[----:B------:R-:W-:Y:S01]  /*4bf40*/  STL.64 [R1+0x1470], R48 ;  /* 0x0014703001007387 */ /* 0x000fe20000100a00 */
[C---:B------:R-:W-:Y:S02]  /*4bf50*/  ISETP.LT.AND P4, PT, R10.reuse, UR72, !P4 ;  /* 0x000000480a007c0c */ /* 0x040fe4000e781270 */
[C---:B------:R-:W-:Y:S01]  /*4bf60*/  ISETP.LT.AND P5, PT, R10.reuse, UR76, !P5 ;  /* 0x0000004c0a007c0c */ /* 0x040fe2000efa1270 */
[----:B------:R-:W-:Y:S01]  /*4bf70*/  STL [R1+0x1488], R52 ;  /* 0x0014883401007387 */ /* 0x000fe20000100800 */
[----:B------:R-:W-:Y:S02]  /*4bf80*/  ISETP.LT.AND P6, PT, R10, UR4, !P6 ;  /* 0x000000040a007c0c */ /* 0x000fe4000f7c1270 */
[----:B------:R-:W-:Y:S01]  /*4bf90*/  LOP3.LUT R10, R11, 0xffff, RZ, 0xc0, !PT ;  /* 0x0000ffff0b0a7812 */ /* 0x000fe200078ec0ff */
[----:B------:R-:W-:Y:S01]  /*4bfa0*/  STL [R1+0x148c], R53 ;  /* 0x00148c3501007387 */ /* 0x000fe20000100800 */
[----:B------:R-:W-:-:S03]  /*4bfb0*/  LOP3.LUT R18, R22, 0xffff, RZ, 0xc0, !PT ;  /* 0x0000ffff16127812 */ /* 0x000fc600078ec0ff */
[----:B------:R-:W-:Y:S01]  /*4bfc0*/  STL [R1+0x1490], R54 ;  /* 0x0014903601007387 */ /* 0x000fe20000100800 */
[----:B------:R-:W-:Y:S02]  /*4bfd0*/  SHF.R.U32.HI R9, RZ, 0x8, R10 ;  /* 0x00000008ff097819 */ /* 0x000fe4000001160a */
[----:B------:R-:W-:Y:S01]  /*4bfe0*/  SHF.R.U32.HI R8, RZ, 0x8, R18 ;  /* 0x00000008ff087819 */ /* 0x000fe20000011612 */
[----:B------:R-:W-:Y:S04]  /*4bff0*/  STL [R1+0x1494], R55 ;  /* 0x0014943701007387 */ /* 0x000fe80000100800 */
[----:B------:R-:W-:Y:S01]  /*4c000*/  STL [R1+0x1498], R56 ;  /* 0x0014983801007387 */ /* 0x000fe20000100800 */
[----:B------:R-:W-:-:S03]  /*4c010*/  LOP3.LUT R9, R9, 0xffff, RZ, 0xc0, !PT ;  /* 0x0000ffff09097812 */ /* 0x000fc600078ec0ff */
[----:B------:R-:W-:Y:S01]  /*4c020*/  STL [R1+0x149c], R57 ;  /* 0x00149c3901007387 */ /* 0x000fe20000100800 */
[----:B------:R-:W-:-:S03]  /*4c030*/  LOP3.LUT R8, R8, 0xffff, RZ, 0xc0, !PT ;  /* 0x0000ffff08087812 */ /* 0x000fc600078ec0ff */
[----:B------:R-:W2:Y:S01]  /*4c040*/  LDL.LU R46, [R1+0x1198] ;  /* 0x00119800012e7983 */ /* 0x000ea20000300800 */
[----:B0-----:R-:W-:Y:S02]  /*4c050*/  PRMT R2, R9, 0x3340, R8 ;  /* 0x0000334009027816 */ /* 0x001fe40000000008 */
[----:B------:R-:W-:-:S03]  /*4c060*/  PRMT R9, R47, 0x3340, R1 ;  /* 0x000033402f097816 */ /* 0x000fc60000000001 */
[----:B------:R0:W-:Y:S04]  /*4c070*/  STL [R1+0x38], R2 ;  /* 0x0000380201007387 */ /* 0x0001e80000100800 */
[----:B------:R-:W3:Y:S04]  /*4c080*/  LDL.LU R21, [R1+0x1194] ;  /* 0x0011940001157983 */ /* 0x000ee80000300800 */
[----:B------:R-:W4:Y:S01]  /*4c090*/  LDL.LU R47, [R1+0x1274] ;  /* 0x00127400012f7983 */ /* 0x000f220000300800 */
[----:B------:R-:W-:-:S03]  /*4c0a0*/  PRMT R17, R0, 0x3340, R39 ;  /* 0x0000334000117816 */ /* 0x000fc60000000027 */
[----:B------:R-:W3:Y:S04]  /*4c0b0*/  LDL.LU R19, [R1+0x124] ;  /* 0x0001240001137983 */ /* 0x000ee80000300800 */
[----:B------:R-:W3:Y:S04]  /*4c0c0*/  LDL.LU R22, [R1+0x1190] ;  /* 0x0011900001167983 */ /* 0x000ee80000300800 */
[----:B------:R-:W3:Y:S01]  /*4c0d0*/  LDL.LU R0, [R1+0x13d4] ;  /* 0x0013d40001007983 */ /* 0x000ee20000300800 */
[----:B------:R-:W-:Y:S02]  /*4c0e0*/  PRMT R16, R43, 0x3340, R60 ;  /* 0x000033402b107816 */ /* 0x000fe4000000003c */
[----:B------:R-:W-:Y:S01]  /*4c0f0*/  PRMT R18, R10, 0x3340, R18 ;  /* 0x000033400a127816 */ /* 0x000fe20000000012 */
[----:B------:R-:W3:Y:S01]  /*4c100*/  LDL.LU R60, [R1+0x118c] ;  /* 0x00118c00013c7983 */ /* 0x000ee20000300800 */
[----:B------:R-:W-:-:S02]  /*4c110*/  PRMT R15, R24, 0x3340, R23 ;  /* 0x00003340180f7816 */ /* 0x000fc40000000017 */
[--C-:B------:R-:W-:Y:S01]  /*4c120*/  PRMT R10, R25, 0x3340, R1.reuse ;  /* 0x00003340190a7816 */ /* 0x100fe20000000001 */
[----:B------:R-:W3:Y:S01]  /*4c130*/  LDL.LU R43, [R1+0x128] ;  /* 0x00012800012b7983 */ /* 0x000ee20000300800 */
[----:B------:R-:W-:Y:S02]  /*4c140*/  PRMT R8, R40, 0x3340, R1 ;  /* 0x0000334028087816 */ /* 0x000fe40000000001 */
[----:B0-----:R-:W-:Y:S01]  /*4c150*/  PRMT R2, R15, 0x5410, R10 ;  /* 0x000054100f027816 */ /* 0x001fe2000000000a */
[----:B------:R-:W3:Y:S01]  /*4c160*/  LDL.LU R23, [R1+0x13f8] ;  /* 0x0013f80001177983 */ /* 0x000ee20000300800 */
[----:B------:R-:W-:-:S03]  /*4c170*/  PRMT R9, R16, 0x5410, R9 ;  /* 0x0000541010097816 */ /* 0x000fc60000000009 */
[----:B------:R-:W3:Y:S04]  /*4c180*/  LDL.LU R24, [R1+0x12c] ;  /* 0x00012c0001187983 */ /* 0x000ee80000300800 */
[----:B------:R0:W-:Y:S04]  /*4c190*/  STL [R1+0x78], R2 ;  /* 0x0000780201007387 */ /* 0x0001e80000100800 */
[----:B------:R1:W-:Y:S04]  /*4c1a0*/  STL [R1+0x74], R9 ;  /* 0x0000740901007387 */ /* 0x0003e80000100800 */
[----:B------:R-:W3:Y:S01]  /*4c1b0*/  LDL.LU R31, [R1+0x1404] ;  /* 0x00140400011f7983 */ /* 0x000ee20000300800 */
[----:B0-----:R-:W-:-:S03]  /*4c1c0*/  PRMT R2, R17, 0x5410, R8 ;  /* 0x0000541011027816 */ /* 0x001fc60000000008 */
[----:B------:R-:W3:Y:S04]  /*4c1d0*/  LDL.LU R32, [R1+0x1178] ;  /* 0x0011780001207983 */ /* 0x000ee80000300800 */
[----:B------:R4:W-:Y:S01]  /*4c1e0*/  STL [R1+0x70], R2 ;  /* 0x0000700201007387 */ /* 0x0009e20000100800 */
[----:B------:R-:W-:-:S03]  /*4c1f0*/  PRMT R12, R41, 0x3340, R1 ;  /* 0x00003340290c7816 */ /* 0x000fc60000000001 */
[----:B------:R-:W3:Y:S01]  /*4c200*/  LDL.LU R25, [R1+0x1268] ;  /* 0x0012680001197983 */ /* 0x000ee20000300800 */
[----:B------:R-:W-:-:S03]  /*4c210*/  PRMT R11, R42, 0x3340, R1 ;  /* 0x000033402a0b7816 */ /* 0x000fc60000000001 */
[----:B------:R-:W3:Y:S01]  /*4c220*/  LDL.LU R40, [R1+0x1174] ;  /* 0x0011740001287983 */ /* 0x000ee20000300800 */
[----:B------:R-:W-:-:S03]  /*4c230*/  PRMT R14, R44, 0x3340, R1 ;  /* 0x000033402c0e7816 */ /* 0x000fc60000000001 */
[----:B------:R-:W3:Y:S04]  /*4c240*/  LDL.LU R41, [R1+0x1254] ;  /* 0x0012540001297983 */ /* 0x000ee80000300800 */
[----:B------:R-:W3:Y:S04]  /*4c250*/  LDL.LU R42, [R1+0x83c] ;  /* 0x00083c00012a7983 */ /* 0x000ee80000300800 */
[----:B------:R-:W3:Y:S01]  /*4c260*/  LDL.LU R44, [R1+0x1240] ;  /* 0x00124000012c7983 */ /* 0x000ee20000300800 */
[----:B------:R-:W-:-:S03]  /*4c270*/  PRMT R13, R45, 0x3340, R1 ;  /* 0x000033402d0d7816 */ /* 0x000fc60000000001 */
[----:B------:R-:W3:Y:S01]  /*4c280*/  LDL.LU R45, [R1+0x1328] ;  /* 0x00132800012d7983 */ /* 0x000ee20000300800 */
[----:B--2---:R-:W-:-:S03]  /*4c290*/  LOP3.LUT R39, R46, 0xffff, RZ, 0xc0, !PT ;  /* 0x0000ffff2e277812 */ /* 0x004fc600078ec0ff */
[----:B------:R-:W2:Y:S01]  /*4c2a0*/  LDL.LU R46, [R1+0x1210] ;  /* 0x00121000012e7983 */ /* 0x000ea20000300800 */
[----:B------:R-:W-:-:S04]  /*4c2b0*/  PRMT R8, R39, 0x3340, R1 ;  /* 0x0000334027087816 */ /* 0x000fc80000000001 */
[----:B-1----:R-:W-:-:S05]  /*4c2c0*/  PRMT R9, R18, 0x5410, R8 ;  /* 0x0000541012097816 */ /* 0x002fca0000000008 */
[----:B------:R-:W-:Y:S01]  /*4c2d0*/  STL [R1+0x7c], R9 ;  /* 0x00007c0901007387 */ /* 0x000fe20000100800 */
[----:B----4-:R-:W-:-:S03]  /*4c2e0*/  PRMT R2, R47, 0x5410, R12 ;  /* 0x000054102f027816 */ /* 0x010fc6000000000c */
[----:B------:R-:W4:Y:S01]  /*4c2f0*/  LDL.LU R47, [R1+0x127c] ;  /* 0x00127c00012f7983 */ /* 0x000f220000300800 */
[----:B---3--:R-:W-:-:S04]  /*4c300*/  LOP3.LUT R55, R21, 0xffff, RZ, 0xc0, !PT ;  /* 0x0000ffff15377812 */ /* 0x008fc800078ec0ff */
[----:B------:R-:W-:Y:S01]  /*4c310*/  PRMT R8, R55, 0x3340, R1 ;  /* 0x0000334037087816 */ /* 0x000fe20000000001 */
[----:B------:R0:W-:Y:S03]  /*4c320*/  STL [R1+0x80], R2 ;  /* 0x0000800201007387 */ /* 0x0001e60000100800 */
[----:B------:R-:W-:Y:S02]  /*4c330*/  PRMT R8, R19, 0x5410, R8 ;  /* 0x0000541013087816 */ /* 0x000fe40000000008 */
[----:B------:R-:W-:Y:S02]  /*4c340*/  LOP3.LUT R54, R22, 0xffff, RZ, 0xc0, !PT ;  /* 0x0000ffff16367812 */ /* 0x000fe400078ec0ff */
[----:B0-----:R-:W-:Y:S01]  /*4c350*/  PRMT R2, R0, 0x5410, R11 ;  /* 0x0000541000027816 */ /* 0x001fe2000000000b */
[----:B------:R0:W-:Y:S04]  /*4c360*/  STL [R1+0x119c], R8 ;  /* 0x00119c0801007387 */ /* 0x0001e80000100800 */
[----:B------:R-:W3:Y:S04]  /*4c370*/  LDL.LU R0, [R1+0x11b4] ;  /* 0x0011b40001007983 */ /* 0x000ee80000300800 */
[----:B------:R1:W-:Y:S01]  /*4c380*/  STL [R1+0x11a0], R2 ;  /* 0x0011a00201007387 */ /* 0x0003e20000100800 */
[----:B0-----:R-:W-:-:S04]  /*4c390*/  PRMT R8, R54, 0x3340, R1 ;  /* 0x0000334036087816 */ /* 0x001fc80000000001 */
[----:B------:R-:W-:Y:S02]  /*4c3a0*/  PRMT R10, R43, 0x5410, R8 ;  /* 0x000054102b0a7816 */ /* 0x000fe40000000008 */
[----:B-1----:R-:W-:Y:S02]  /*4c3b0*/  LOP3.LUT R2, R60, 0xffff, RZ, 0xc0, !PT ;  /* 0x0000ffff3c027812 */ /* 0x002fe400078ec0ff */
[----:B------:R-:W-:Y:S02]  /*4c3c0*/  PRMT R9, R23, 0x5410, R14 ;  /* 0x0000541017097816 */ /* 0x000fe4000000000e */
[----:B------:R-:W-:Y:S01]  /*4c3d0*/  PRMT R8, R2, 0x3340, R1 ;  /* 0x0000334002087816 */ /* 0x000fe20000000001 */
[----:B------:R-:W-:Y:S03]  /*4c3e0*/  STL [R1+0x11a4], R10 ;  /* 0x0011a40a01007387 */ /* 0x000fe60000100800 */
[----:B------:R-:W-:Y:S01]  /*4c3f0*/  PRMT R8, R24, 0x5410, R8 ;  /* 0x0000541018087816 */ /* 0x000fe20000000008 */
[----:B------:R-:W3:Y:S04]  /*4c400*/  LDL.LU R33, [R1+0x1214] ;  /* 0x0012140001217983 */ /* 0x000ee80000300800 */
[----:B------:R0:W-:Y:S04]  /*4c410*/  STL [R1+0x11a8], R9 ;  /* 0x0011a80901007387 */ /* 0x0001e80000100800 */
[----:B------:R-:W3:Y:S04]  /*4c420*/  LDL.LU R21, [R1+0x1170] ;  /* 0x0011700001157983 */ /* 0x000ee80000300800 */
[----:B------:R1:W-:Y:S01]  /*4c430*/  STL [R1+0x11ac], R8 ;  /* 0x0011ac0801007387 */ /* 0x0003e20000100800 */
[----:B0-----:R-:W-:-:S03]  /*4c440*/  PRMT R9, R31, 0x5410, R13 ;  /* 0x000054101f097816 */ /* 0x001fc6000000000d */
[----:B------:R-:W3:Y:S04]  /*4c450*/  LDL.LU R19, [R1+0x1250] ;  /* 0x0012500001137983 */ /* 0x000ee80000300800 */
[----:B------:R-:W3:Y:S01]  /*4c460*/  LDL.LU R22, [R1+0x13a4] ;  /* 0x0013a40001167983 */ /* 0x000ee20000300800 */
[----:B-1----:R-:W-:-:S03]  /*4c470*/  PRMT R8, R25, 0x5410, R32 ;  /* 0x0000541019087816 */ /* 0x002fc60000000020 */
[----:B------:R-:W3:Y:S04]  /*4c480*/  LDL.LU R60, [R1+0x1244] ;  /* 0x00124400013c7983 */ /* 0x000ee80000300800 */
[----:B------:R-:W3:Y:S04]  /*4c490*/  LDL.LU R43, [R1+0x12fc] ;  /* 0x0012fc00012b7983 */ /* 0x000ee80000300800 */
[----:B------:R-:W3:Y:S04]  /*4c4a0*/  LDL.LU R23, [R1+0x13ac] ;  /* 0x0013ac0001177983 */ /* 0x000ee80000300800 */
[----:B------:R-:W3:Y:S04]  /*4c4b0*/  LDL.LU R24, [R1+0x1258] ;  /* 0x0012580001187983 */ /* 0x000ee80000300800 */
[----:B------:R-:W3:Y:S04]  /*4c4c0*/  LDL.LU R25, [R1+0x1308] ;  /* 0x0013080001197983 */ /* 0x000ee80000300800 */
[----:B------:R0:W-:Y:S04]  /*4c4d0*/  STL [R1+0x11b0], R9 ;  /* 0x0011b00901007387 */ /* 0x0001e80000100800 */
[----:B------:R1:W-:Y:S01]  /*4c4e0*/  STL [R1+0x1194], R8 ;  /* 0x0011940801007387 */ /* 0x0003e20000100800 */
[----:B0-----:R-:W-:-:S02]  /*4c4f0*/  PRMT R9, R41, 0x5410, R40 ;  /* 0x0000541029097816 */ /* 0x001fc40000000028 */
[----:B-1----:R-:W-:-:S03]  /*4c500*/  PRMT R8, R44, 0x5410, R42 ;  /* 0x000054102c087816 */ /* 0x002fc6000000002a */
[----:B------:R-:W-:Y:S01]  /*4c510*/  STL [R1+0x1198], R9 ;  /* 0x0011980901007387 */ /* 0x000fe20000100800 */
[----:B------:R-:W-:-:S03]  /*4c520*/  LOP3.LUT R11, R45, 0xffff, RZ, 0xc0, !PT ;  /* 0x0000ffff2d0b7812 */ /* 0x000fc600078ec0ff */
[----:B------:R0:W-:Y:S04]  /*4c530*/  STL [R1+0x1190], R8 ;  /* 0x0011900801007387 */ /* 0x0001e80000100800 */
[----:B------:R-:W3:Y:S04]  /*4c540*/  LDL.LU R40, [R1+0x1360] ;  /* 0x0013600001287983 */ /* 0x000ee80000300800 */
[----:B------:R-:W3:Y:S04]  /*4c550*/  LDL.LU R42, [R1+0x121c] ;  /* 0x00121c00012a7983 */ /* 0x000ee80000300800 */
[----:B------:R-:W3:Y:S04]  /*4c560*/  LDL.LU R44, [R1+0x12b0] ;  /* 0x0012b000012c7983 */ /* 0x000ee80000300800 */
[----:B------:R-:W3:Y:S01]  /*4c570*/  LDL.LU R45, [R1+0x136c] ;  /* 0x00136c00012d7983 */ /* 0x000ee20000300800 */
[----:B--2---:R-:W-:-:S03]  /*4c580*/  LOP3.LUT R17, R46, 0xffff, RZ, 0xc0, !PT ;  /* 0x0000ffff2e117812 */ /* 0x004fc600078ec0ff */
[----:B------:R-:W2:Y:S01]  /*4c590*/  LDL.LU R46, [R1+0x1220] ;  /* 0x00122000012e7983 */ /* 0x000ea20000300800 */
[----:B----4-:R-:W-:-:S03]  /*4c5a0*/  LOP3.LUT R10, R47, 0xffff, RZ, 0xc0, !PT ;  /* 0x0000ffff2f0a7812 */ /* 0x010fc600078ec0ff */
[----:B------:R-:W4:Y:S01]  /*4c5b0*/  LDL.LU R47, [R1+0x12b8] ;  /* 0x0012b800012f7983 */ /* 0x000f220000300800 */
[----:B0-----:R-:W-:Y:S02]  /*4c5c0*/  PRMT R8, R17, 0x3340, R1 ;  /* 0x0000334011087816 */ /* 0x001fe40000000001 */
[----:B------:R-:W-:-:S04]  /*4c5d0*/  PRMT R9, R11, 0x3340, R10 ;  /* 0x000033400b097816 */ /* 0x000fc8000000000a */
[----:B------:R-:W-:-:S05]  /*4c5e0*/  PRMT R8, R9, 0x5410, R8 ;  /* 0x0000541009087816 */ /* 0x000fca0000000008 */
[----:B------:R0:W-:Y:S01]  /*4c5f0*/  STL [R1+0x6c], R8 ;  /* 0x00006c0801007387 */ /* 0x0001e20000100800 */
[----:B---3--:R-:W-:-:S04]  /*4c600*/  LOP3.LUT R0, R0, 0xffff, RZ, 0xc0, !PT ;  /* 0x0000ffff00007812 */ /* 0x008fc800078ec0ff */
[----:B0-----:R-:W-:Y:S02]  /*4c610*/  PRMT R8, R0, 0x3340, R1 ;  /* 0x0000334000087816 */ /* 0x001fe40000000001 */
[----:B------:R-:W-:Y:S02]  /*4c620*/  SHF.R.U32.HI R41, RZ, 0x8, R10 ;  /* 0x00000008ff297819 */ /* 0x000fe4000001160a */
[----:B------:R-:W-:Y:S02]  /*4c630*/  SHF.R.U32.HI R9, RZ, 0x8, R11 ;  /* 0x00000008ff097819 */ /* 0x000fe4000001160b */
[----:B------:R-:W-:-:S05]  /*4c640*/  PRMT R10, R33, 0x5410, R8 ;  /* 0x00005410210a7816 */ /* 0x000fca0000000008 */
[----:B------:R0:W-:Y:S01]  /*4c650*/  STL [R1+0x11b4], R10 ;  /* 0x0011b40a01007387 */ /* 0x0001e20000100800 */
[----:B------:R-:W-:Y:S02]  /*4c660*/  PRMT R8, R19, 0x5410, R21 ;  /* 0x0000541013087816 */ /* 0x000fe40000000015 */
[----:B------:R-:W-:-:S03]  /*4c670*/  LOP3.LUT R11, R22, 0xffff, RZ, 0xc0, !PT ;  /* 0x0000ffff160b7812 */ /* 0x000fc600078ec0ff */
[----:B------:R1:W-:Y:S01]  /*4c680*/  STL [R1+0x118c], R8 ;  /* 0x00118c0801007387 */ /* 0x0003e20000100800 */
[----:B------:R-:W-:-:S03]  /*4c690*/  LOP3.LUT R12, R24, 0xffff, RZ, 0xc0, !PT ;  /* 0x0000ffff180c7812 */ /* 0x000fc600078ec0ff */
[----:B------:R-:W3:Y:S01]  /*4c6a0*/  LDL.LU R24, [R1+0x1184] ;  /* 0x0011840001187983 */ /* 0x000ee20000300800 */
        /* <DEDUP_REMOVED lines=8> */
[----:B--2---:R-:W-:-:S03]  /*4c730*/  LOP3.LUT R19, R46, 0xffff, RZ, 0xc0, !PT ;  /* 0x0000ffff2e137812 */ /* 0x004fc600078ec0ff */
[----:B------:R-:W2:Y:S01]  /*4c740*/  LDL.LU R46, [R1+0x128c] ;  /* 0x00128c00012e7983 */ /* 0x000ea20000300800 */
[----:B----4-:R-:W-:-:S03]  /*4c750*/  LOP3.LUT R20, R47, 0xffff, RZ, 0xc0, !PT ;  /* 0x0000ffff2f147812 */ /* 0x010fc600078ec0ff */
[----:B------:R-:W4:Y:S01]  /*4c760*/  LDL.LU R47, [R1+0x1340] ;  /* 0x00134000012f7983 */ /* 0x000f220000300800 */
[----:B------:R-:W-:Y:S02]  /*4c770*/  LOP3.LUT R9, R9, 0xffff, RZ, 0xc0, !PT ;  /* 0x0000ffff09097812 */ /* 0x000fe400078ec0ff */
[----:B------:R-:W-:Y:S01]  /*4c780*/  LOP3.LUT R41, R41, 0xffff, RZ, 0xc0, !PT ;  /* 0x0000ffff29297812 */ /* 0x000fe200078ec0ff */
[----:B------:R-:W4:Y:S01]  /*4c790*/  LDL.LU R57, [R1+0x11e8] ;  /* 0x0011e80001397983 */ /* 0x000f220000300800 */
[----:B------:R-:W-:Y:S02]  /*4c7a0*/  LOP3.LUT R18, R60, 0xffff, RZ, 0xc0, !PT ;  /* 0x0000ffff3c127812 */ /* 0x000fe400078ec0ff */
[----:B0-----:R-:W-:Y:S01]  /*4c7b0*/  LOP3.LUT R10, R43, 0xffff, RZ, 0xc0, !PT ;  /* 0x0000ffff2b0a7812 */ /* 0x001fe200078ec0ff */
[----:B------:R-:W4:Y:S01]  /*4c7c0*/  LDL.LU R56, [R1+0x129c] ;  /* 0x00129c0001387983 */ /* 0x000f220000300800 */
[----:B------:R-:W-:Y:S02]  /*4c7d0*/  PRMT R41, R9, 0x3340, R41 ;  /* 0x0000334009297816 */ /* 0x000fe40000000029 */
[----:B-1----:R-:W-:Y:S01]  /*4c7e0*/  PRMT R8, R18, 0x3340, R1 ;  /* 0x0000334012087816 */ /* 0x002fe20000000001 */
[----:B------:R-:W4:Y:S01]  /*4c7f0*/  LDL.LU R34, [R1+0x11e4] ;  /* 0x0011e40001227983 */ /* 0x000f220000300800 */
[----:B------:R-:W-:-:S02]  /*4c800*/  PRMT R9, R11, 0x3340, R10 ;  /* 0x000033400b097816 */ /* 0x000fc4000000000a */
[----:B------:R-:W-:Y:S01]  /*4c810*/  LOP3.LUT R14, R23, 0xffff, RZ, 0xc0, !PT ;  /* 0x0000ffff170e7812 */ /* 0x000fe200078ec0ff */
[----:B------:R-:W4:Y:S01]  /*4c820*/  LDL.LU R61, [R1+0x1288] ;  /* 0x00128800013d7983 */ /* 0x000f220000300800 */
[----:B------:R-:W-:Y:S02]  /*4c830*/  LOP3.LUT R13, R25, 0xffff, RZ, 0xc0, !PT ;  /* 0x0000ffff190d7812 */ /* 0x000fe400078ec0ff */
[----:B------:R-:W-:Y:S01]  /*4c840*/  PRMT R50, R9, 0x5410, R8 ;  /* 0x0000541009327816 */ /* 0x000fe20000000008 */
[----:B------:R-:W4:Y:S01]  /*4c850*/  LDL.LU R53, [R1+0x117c] ;  /* 0x00117c0001357983 */ /* 0x000f220000300800 */
[----:B------:R-:W-:Y:S02]  /*4c860*/  PRMT R8, R12, 0x3340, R1 ;  /* 0x000033400c087816 */ /* 0x000fe40000000001 */
[----:B------:R-:W-:Y:S01]  /*4c870*/  PRMT R9, R14, 0x3340, R13 ;  /* 0x000033400e097816 */ /* 0x000fe2000000000d */
[----:B------:R-:W4:Y:S03]  /*4c880*/  LDL.LU R52, [R1+0x1280] ;  /* 0x0012800001347983 */ /* 0x000f260000300800 */
[----:B------:R-:W-:Y:S01]  /*4c890*/  PRMT R51, R9, 0x5410, R8 ;  /* 0x0000541009337816 */ /* 0x000fe20000000008 */
[----:B------:R-:W4:Y:S01]  /*4c8a0*/  LDL.LU R38, [R1+0x13d8] ;  /* 0x0013d80001267983 */ /* 0x000f220000300800 */
[----:B------:R-:W-:-:S02]  /*4c8b0*/  PRMT R8, R22, 0x3340, R1 ;  /* 0x0000334016087816 */ /* 0x000fc40000000001 */
[----:B------:R-:W-:Y:S01]  /*4c8c0*/  PRMT R9, R16, 0x3340, R15 ;  /* 0x0000334010097816 */ /* 0x000fe2000000000f */
[----:B------:R-:W4:Y:S03]  /*4c8d0*/  LDL.LU R27, [R1+0x12a4] ;  /* 0x0012a400011b7983 */ /* 0x000f260000300800 */
[----:B------:R-:W-:Y:S01]  /*4c8e0*/  PRMT R48, R9, 0x5410, R8 ;  /* 0x0000541009307816 */ /* 0x000fe20000000008 */
[----:B------:R-:W4:Y:S01]  /*4c8f0*/  LDL.LU R23, [R1+0x1350] ;  /* 0x0013500001177983 */ /* 0x000f220000300800 */
[----:B------:R-:W-:Y:S02]  /*4c900*/  PRMT R8, R19, 0x3340, R1 ;  /* 0x0000334013087816 */ /* 0x000fe40000000001 */
[----:B------:R-:W-:Y:S02]  /*4c910*/  PRMT R9, R21, 0x3340, R20 ;  /* 0x0000334015097816 */ /* 0x000fe40000000014 */
[----:B------:R-:W-:-:S02]  /*4c920*/  SHF.R.U32.HI R31, RZ, 0x8, R10 ;  /* 0x00000008ff1f7819 */ /* 0x000fc4000001160a */
[----:B------:R-:W-:Y:S02]  /*4c930*/  PRMT R49, R9, 0x5410, R8 ;  /* 0x0000541009317816 */ /* 0x000fe40000000008 */
[----:B------:R-:W-:Y:S02]  /*4c940*/  SHF.R.U32.HI R8, RZ, 0x8, R11 ;  /* 0x00000008ff087819 */ /* 0x000fe4000001160b */
[----:B------:R-:W-:Y:S02]  /*4c950*/  LOP3.LUT R31, R31, 0xffff, RZ, 0xc0, !PT ;  /* 0x0000ffff1f1f7812 */ /* 0x000fe400078ec0ff */
[----:B------:R-:W-:Y:S02]  /*4c960*/  LOP3.LUT R8, R8, 0xffff, RZ, 0xc0, !PT ;  /* 0x0000ffff08087812 */ /* 0x000fe400078ec0ff */
[----:B------:R-:W-:Y:S02]  /*4c970*/  SHF.R.U32.HI R32, RZ, 0x8, R13 ;  /* 0x00000008ff207819 */ /* 0x000fe4000001160d */
[----:B------:R-:W-:-:S02]  /*4c980*/  PRMT R31, R8, 0x3340, R31 ;  /* 0x00003340081f7816 */ /* 0x000fc4000000001f */
[----:B------:R-:W-:Y:S02]  /*4c990*/  SHF.R.U32.HI R8, RZ, 0x8, R14 ;  /* 0x00000008ff087819 */ /* 0x000fe4000001160e */
[----:B------:R-:W-:Y:S02]  /*4c9a0*/  LOP3.LUT R32, R32, 0xffff, RZ, 0xc0, !PT ;  /* 0x0000ffff20207812 */ /* 0x000fe400078ec0ff */
[----:B------:R-:W-:Y:S02]  /*4c9b0*/  LOP3.LUT R8, R8, 0xffff, RZ, 0xc0, !PT ;  /* 0x0000ffff08087812 */ /* 0x000fe400078ec0ff */
[----:B------:R-:W-:Y:S02]  /*4c9c0*/  SHF.R.U32.HI R35, RZ, 0x8, R15 ;  /* 0x00000008ff237819 */ /* 0x000fe4000001160f */
[----:B------:R-:W-:Y:S02]  /*4c9d0*/  PRMT R32, R8, 0x3340, R32 ;  /* 0x0000334008207816 */ /* 0x000fe40000000020 */
[----:B------:R-:W-:-:S02]  /*4c9e0*/  SHF.R.U32.HI R8, RZ, 0x8, R16 ;  /* 0x00000008ff087819 */ /* 0x000fc40000011610 */
[----:B------:R-:W-:Y:S02]  /*4c9f0*/  LOP3.LUT R35, R35, 0xffff, RZ, 0xc0, !PT ;  /* 0x0000ffff23237812 */ /* 0x000fe400078ec0ff */
[----:B------:R-:W-:Y:S02]  /*4ca00*/  LOP3.LUT R8, R8, 0xffff, RZ, 0xc0, !PT ;  /* 0x0000ffff08087812 */ /* 0x000fe400078ec0ff */
[----:B------:R-:W-:Y:S02]  /*4ca10*/  SHF.R.U32.HI R30, RZ, 0x8, R20 ;  /* 0x00000008ff1e7819 */ /* 0x000fe40000011614 */
[----:B------:R-:W-:Y:S02]  /*4ca20*/  PRMT R35, R8, 0x3340, R35 ;  /* 0x0000334008237816 */ /* 0x000fe40000000023 */
[----:B------:R-:W-:Y:S02]  /*4ca30*/  SHF.R.U32.HI R8, RZ, 0x8, R21 ;  /* 0x00000008ff087819 */ /* 0x000fe40000011615 */
[----:B------:R-:W-:-:S02]  /*4ca40*/  LOP3.LUT R30, R30, 0xffff, RZ, 0xc0, !PT ;  /* 0x0000ffff1e1e7812 */ /* 0x000fc400078ec0ff */
[----:B------:R-:W-:Y:S02]  /*4ca50*/  LOP3.LUT R8, R8, 0xffff, RZ, 0xc0, !PT ;  /* 0x0000ffff08087812 */ /* 0x000fe400078ec0ff */
[----:B------:R-:W-:Y:S02]  /*4ca60*/  SHF.R.U32.HI R28, RZ, 0x8, R12 ;  /* 0x00000008ff1c7819 */ /* 0x000fe4000001160c */
[----:B------:R-:W-:Y:S02]  /*4ca70*/  PRMT R30, R8, 0x3340, R30 ;  /* 0x00003340081e7816 */ /* 0x000fe4000000001e */
[----:B---3--:R-:W-:Y:S02]  /*4ca80*/  PRMT R9, R40, 0x5410, R24 ;  /* 0x0000541028097816 */ /* 0x008fe40000000018 */
[----:B------:R-:W-:-:S03]  /*4ca90*/  PRMT R8, R44, 0x5410, R42 ;  /* 0x000054102c087816 */ /* 0x000fc6000000002a */
[----:B------:R-:W-:Y:S01]  /*4caa0*/  STL [R1+0x1184], R9 ;  /* 0x0011840901007387 */ /* 0x000fe20000100800 */
[----:B------:R-:W-:-:S03]  /*4cab0*/  LOP3.LUT R11, R45, 0xffff, RZ, 0xc0, !PT ;  /* 0x0000ffff2d0b7812 */ /* 0x000fc600078ec0ff */
[----:B------:R0:W-:Y:S04]  /*4cac0*/  STL [R1+0x1188], R8 ;  /* 0x0011880801007387 */ /* 0x0001e80000100800 */
[----:B------:R-:W3:Y:S04]  /*4cad0*/  LDL.LU R33, [R1+0x11e0] ;  /* 0x0011e00001217983 */ /* 0x000ee80000300800 */
[----:B------:R-:W3:Y:S01]  /*4cae0*/  LDL.LU R60, [R1+0x1284] ;  /* 0x00128400013c7983 */ /* 0x000ee20000300800 */
[----:B--2---:R-:W-:-:S04]  /*4caf0*/  LOP3.LUT R12, R46, 0xffff, RZ, 0xc0, !PT ;  /* 0x0000ffff2e0c7812 */ /* 0x004fc800078ec0ff */
[----:B0-----:R-:W-:Y:S02]  /*4cb00*/  PRMT R8, R12, 0x3340, R1 ;  /* 0x000033400c087816 */ /* 0x001fe40000000001 */
[----:B----4-:R-:W-:-:S04]  /*4cb10*/  LOP3.LUT R10, R47, 0xffff, RZ, 0xc0, !PT ;  /* 0x0000ffff2f0a7812 */ /* 0x010fc800078ec0ff */
[----:B------:R-:W-:-:S04]  /*4cb20*/  PRMT R9, R11, 0x3340, R10 ;  /* 0x000033400b097816 */ /* 0x000fc8000000000a */
[----:B------:R-:W-:-:S05]  /*4cb30*/  PRMT R8, R9, 0x5410, R8 ;  /* 0x0000541009087816 */ /* 0x000fca0000000008 */
[----:B------:R0:W-:Y:S04]  /*4cb40*/  STL [R1+0x68], R8 ;  /* 0x0000680801007387 */ /* 0x0001e80000100800 */
[----:B------:R-:W2:Y:S04]  /*4cb50*/  LDL.LU R43, [R1+0x11dc] ;  /* 0x0011dc00012b7983 */ /* 0x000ea80000300800 */
[----:B------:R-:W2:Y:S04]  /*4cb60*/  LDL.LU R40, [R1+0x126c] ;  /* 0x00126c0001287983 */ /* 0x000ea80000300800 */
[----:B------:R-:W4:Y:S04]  /*4cb70*/  LDL.LU R42, [R1+0x11d0] ;  /* 0x0011d000012a7983 */ /* 0x000f280000300800 */
[----:B------:R-:W4:Y:S04]  /*4cb80*/  LDL.LU R44, [R1+0x125c] ;  /* 0x00125c00012c7983 */ /* 0x000f280000300800 */
[----:B------:R-:W4:Y:S04]  /*4cb90*/  LDL.LU R45, [R1+0x13b8] ;  /* 0x0013b800012d7983 */ /* 0x000f280000300800 */
[----:B------:R-:W4:Y:S01]  /*4cba0*/  LDL.LU R46, [R1+0x1264] ;  /* 0x00126400012e7983 */ /* 0x000f220000300800 */
[----:B0-----:R-:W-:-:S02]  /*4cbb0*/  SHF.R.U32.HI R8, RZ, 0x8, R11 ;  /* 0x00000008ff087819 */ /* 0x001fc4000001160b */
[----:B------:R-:W-:Y:S01]  /*4cbc0*/  SHF.R.U32.HI R36, RZ, 0x8, R10 ;  /* 0x00000008ff247819 */ /* 0x000fe2000001160a */
[----:B------:R-:W4:Y:S01]  /*4cbd0*/  LDL.LU R47, [R1+0x131c] ;  /* 0x00131c00012f7983 */ /* 0x000f220000300800 */
[----:B------:R-:W-:Y:S02]  /*4cbe0*/  LOP3.LUT R8, R8, 0xffff, RZ, 0xc0, !PT ;  /* 0x0000ffff08087812 */ /* 0x000fe400078ec0ff */
[----:B------:R-:W-:Y:S02]  /*4cbf0*/  LOP3.LUT R36, R36, 0xffff, RZ, 0xc0, !PT ;  /* 0x0000ffff24247812 */ /* 0x000fe400078ec0ff */
[----:B------:R-:W-:Y:S02]  /*4cc00*/  PRMT R10, R56, 0x5410, R57 ;  /* 0x00005410380a7816 */ /* 0x000fe40000000039 */
[----:B------:R-:W-:Y:S02]  /*4cc10*/  PRMT R36, R8, 0x3340, R36 ;  /* 0x0000334008247816 */ /* 0x000fe40000000024 */
[----:B------:R-:W-:Y:S01]  /*4cc20*/  PRMT R9, R61, 0x5410, R34 ;  /* 0x000054103d097816 */ /* 0x000fe20000000022 */
[----:B------:R0:W-:Y:S01]  /*4cc30*/  STL [R1+0x1174], R10 ;  /* 0x0011740a01007387 */ /* 0x0001e20000100800 */
[----:B------:R-:W-:-:S02]  /*4cc40*/  PRMT R8, R52, 0x5410, R53 ;  /* 0x0000541034087816 */ /* 0x000fc40000000035 */
[----:B------:R-:W-:Y:S02]  /*4cc50*/  LOP3.LUT R11, R38, 0xffff, RZ, 0xc0, !PT ;  /* 0x0000ffff260b7812 */ /* 0x000fe400078ec0ff */
[----:B------:R-:W-:Y:S01]  /*4cc60*/  LOP3.LUT R13, R27, 0xffff, RZ, 0xc0, !PT ;  /* 0x0000ffff1b0d7812 */ /* 0x000fe200078ec0ff */
[----:B------:R1:W-:Y:S01]  /*4cc70*/  STL [R1+0x1178], R9 ;  /* 0x0011780901007387 */ /* 0x0003e20000100800 */
[----:B0-----:R-:W-:-:S03]  /*4cc80*/  LOP3.LUT R10, R23, 0xffff, RZ, 0xc0, !PT ;  /* 0x0000ffff170a7812 */ /* 0x001fc600078ec0ff */
[----:B------:R0:W-:Y:S01]  /*4cc90*/  STL [R1+0x117c], R8 ;  /* 0x00117c0801007387 */ /* 0x0001e20000100800 */
[----:B-1----:R-:W-:Y:S02]  /*4cca0*/  PRMT R9, R11, 0x3340, R10 ;  /* 0x000033400b097816 */ /* 0x002fe4000000000a */
[----:B0-----:R-:W-:-:S04]  /*4ccb0*/  PRMT R8, R13, 0x3340, R1 ;  /* 0x000033400d087816 */ /* 0x001fc80000000001 */
[----:B------:R-:W-:Y:S02]  /*4ccc0*/  PRMT R8, R9, 0x5410, R8 ;  /* 0x0000541009087816 */ /* 0x000fe40000000008 */
[----:B------:R-:W-:-:S03]  /*4ccd0*/  SHF.R.U32.HI R9, RZ, 0x8, R11 ;  /* 0x00000008ff097819 */ /* 0x000fc6000001160b */
[----:B------:R0:W-:Y:S01]  /*4cce0*/  STL [R1+0x64], R8 ;  /* 0x0000640801007387 */ /* 0x0001e20000100800 */
[----:B------:R-:W-:Y:S02]  /*4ccf0*/  LOP3.LUT R9, R9, 0xffff, RZ, 0xc0, !PT ;  /* 0x0000ffff09097812 */ /* 0x000fe400078ec0ff */
[----:B0-----:R-:W-:-:S04]  /*4cd00*/  SHF.R.U32.HI R8, RZ, 0x8, R10 ;  /* 0x00000008ff087819 */ /* 0x001fc8000001160a */
[----:B------:R-:W-:-:S04]  /*4cd10*/  LOP3.LUT R8, R8, 0xffff, RZ, 0xc0, !PT ;  /* 0x0000ffff08087812 */ /* 0x000fc800078ec0ff */
[----:B------:R-:W-:Y:S02]  /*4cd20*/  PRMT R53, R9, 0x3340, R8 ;  /* 0x0000334009357816 */ /* 0x000fe40000000008 */
[----:B---3--:R-:W-:-:S05]  /*4cd30*/  PRMT R10, R60, 0x5410, R33 ;  /* 0x000054103c0a7816 */ /* 0x008fca0000000021 */
[----:B------:R0:W-:Y:S01]  /*4cd40*/  STL [R1+0x834], R10 ;  /* 0x0008340a01007387 */ /* 0x0001e20000100800 */
[----:B--2---:R-:W-:Y:S02]  /*4cd50*/  PRMT R9, R40, 0x5410, R43 ;  /* 0x0000541028097816 */ /* 0x004fe4000000002b */
[----:B----4-:R-:W-:-:S03]  /*4cd60*/  PRMT R8, R44, 0x5410, R42 ;  /* 0x000054102c087816 */ /* 0x010fc6000000002a */
[----:B------:R-:W-:Y:S04]  /*4cd70*/  STL [R1+0x838], R9 ;  /* 0x0008380901007387 */ /* 0x000fe80000100800 */
[----:B------:R1:W-:Y:S01]  /*4cd80*/  STL [R1+0x1170], R8 ;  /* 0x0011700801007387 */ /* 0x0003e20000100800 */
[----:B0-----:R-:W-:-:S03]  /*4cd90*/  LOP3.LUT R10, R46, 0xffff, RZ, 0xc0, !PT ;  /* 0x0000ffff2e0a7812 */ /* 0x001fc600078ec0ff */
[----:B------:R-:W2:Y:S04]  /*4cda0*/  LDL.LU R20, [R1+0x11d4] ;  /* 0x0011d40001147983 */ /* 0x000ea80000300800 */
[----:B------:R-:W2:Y:S01]  /*4cdb0*/  LDL.LU R46, [R1+0x1260] ;  /* 0x00126000012e7983 */ /* 0x000ea20000300800 */
[----:B------:R-:W-:-:S03]  /*4cdc0*/  SHF.R.U32.HI R26, RZ, 0x8, R18 ;  /* 0x00000008ff1a7819 */ /* 0x000fc60000011612 */
[----:B------:R-:W3:Y:S01]  /*4cdd0*/  LDL.LU R15, [R1+0x11cc] ;  /* 0x0011cc00010f7983 */ /* 0x000ee20000300800 */
[----:B------:R-:W-:-:S03]  /*4cde0*/  SHF.R.U32.HI R29, RZ, 0x8, R17 ;  /* 0x00000008ff1d7819 */ /* 0x000fc60000011611 */
[----:B------:R-:W3:Y:S04]  /*4cdf0*/  LDL.LU R16, [R1+0x124c] ;  /* 0x00124c0001107983 */ /* 0x000ee80000300800 */
[----:B------:R-:W4:Y:S04]  /*4ce00*/  LDL.LU R18, [R1+0x11c4] ;  /* 0x0011c40001127983 */ /* 0x000f280000300800 */
[----:B------:R-:W4:Y:S04]  /*4ce10*/  LDL.LU R14, [R1+0x123c] ;  /* 0x00123c00010e7983 */ /* 0x000f280000300800 */
[----:B------:R-:W4:Y:S04]  /*4ce20*/  LDL.LU R17, [R1+0x13c4] ;  /* 0x0013c40001117983 */ /* 0x000f280000300800 */
[----:B------:R-:W4:Y:S04]  /*4ce30*/  LDL.LU R27, [R1+0x1278] ;  /* 0x00127800011b7983 */ /* 0x000f280000300800 */
[----:B------:R-:W4:Y:S01]  /*4ce40*/  LDL.LU R52, [R1+0x1334] ;  /* 0x0013340001347983 */ /* 0x000f220000300800 */
[----:B------:R-:W-:-:S02]  /*4ce50*/  SHF.R.U32.HI R23, RZ, 0x8, R12 ;  /* 0x00000008ff177819 */ /* 0x000fc4000001160c */
[----:B------:R-:W-:Y:S01]  /*4ce60*/  LOP3.LUT R12, R45, 0xffff, RZ, 0xc0, !PT ;  /* 0x0000ffff2d0c7812 */ /* 0x000fe200078ec0ff */
[----:B------:R-:W4:Y:S01]  /*4ce70*/  LDL.LU R57, [R1+0x11c8] ;  /* 0x0011c80001397983 */ /* 0x000f220000300800 */
[----:B------:R-:W-:Y:S02]  /*4ce80*/  LOP3.LUT R11, R47, 0xffff, RZ, 0xc0, !PT ;  /* 0x0000ffff2f0b7812 */ /* 0x000fe400078ec0ff */
[----:B-1----:R-:W-:Y:S01]  /*4ce90*/  PRMT R8, R10, 0x3340, R1 ;  /* 0x000033400a087816 */ /* 0x002fe20000000001 */
[----:B------:R-:W4:Y:S01]  /*4cea0*/  LDL.LU R56, [R1+0x1248] ;  /* 0x0012480001387983 */ /* 0x000f220000300800 */
[----:B------:R-:W-:-:S04]  /*4ceb0*/  PRMT R9, R12, 0x3340, R11 ;  /* 0x000033400c097816 */ /* 0x000fc8000000000b */
[----:B------:R-:W-:-:S05]  /*4cec0*/  PRMT R8, R9, 0x5410, R8 ;  /* 0x0000541009087816 */ /* 0x000fca0000000008 */
[----:B------:R0:W-:Y:S04]  /*4ced0*/  STL [R1+0x60], R8 ;  /* 0x0000600801007387 */ /* 0x0001e80000100800 */
[----:B------:R-:W4:Y:S04]  /*4cee0*/  LDL.LU R34, [R1+0x11c0] ;  /* 0x0011c00001227983 */ /* 0x000f280000300800 */
[----:B------:R-:W4:Y:S04]  /*4cef0*/  LDL.LU R61, [R1+0x1238] ;  /* 0x00123800013d7983 */ /* 0x000f280000300800 */
[----:B------:R-:W4:Y:S04]  /*4cf00*/  LDL.LU R38, [R1+0x11b8] ;  /* 0x0011b80001267983 */ /* 0x000f280000300800 */
[----:B------:R-:W4:Y:S04]  /*4cf10*/  LDL.LU R33, [R1+0x1234] ;  /* 0x0012340001217983 */ /* 0x000f280000300800 */
[----:B------:R-:W4:Y:S04]  /*4cf20*/  LDL.LU R60, [R1+0x11c] ;  /* 0x00011c00013c7983 */ /* 0x000f280000300800 */
[----:B------:R-:W4:Y:S04]  /*4cf30*/  LDL.LU R43, [R1+0x1228] ;  /* 0x00122800012b7983 */ /* 0x000f280000300800 */
[----:B------:R-:W4:Y:S01]  /*4cf40*/  LDL.LU R40, [R1+0x13e4] ;  /* 0x0013e40001287983 */ /* 0x000f220000300800 */
[----:B0-----:R-:W-:-:S03]  /*4cf50*/  SHF.R.U32.HI R8, RZ, 0x8, R12 ;  /* 0x00000008ff087819 */ /* 0x001fc6000001160c */
[----:B------:R-:W4:Y:S01]  /*4cf60*/  LDL.LU R42, [R1+0x12f4] ;  /* 0x0012f400012a7983 */ /* 0x000f220000300800 */
[----:B------:R-:W-:-:S03]  /*4cf70*/  SHF.R.U32.HI R37, RZ, 0x8, R11 ;  /* 0x00000008ff257819 */ /* 0x000fc6000001160b */
[----:B------:R-:W4:Y:S01]  /*4cf80*/  LDL.LU R44, [R1+0x13a0] ;  /* 0x0013a000012c7983 */ /* 0x000f220000300800 */
[----:B------:R-:W-:Y:S02]  /*4cf90*/  LOP3.LUT R8, R8, 0xffff, RZ, 0xc0, !PT ;  /* 0x0000ffff08087812 */ /* 0x000fe400078ec0ff */
[----:B------:R-:W-:Y:S01]  /*4cfa0*/  LOP3.LUT R37, R37, 0xffff, RZ, 0xc0, !PT ;  /* 0x0000ffff25257812 */ /* 0x000fe200078ec0ff */
[----:B------:R-:W4:Y:S03]  /*4cfb0*/  LDL.LU R45, [R1+0x13e8] ;  /* 0x0013e800012d7983 */ /* 0x000f260000300800 */
[----:B------:R-:W-:Y:S01]  /*4cfc0*/  PRMT R37, R8, 0x3340, R37 ;  /* 0x0000334008257816 */ /* 0x000fe20000000025 */
[----:B------:R-:W4:Y:S01]  /*4cfd0*/  LDL.LU R47, [R1+0x12f8] ;  /* 0x0012f800012f7983 */ /* 0x000f220000300800 */
[----:B--2---:R-:W-:-:S03]  /*4cfe0*/  PRMT R8, R46, 0x5410, R20 ;  /* 0x000054102e087816 */ /* 0x004fc60000000014 */
[----:B------:R-:W2:Y:S01]  /*4cff0*/  LDL.LU R46, [R1+0x13a8] ;  /* 0x0013a800012e7983 */ /* 0x000ea20000300800 */
[----:B------:R-:W-:-:S03]  /*4d000*/  SHF.R.U32.HI R21, RZ, 0x8, R10 ;  /* 0x00000008ff157819 */ /* 0x000fc6000001160a */
[----:B------:R4:W-:Y:S01]  /*4d010*/  STL [R1+0x83c], R8 ;  /* 0x00083c0801007387 */ /* 0x0009e20000100800 */
[----:B---3--:R-:W-:Y:S02]  /*4d020*/  PRMT R9, R16, 0x5410, R15 ;  /* 0x0000541010097816 */ /* 0x008fe4000000000f */
[----:B----4-:R-:W-:-:S03]  /*4d030*/  PRMT R8, R14, 0x5410, R18 ;  /* 0x000054100e087816 */ /* 0x010fc60000000012 */
[----:B------:R-:W-:Y:S01]  /*4d040*/  STL [R1+0x134], R9 ;  /* 0x0001340901007387 */ /* 0x000fe20000100800 */
[----:B------:R-:W-:-:S03]  /*4d050*/  LOP3.LUT R11, R17, 0xffff, RZ, 0xc0, !PT ;  /* 0x0000ffff110b7812 */ /* 0x000fc600078ec0ff */
[----:B------:R0:W-:Y:S01]  /*4d060*/  STL [R1+0x13c], R8 ;  /* 0x00013c0801007387 */ /* 0x0001e20000100800 */
[----:B------:R-:W-:Y:S02]  /*4d070*/  LOP3.LUT R27, R27, 0xffff, RZ, 0xc0, !PT ;  /* 0x0000ffff1b1b7812 */ /* 0x000fe400078ec0ff */
[----:B------:R-:W-:Y:S02]  /*4d080*/  LOP3.LUT R10, R52, 0xffff, RZ, 0xc0, !PT ;  /* 0x0000ffff340a7812 */ /* 0x000fe400078ec0ff */
[----:B0-----:R-:W-:Y:S02]  /*4d090*/  PRMT R8, R27, 0x3340, R1 ;  /* 0x000033401b087816 */ /* 0x001fe40000000001 */
[----:B------:R-:W-:-:S04]  /*4d0a0*/  PRMT R9, R11, 0x3340, R10 ;  /* 0x000033400b097816 */ /* 0x000fc8000000000a */
[----:B------:R-:W-:Y:S02]  /*4d0b0*/  PRMT R8, R9, 0x5410, R8 ;  /* 0x0000541009087816 */ /* 0x000fe40000000008 */
[----:B------:R-:W-:-:S03]  /*4d0c0*/  SHF.R.U32.HI R9, RZ, 0x8, R11 ;  /* 0x00000008ff097819 */ /* 0x000fc6000001160b */
[----:B------:R0:W-:Y:S01]  /*4d0d0*/  STL [R1+0x5c], R8 ;  /* 0x00005c0801007387 */ /* 0x0001e20000100800 */
[----:B------:R-:W-:Y:S02]  /*4d0e0*/  LOP3.LUT R9, R9, 0xffff, RZ, 0xc0, !PT ;  /* 0x0000ffff09097812 */ /* 0x000fe400078ec0ff */
[----:B0-----:R-:W-:-:S04]  /*4d0f0*/  SHF.R.U32.HI R8, RZ, 0x8, R10 ;  /* 0x00000008ff087819 */ /* 0x001fc8000001160a */
[----:B------:R-:W-:-:S04]  /*4d100*/  LOP3.LUT R8, R8, 0xffff, RZ, 0xc0, !PT ;  /* 0x0000ffff08087812 */ /* 0x000fc800078ec0ff */
[----:B------:R-:W-:Y:S02]  /*4d110*/  PRMT R52, R9, 0x3340, R8 ;  /* 0x0000334009347816 */ /* 0x000fe40000000008 */
[----:B------:R-:W-:Y:S02]  /*4d120*/  PRMT R8, R56, 0x5410, R57 ;  /* 0x0000541038087816 */ /* 0x000fe40000000039 */
[----:B------:R-:W-:Y:S02]  /*4d130*/  PRMT R10, R61, 0x5410, R34 ;  /* 0x000054103d0a7816 */ /* 0x000fe40000000022 */
[----:B------:R-:W-:Y:S01]  /*4d140*/  PRMT R9, R33, 0x5410, R38 ;  /* 0x0000541021097816 */ /* 0x000fe20000000026 */
[----:B------:R0:W-:Y:S04]  /*4d150*/  STL [R1+0x138], R8 ;  /* 0x0001380801007387 */ /* 0x0001e80000100800 */
[----:B------:R1:W-:Y:S01]  /*4d160*/  STL [R1+0x124], R10 ;  /* 0x0001240a01007387 */ /* 0x0003e20000100800 */
[----:B------:R-:W-:-:S02]  /*4d170*/  LOP3.LUT R12, R40, 0xffff, RZ, 0xc0, !PT ;  /* 0x0000ffff280c7812 */ /* 0x000fc400078ec0ff */
[----:B0-----:R-:W-:Y:S02]  /*4d180*/  PRMT R8, R43, 0x5410, R60 ;  /* 0x000054102b087816 */ /* 0x001fe4000000003c */
[----:B------:R-:W-:Y:S01]  /*4d190*/  LOP3.LUT R14, R42, 0xffff, RZ, 0xc0, !PT ;  /* 0x0000ffff2a0e7812 */ /* 0x000fe200078ec0ff */
[----:B------:R0:W-:Y:S01]  /*4d1a0*/  STL [R1+0x12c], R9 ;  /* 0x00012c0901007387 */ /* 0x0001e20000100800 */
[----:B-1----:R-:W-:-:S03]  /*4d1b0*/  LOP3.LUT R10, R44, 0xffff, RZ, 0xc0, !PT ;  /* 0x0000ffff2c0a7812 */ /* 0x002fc600078ec0ff */
[----:B------:R1:W-:Y:S01]  /*4d1c0*/  STL [R1+0x130], R8 ;  /* 0x0001300801007387 */ /* 0x0003e20000100800 */
[----:B------:R-:W-:-:S03]  /*4d1d0*/  SHF.R.U32.HI R25, RZ, 0x8, R19 ;  /* 0x00000008ff197819 */ /* 0x000fc60000011613 */
[----:B------:R-:W3:Y:S01]  /*4d1e0*/  LDL.LU R16, [R1+0x1230] ;  /* 0x0012300001107983 */ /* 0x000ee20000300800 */
[----:B0-----:R-:W-:Y:S02]  /*4d1f0*/  PRMT R9, R12, 0x3340, R10 ;  /* 0x000033400c097816 */ /* 0x001fe4000000000a */
[----:B------:R-:W-:Y:S01]  /*4d200*/  LOP3.LUT R15, R47, 0xffff, RZ, 0xc0, !PT ;  /* 0x0000ffff2f0f7812 */ /* 0x000fe200078ec0ff */
[----:B------:R-:W4:Y:S01]  /*4d210*/  LDL.LU R17, [R1+0x1180] ;  /* 0x0011800001117983 */ /* 0x000f220000300800 */
[----:B-1----:R-:W-:Y:S02]  /*4d220*/  PRMT R8, R14, 0x3340, R1 ;  /* 0x000033400e087816 */ /* 0x002fe40000000001 */
[----:B------:R-:W-:Y:S01]  /*4d230*/  SHF.R.U32.HI R24, RZ, 0x8, R22 ;  /* 0x00000008ff187819 */ /* 0x000fe20000011616 */
[----:B------:R-:W4:Y:S01]  /*4d240*/  LDL.LU R47, [R1+0x122c] ;  /* 0x00122c00012f7983 */ /* 0x000f220000300800 */
[----:B------:R-:W-:Y:S02]  /*4d250*/  PRMT R8, R9, 0x5410, R8 ;  /* 0x0000541009087816 */ /* 0x000fe40000000008 */
[----:B------:R-:W-:Y:S01]  /*4d260*/  SHF.R.U32.HI R19, RZ, 0x8, R13 ;  /* 0x00000008ff137819 */ /* 0x000fe2000001160d */
[----:B------:R-:W3:Y:S01]  /*4d270*/  LDL.LU R22, [R1+0x118] ;  /* 0x0001180001167983 */ /* 0x000ee20000300800 */
[----:B------:R-:W-:-:S03]  /*4d280*/  LOP3.LUT R13, R45, 0xffff, RZ, 0xc0, !PT ;  /* 0x0000ffff2d0d7812 */ /* 0x000fc600078ec0ff */
[----:B------:R-:W3:Y:S04]  /*4d290*/  LDL.LU R60, [R1+0x1224] ;  /* 0x00122400013c7983 */ /* 0x000ee80000300800 */
[----:B------:R0:W-:Y:S04]  /*4d2a0*/  STL [R1+0x58], R8 ;  /* 0x0000580801007387 */ /* 0x0001e80000100800 */
[----:B------:R-:W3:Y:S04]  /*4d2b0*/  LDL.LU R20, [R1+0x110] ;  /* 0x0001100001147983 */ /* 0x000ee80000300800 */
[----:B------:R-:W3:Y:S01]  /*4d2c0*/  LDL.LU R61, [R1+0x1218] ;  /* 0x00121800013d7983 */ /* 0x000ee20000300800 */
[----:B0-----:R-:W-:-:S03]  /*4d2d0*/  PRMT R8, R15, 0x3340, R1 ;  /* 0x000033400f087816 */ /* 0x001fc60000000001 */
        /* <DEDUP_REMOVED lines=9> */
[----:B--2---:R-:W-:-:S04]  /*4d370*/  LOP3.LUT R11, R46, 0xffff, RZ, 0xc0, !PT ;  /* 0x0000ffff2e0b7812 */ /* 0x004fc800078ec0ff */
[----:B------:R-:W-:-:S04]  /*4d380*/  PRMT R9, R13, 0x3340, R11 ;  /* 0x000033400d097816 */ /* 0x000fc8000000000b */
[----:B------:R-:W-:Y:S02]  /*4d390*/  PRMT R8, R9, 0x5410, R8 ;  /* 0x0000541009087816 */ /* 0x000fe40000000008 */
[----:B------:R-:W-:-:S03]  /*4d3a0*/  SHF.R.U32.HI R9, RZ, 0x8, R13 ;  /* 0x00000008ff097819 */ /* 0x000fc6000001160d */
[----:B------:R0:W-:Y:S04]  /*4d3b0*/  STL [R1+0x50], R8 ;  /* 0x0000500801007387 */ /* 0x0001e80000100800 */
[----:B------:R-:W2:Y:S04]  /*4d3c0*/  LDL.LU R42, [R1+0x1384] ;  /* 0x00138400012a7983 */ /* 0x000ea80000300800 */
[----:B------:R-:W2:Y:S01]  /*4d3d0*/  LDL.LU R13, [R1+0x11bc] ;  /* 0x0011bc00010d7983 */ /* 0x000ea20000300800 */
[----:B------:R-:W-:Y:S02]  /*4d3e0*/  SHF.R.U32.HI R46, RZ, 0x8, R10 ;  /* 0x00000008ff2e7819 */ /* 0x000fe4000001160a */
[----:B0-----:R-:W-:-:S02]  /*4d3f0*/  SHF.R.U32.HI R8, RZ, 0x8, R12 ;  /* 0x00000008ff087819 */ /* 0x001fc4000001160c */
[----:B------:R-:W-:Y:S02]  /*4d400*/  LOP3.LUT R46, R46, 0xffff, RZ, 0xc0, !PT ;  /* 0x0000ffff2e2e7812 */ /* 0x000fe400078ec0ff */
[----:B------:R-:W-:Y:S02]  /*4d410*/  LOP3.LUT R8, R8, 0xffff, RZ, 0xc0, !PT ;  /* 0x0000ffff08087812 */ /* 0x000fe400078ec0ff */
[----:B------:R-:W-:Y:S02]  /*4d420*/  SHF.R.U32.HI R33, RZ, 0x8, R11 ;  /* 0x00000008ff217819 */ /* 0x000fe4000001160b */
[----:B------:R-:W-:Y:S02]  /*4d430*/  PRMT R46, R8, 0x3340, R46 ;  /* 0x00003340082e7816 */ /* 0x000fe4000000002e */
[----:B------:R-:W-:Y:S02]  /*4d440*/  LOP3.LUT R9, R9, 0xffff, RZ, 0xc0, !PT ;  /* 0x0000ffff09097812 */ /* 0x000fe400078ec0ff */
[----:B------:R-:W-:-:S04]  /*4d450*/  LOP3.LUT R33, R33, 0xffff, RZ, 0xc0, !PT ;  /* 0x0000ffff21217812 */ /* 0x000fc800078ec0ff */
[----:B------:R-:W-:Y:S02]  /*4d460*/  PRMT R33, R9, 0x3340, R33 ;  /* 0x0000334009217816 */ /* 0x000fe40000000021 */
[----:B----4-:R-:W-:Y:S02]  /*4d470*/  PRMT R47, R47, 0x5410, R17 ;  /* 0x000054102f2f7816 */ /* 0x010fe40000000011 */
[----:B------:R-:W-:Y:S02]  /*4d480*/  SHF.R.U32.HI R17, RZ, 0x8, R15 ;  /* 0x00000008ff117819 */ /* 0x000fe4000001160f */
[----:B---3--:R-:W-:Y:S02]  /*4d490*/  PRMT R60, R60, 0x5410, R22 ;  /* 0x000054103c3c7816 */ /* 0x008fe40000000016 */
[----:B------:R-:W-:Y:S02]  /*4d4a0*/  PRMT R61, R61, 0x5410, R20 ;  /* 0x000054103d3d7816 */ /* 0x000fe40000000014 */
[----:B------:R-:W-:-:S02]  /*4d4b0*/  PRMT R20, R57, 0x5410, R18 ;  /* 0x0000541039147816 */ /* 0x000fc40000000012 */
[----:B------:R-:W-:Y:S02]  /*4d4c0*/  LOP3.LUT R12, R34, 0xffff, RZ, 0xc0, !PT ;  /* 0x0000ffff220c7812 */ /* 0x000fe400078ec0ff */
[----:B------:R-:W-:Y:S02]  /*4d4d0*/  PRMT R45, R45, 0x5410, R56 ;  /* 0x000054102d2d7816 */ /* 0x000fe40000000038 */
[----:B------:R-:W-:-:S04]  /*4d4e0*/  LOP3.LUT R10, R44, 0xffff, RZ, 0xc0, !PT ;  /* 0x0000ffff2c0a7812 */ /* 0x000fc800078ec0ff */
[----:B------:R-:W-:Y:S02]  /*4d4f0*/  PRMT R9, R12, 0x3340, R10 ;  /* 0x000033400c097816 */ /* 0x000fe4000000000a */
[----:B------:R-:W-:Y:S02]  /*4d500*/  LOP3.LUT R15, R40, 0xffff, RZ, 0xc0, !PT ;  /* 0x0000ffff280f7812 */ /* 0x000fe400078ec0ff */
[----:B--2---:R-:W-:Y:S02]  /*4d510*/  PRMT R8, R16, 0x5410, R13 ;  /* 0x0000541010087816 */ /* 0x004fe4000000000d */
[----:B------:R-:W-:Y:S02]  /*4d520*/  SHF.R.U32.HI R16, RZ, 0x8, R14 ;  /* 0x00000008ff107819 */ /* 0x000fe4000001160e */
[----:B------:R-:W-:Y:S01]  /*4d530*/  LOP3.LUT R14, R43, 0xffff, RZ, 0xc0, !PT ;  /* 0x0000ffff2b0e7812 */ /* 0x000fe200078ec0ff */
[----:B------:R0:W-:Y:S04]  /*4d540*/  STL [R1+0x128], R8 ;  /* 0x0001280801007387 */ /* 0x0001e80000100800 */
[----:B------:R-:W2:Y:S04]  /*4d550*/  LDL.LU R57, [R1+0xf8] ;  /* 0x0000f80001397983 */ /* 0x000ea80000300800 */
[----:B------:R-:W2:Y:S01]  /*4d560*/  LDL.LU R43, [R1+0x1204] ;  /* 0x00120400012b7983 */ /* 0x000ea20000300800 */
[----:B0-----:R-:W-:-:S03]  /*4d570*/  PRMT R8, R14, 0x3340, R1 ;  /* 0x000033400e087816 */ /* 0x001fc60000000001 */
[----:B------:R-:W3:Y:S01]  /*4d580*/  LDL.LU R56, [R1+0xf4] ;  /* 0x0000f40001387983 */ /* 0x000ee20000300800 */
[----:B------:R-:W-:-:S03]  /*4d590*/  PRMT R8, R9, 0x5410, R8 ;  /* 0x0000541009087816 */ /* 0x000fc60000000008 */
[----:B------:R-:W3:Y:S01]  /*4d5a0*/  LDL.LU R44, [R1+0x1200] ;  /* 0x00120000012c7983 */ /* 0x000ee20000300800 */
[----:B------:R-:W-:Y:S02]  /*4d5b0*/  LOP3.LUT R13, R38, 0xffff, RZ, 0xc0, !PT ;  /* 0x0000ffff260d7812 */ /* 0x000fe400078ec0ff */
[----:B------:R-:W-:Y:S01]  /*4d5c0*/  LOP3.LUT R11, R42, 0xffff, RZ, 0xc0, !PT ;  /* 0x0000ffff2a0b7812 */ /* 0x000fe200078ec0ff */
[----:B------:R-:W4:Y:S04]  /*4d5d0*/  LDL.LU R18, [R1+0x11fc] ;  /* 0x0011fc0001127983 */ /* 0x000f280000300800 */
[----:B------:R-:W4:Y:S01]  /*4d5e0*/  LDL.LU R22, [R1+0x11ec] ;  /* 0x0011ec0001167983 */ /* 0x000f220000300800 */
[----:B------:R-:W-:-:S03]  /*4d5f0*/  PRMT R9, R13, 0x3340, R11 ;  /* 0x000033400d097816 */ /* 0x000fc6000000000b */
[----:B------:R-:W4:Y:S04]  /*4d600*/  LDL.LU R40, [R1+0x104] ;  /* 0x0001040001287983 */ /* 0x000f280000300800 */
[----:B------:R-:W4:Y:S04]  /*4d610*/  LDL.LU R42, [R1+0x100] ;  /* 0x00010000012a7983 */ /* 0x000f280000300800 */
[----:B------:R0:W-:Y:S02]  /*4d620*/  STL [R1+0x54], R8 ;  /* 0x0000540801007387 */ /* 0x0001e40000100800 */
[----:B0-----:R-:W-:-:S04]  /*4d630*/  PRMT R8, R15, 0x3340, R1 ;  /* 0x000033400f087816 */ /* 0x001fc80000000001 */
[----:B------:R-:W-:Y:S02]  /*4d640*/  PRMT R8, R9, 0x5410, R8 ;  /* 0x0000541009087816 */ /* 0x000fe40000000008 */
[----:B------:R-:W-:Y:S02]  /*4d650*/  SHF.R.U32.HI R9, RZ, 0x8, R13 ;  /* 0x00000008ff097819 */ /* 0x000fe4000001160d */
[----:B------:R-:W4:Y:S04]  /*4d660*/  LDL.LU R13, [R1+0xec] ;  /* 0x0000ec00010d7983 */ /* 0x000f280000300800 */
[----:B------:R0:W-:Y:S02]  /*4d670*/  STL [R1+0x3c], R8 ;  /* 0x00003c0801007387 */ /* 0x0001e40000100800 */
[----:B0-----:R-:W-:-:S02]  /*4d680*/  SHF.R.U32.HI R8, RZ, 0x8, R12 ;  /* 0x00000008ff087819 */ /* 0x001fc4000001160c */
[----:B------:R-:W4:Y:S01]  /*4d690*/  LDL.LU R12, [R1+0xf0] ;  /* 0x0000f000010c7983 */ /* 0x000f220000300800 */
[----:B------:R-:W-:Y:S02]  /*4d6a0*/  SHF.R.U32.HI R38, RZ, 0x8, R10 ;  /* 0x00000008ff267819 */ /* 0x000fe4000001160a */
[----:B------:R-:W-:Y:S01]  /*4d6b0*/  SHF.R.U32.HI R34, RZ, 0x8, R11 ;  /* 0x00000008ff227819 */ /* 0x000fe2000001160b */
[----:B------:R-:W4:Y:S01]  /*4d6c0*/  LDL.LU R10, [R1+0xd8] ;  /* 0x0000d800010a7983 */ /* 0x000f220000300800 */
[----:B------:R-:W-:Y:S02]  /*4d6d0*/  LOP3.LUT R8, R8, 0xffff, RZ, 0xc0, !PT ;  /* 0x0000ffff08087812 */ /* 0x000fe400078ec0ff */
[----:B------:R-:W-:Y:S01]  /*4d6e0*/  LOP3.LUT R9, R9, 0xffff, RZ, 0xc0, !PT ;  /* 0x0000ffff09097812 */ /* 0x000fe200078ec0ff */
[----:B------:R-:W4:Y:S01]  /*4d6f0*/  LDL.LU R11, [R1+0xdc] ;  /* 0x0000dc00010b7983 */ /* 0x000f220000300800 */
[----:B------:R-:W-:Y:S02]  /*4d700*/  LOP3.LUT R38, R38, 0xffff, RZ, 0xc0, !PT ;  /* 0x0000ffff26267812 */ /* 0x000fe400078ec0ff */
[----:B------:R-:W-:-:S02]  /*4d710*/  LOP3.LUT R34, R34, 0xffff, RZ, 0xc0, !PT ;  /* 0x0000ffff22227812 */ /* 0x000fc400078ec0ff */
[----:B------:R-:W-:Y:S02]  /*4d720*/  PRMT R38, R8, 0x3340, R38 ;  /* 0x0000334008267816 */ /* 0x000fe40000000026 */
[----:B------:R-:W4:Y:S01]  /*4d730*/  LDL.LU R8, [R1+0x108] ;  /* 0x0001080001087983 */ /* 0x000f220000300800 */
[----:B------:R-:W-:-:S03]  /*4d740*/  PRMT R34, R9, 0x3340, R34 ;  /* 0x0000334009227816 */ /* 0x000fc60000000022 */
[----:B------:R-:W4:Y:S01]  /*4d750*/  LDL.LU R9, [R1+0xe4] ;  /* 0x0000e40001097983 */ /* 0x000f220000300800 */
[----:B--2---:R-:W-:-:S03]  /*4d760*/  PRMT R43, R43, 0x5410, R57 ;  /* 0x000054102b2b7816 */ /* 0x004fc60000000039 */
[----:B------:R-:W2:Y:S01]  /*4d770*/  LDL.LU R57, [R1+0x149c] ;  /* 0x00149c0001397983 */ /* 0x000ea20000300800 */
[----:B---3--:R-:W-:-:S03]  /*4d780*/  PRMT R44, R44, 0x5410, R56 ;  /* 0x000054102c2c7816 */ /* 0x008fc60000000038 */
[----:B------:R-:W3:Y:S01]  /*4d790*/  LDL.LU R56, [R1+0x1498] ;  /* 0x0014980001387983 */ /* 0x000ee20000300800 */
[----:B----4-:R-:W-:Y:S02]  /*4d7a0*/  PRMT R22, R22, 0x5410, R13 ;  /* 0x0000541016167816 */ /* 0x010fe4000000000d */
[----:B------:R-:W-:Y:S02]  /*4d7b0*/  SHF.R.U32.HI R13, RZ, 0x8, R27 ;  /* 0x00000008ff0d7819 */ /* 0x000fe4000001161b */
[----:B------:R-:W4:Y:S01]  /*4d7c0*/  LDL.LU R27, [R1+0x114] ;  /* 0x00011400011b7983 */ /* 0x000f220000300800 */
[----:B------:R-:W-:Y:S02]  /*4d7d0*/  PRMT R18, R18, 0x5410, R12 ;  /* 0x0000541012127816 */ /* 0x000fe4000000000c */
[----:B------:R-:W-:Y:S02]  /*4d7e0*/  SHF.R.U32.HI R12, RZ, 0x8, R39 ;  /* 0x00000008ff0c7819 */ /* 0x000fe40000011627 */
[----:B------:R-:W4:Y:S01]  /*4d7f0*/  LDL.LU R39, [R1+0xe8] ;  /* 0x0000e80001277983 */ /* 0x000f220000300800 */
[----:B------:R-:W-:-:S02]  /*4d800*/  LOP3.LUT R28, R28, 0xffff, RZ, 0xc0, !PT ;  /* 0x0000ffff1c1c7812 */ /* 0x000fc400078ec0ff */
[----:B------:R-:W-:Y:S02]  /*4d810*/  LOP3.LUT R26, R26, 0xffff, RZ, 0xc0, !PT ;  /* 0x0000ffff1a1a7812 */ /* 0x000fe400078ec0ff */
[----:B------:R-:W-:Y:S02]  /*4d820*/  LOP3.LUT R25, R25, 0xffff, RZ, 0xc0, !PT ;  /* 0x0000ffff19197812 */ /* 0x000fe400078ec0ff */
[----:B------:R-:W-:Y:S02]  /*4d830*/  LOP3.LUT R29, R29, 0xffff, RZ, 0xc0, !PT ;  /* 0x0000ffff1d1d7812 */ /* 0x000fe400078ec0ff */
[----:B------:R-:W-:Y:S02]  /*4d840*/  LOP3.LUT R24, R24, 0xffff, RZ, 0xc0, !PT ;  /* 0x0000ffff18187812 */ /* 0x000fe400078ec0ff */
[----:B------:R-:W-:Y:S02]  /*4d850*/  PRMT R28, R28, 0x3340, R1 ;  /* 0x000033401c1c7816 */ /* 0x000fe40000000001 */
[----:B------:R-:W-:-:S02]  /*4d860*/  SHF.R.U32.HI R15, RZ, 0x8, R15 ;  /* 0x00000008ff0f7819 */ /* 0x000fc4000001160f */
[----:B------:R-:W-:Y:S02]  /*4d870*/  PRMT R40, R40, 0x5410, R11 ;  /* 0x0000541028287816 */ /* 0x000fe4000000000b */
[----:B------:R-:W-:Y:S02]  /*4d880*/  PRMT R26, R26, 0x3340, R1 ;  /* 0x000033401a1a7816 */ /* 0x000fe40000000001 */
[----:B------:R-:W-:Y:S02]  /*4d890*/  LOP3.LUT R19, R19, 0xffff, RZ, 0xc0, !PT ;  /* 0x0000ffff13137812 */ /* 0x000fe400078ec0ff */
[----:B------:R-:W-:Y:S02]  /*4d8a0*/  LOP3.LUT R17, R17, 0xffff, RZ, 0xc0, !PT ;  /* 0x0000ffff11117812 */ /* 0x000fe400078ec0ff */
[----:B------:R-:W-:Y:S02]  /*4d8b0*/  PRMT R42, R42, 0x5410, R10 ;  /* 0x000054102a2a7816 */ /* 0x000fe4000000000a */
[----:B------:R-:W-:-:S02]  /*4d8c0*/  SHF.R.U32.HI R11, RZ, 0x8, R55 ;  /* 0x00000008ff0b7819 */ /* 0x000fc40000011637 */
[--C-:B------:R-:W-:Y:S01]  /*4d8d0*/  PRMT R25, R25, 0x3340, R1.reuse ;  /* 0x0000334019197816 */ /* 0x100fe20000000001 */
[----:B------:R-:W2:Y:S01]  /*4d8e0*/  LDL.LU R55, [R1+0x1494] ;  /* 0x0014940001377983 */ /* 0x000ea20000300800 */
[----:B------:R-:W-:Y:S02]  /*4d8f0*/  LOP3.LUT R23, R23, 0xffff, RZ, 0xc0, !PT ;  /* 0x0000ffff17177812 */ /* 0x000fe400078ec0ff */
[----:B------:R-:W-:Y:S02]  /*4d900*/  SHF.R.U32.HI R14, RZ, 0x8, R14 ;  /* 0x00000008ff0e7819 */ /* 0x000fe4000001160e */
[----:B------:R-:W-:Y:S02]  /*4d910*/  SHF.R.U32.HI R10, RZ, 0x8, R54 ;  /* 0x00000008ff0a7819 */ /* 0x000fe40000011636 */
[--C-:B------:R-:W-:Y:S01]  /*4d920*/  PRMT R29, R29, 0x3340, R1.reuse ;  /* 0x000033401d1d7816 */ /* 0x100fe20000000001 */
[----:B------:R-:W2:Y:S01]  /*4d930*/  LDL.LU R54, [R1+0x1490] ;  /* 0x0014900001367983 */ /* 0x000ea20000300800 */
[----:B------:R-:W-:-:S02]  /*4d940*/  PRMT R24, R24, 0x3340, R1 ;  /* 0x0000334018187816 */ /* 0x000fc40000000001 */
[----:B------:R-:W-:Y:S02]  /*4d950*/  LOP3.LUT R16, R16, 0xffff, RZ, 0xc0, !PT ;  /* 0x0000ffff10107812 */ /* 0x000fe400078ec0ff */
[----:B------:R-:W-:Y:S02]  /*4d960*/  LOP3.LUT R21, R21, 0xffff, RZ, 0xc0, !PT ;  /* 0x0000ffff15157812 */ /* 0x000fe400078ec0ff */
[----:B------:R-:W-:Y:S02]  /*4d970*/  LOP3.LUT R15, R15, 0xffff, RZ, 0xc0, !PT ;  /* 0x0000ffff0f0f7812 */ /* 0x000fe400078ec0ff */
[--C-:B------:R-:W-:Y:S02]  /*4d980*/  PRMT R19, R19, 0x3340, R1.reuse ;  /* 0x0000334013137816 */ /* 0x100fe40000000001 */
[----:B------:R-:W-:Y:S02]  /*4d990*/  PRMT R17, R17, 0x3340, R1 ;  /* 0x0000334011117816 */ /* 0x000fe40000000001 */
[----:B------:R-:W-:-:S02]  /*4d9a0*/  PRMT R32, R32, 0x5410, R28 ;  /* 0x0000541020207816 */ /* 0x000fc4000000001c */
[--C-:B------:R-:W-:Y:S02]  /*4d9b0*/  PRMT R23, R23, 0x3340, R1.reuse ;  /* 0x0000334017177816 */ /* 0x100fe40000000001 */
[----:B------:R-:W-:Y:S02]  /*4d9c0*/  LOP3.LUT R14, R14, 0xffff, RZ, 0xc0, !PT ;  /* 0x0000ffff0e0e7812 */ /* 0x000fe400078ec0ff */
[----:B------:R-:W-:Y:S02]  /*4d9d0*/  PRMT R31, R31, 0x5410, R26 ;  /* 0x000054101f1f7816 */ /* 0x000fe4000000001a */
[----:B------:R-:W-:Y:S02]  /*4d9e0*/  PRMT R16, R16, 0x3340, R1 ;  /* 0x0000334010107816 */ /* 0x000fe40000000001 */
[----:B------:R-:W-:Y:S02]  /*4d9f0*/  PRMT R41, R41, 0x5410, R29 ;  /* 0x0000541029297816 */ /* 0x000fe4000000001d */
[----:B------:R-:W-:-:S02]  /*4da00*/  PRMT R30, R30, 0x5410, R25 ;  /* 0x000054101e1e7816 */ /* 0x000fc40000000019 */
[--C-:B------:R-:W-:Y:S02]  /*4da10*/  PRMT R21, R21, 0x3340, R1.reuse ;  /* 0x0000334015157816 */ /* 0x100fe40000000001 */
[----:B------:R-:W-:Y:S02]  /*4da20*/  PRMT R15, R15, 0x3340, R1 ;  /* 0x000033400f0f7816 */ /* 0x000fe40000000001 */
[----:B------:R-:W-:Y:S02]  /*4da30*/  PRMT R29, R35, 0x5410, R24 ;  /* 0x00005410231d7816 */ /* 0x000fe40000000018 */
[----:B------:R-:W-:Y:S02]  /*4da40*/  PRMT R35, R53, 0x5410, R19 ;  /* 0x0000541035237816 */ /* 0x000fe40000000013 */
[----:B------:R-:W-:Y:S02]  /*4da50*/  PRMT R14, R14, 0x3340, R1 ;  /* 0x000033400e0e7816 */ /* 0x000fe40000000001 */
[----:B------:R-:W-:-:S02]  /*4da60*/  PRMT R36, R36, 0x5410, R23 ;  /* 0x0000541024247816 */ /* 0x000fc40000000017 */
[----:B------:R-:W-:Y:S02]  /*4da70*/  PRMT R33, R33, 0x5410, R17 ;  /* 0x0000541021217816 */ /* 0x000fe40000000011 */
[----:B------:R-:W-:Y:S02]  /*4da80*/  PRMT R23, R46, 0x5410, R16 ;  /* 0x000054102e177816 */ /* 0x000fe40000000010 */
[----:B------:R-:W-:Y:S02]  /*4da90*/  PRMT R37, R37, 0x5410, R21 ;  /* 0x0000541025257816 */ /* 0x000fe40000000015 */
[----:B------:R-:W-:Y:S02]  /*4daa0*/  PRMT R21, R34, 0x5410, R15 ;  /* 0x0000541022157816 */ /* 0x000fe4000000000f */
[----:B------:R-:W-:Y:S02]  /*4dab0*/  PRMT R19, R38, 0x5410, R14 ;  /* 0x0000541026137816 */ /* 0x000fe4000000000e */
[----:B----4-:R-:W-:-:S02]  /*4dac0*/  PRMT R27, R27, 0x5410, R39 ;  /* 0x000054101b1b7816 */ /* 0x010fc40000000027 */
[----:B------:R-:W-:Y:S02]  /*4dad0*/  PRMT R39, R8, 0x5410, R9 ;  /* 0x0000541008277816 */ /* 0x000fe40000000009 */
[----:B------:R-:W-:Y:S02]  /*4dae0*/  SHF.R.U32.HI R9, RZ, 0x8, R2 ;  /* 0x00000008ff097819 */ /* 0x000fe40000011602 */
[----:B------:R-:W-:Y:S01]  /*4daf0*/  SHF.R.U32.HI R8, RZ, 0x8, R0 ;  /* 0x00000008ff087819 */ /* 0x000fe20000011600 */
[----:B------:R-:W4:Y:S04]  /*4db00*/  LDL.LU R2, [R1+0x11f0] ;  /* 0x0011f00001027983 */ /* 0x000f280000300800 */
        /* <DEDUP_REMOVED lines=11> */
[----:B------:R-:W-:-:S02]  /*4dbc0*/  LOP3.LUT R13, R13, 0xffff, RZ, 0xc0, !PT ;  /* 0x0000ffff0d0d7812 */ /* 0x000fc400078ec0ff */
[----:B------:R-:W-:Y:S01]  /*4dbd0*/  LOP3.LUT R12, R12, 0xffff, RZ, 0xc0, !PT ;  /* 0x0000ffff0c0c7812 */ /* 0x000fe200078ec0ff */
[----:B------:R-:W3:Y:S01]  /*4dbe0*/  LDL.LU R14, [R1+0x1294] ;  /* 0x00129400010e7983 */ /* 0x000ee20000300800 */
[----:B------:R-:W-:Y:S02]  /*4dbf0*/  LOP3.LUT R10, R10, 0xffff, RZ, 0xc0, !PT ;  /* 0x0000ffff0a0a7812 */ /* 0x000fe400078ec0ff */
[----:B------:R-:W-:Y:S02]  /*4dc00*/  LOP3.LUT R11, R11, 0xffff, RZ, 0xc0, !PT ;  /* 0x0000ffff0b0b7812 */ /* 0x000fe400078ec0ff */
[--C-:B------:R-:W-:Y:S02]  /*4dc10*/  PRMT R13, R13, 0x3340, R1.reuse ;  /* 0x000033400d0d7816 */ /* 0x100fe40000000001 */
[----:B------:R-:W-:Y:S02]  /*4dc20*/  LOP3.LUT R9, R9, 0xffff, RZ, 0xc0, !PT ;  /* 0x0000ffff09097812 */ /* 0x000fe400078ec0ff */
[----:B------:R-:W-:-:S02]  /*4dc30*/  PRMT R12, R12, 0x3340, R1 ;  /* 0x000033400c0c7816 */ /* 0x000fc40000000001 */
[--C-:B------:R-:W-:Y:S02]  /*4dc40*/  PRMT R10, R10, 0x3340, R1.reuse ;  /* 0x000033400a0a7816 */ /* 0x100fe40000000001 */
[--C-:B------:R-:W-:Y:S02]  /*4dc50*/  PRMT R11, R11, 0x3340, R1.reuse ;  /* 0x000033400b0b7816 */ /* 0x100fe40000000001 */
[----:B------:R-:W-:Y:S02]  /*4dc60*/  PRMT R9, R9, 0x3340, R1 ;  /* 0x0000334009097816 */ /* 0x000fe40000000001 */
[----:B------:R-:W-:Y:S02]  /*4dc70*/  PRMT R34, R52, 0x5410, R13 ;  /* 0x0000541034227816 */ /* 0x000fe4000000000d */
[----:B------:R-:W3:Y:S04]  /*4dc80*/  LDL.LU R52, [R1+0x1488] ;  /* 0x0014880001347983 */ /* 0x000ee80000300800 */
[----:B------:R-:W3:Y:S01]  /*4dc90*/  LDL.LU R13, [R1+0x12e0] ;  /* 0x0012e000010d7983 */ /* 0x000ee20000300800 */
[----:B----4-:R-:W-:-:S02]  /*4dca0*/  PRMT R10, R2, 0x5410, R10 ;  /* 0x00005410020a7816 */ /* 0x010fc4000000000a */
[----:B--2---:R-:W-:Y:S02]  /*4dcb0*/  PRMT R9, R0, 0x5410, R9 ;  /* 0x0000541000097816 */ /* 0x004fe40000000009 */
[----:B---3--:R-:W-:Y:S02]  /*4dcc0*/  PRMT R46, R46, 0x5410, R11 ;  /* 0x000054102e2e7816 */ /* 0x008fe4000000000b */
[----:B------:R-:W-:Y:S02]  /*4dcd0*/  PRMT R38, R38, 0x5410, R12 ;  /* 0x0000541026267816 */ /* 0x000fe4000000000c */
[----:B------:R-:W2:Y:S04]  /*4dce0*/  LDL.LU R12, [R1+0x12e4] ;  /* 0x0012e400010c7983 */ /* 0x000ea80000300800 */
[----:B------:R-:W3:Y:S04]  /*4dcf0*/  LDL.LU R11, [R1+0x1270] ;  /* 0x00127000010b7983 */ /* 0x000ee80000300800 */
[----:B------:R-:W4:Y:S04]  /*4dd00*/  LDL.LU R2, [R1+0x1484] ;  /* 0x0014840001027983 */ /* 0x000f280000300800 */
[----:B------:R0:W-:Y:S04]  /*4dd10*/  STL [R1+0x120], R10 ;  /* 0x0001200a01007387 */ /* 0x0001e80000100800 */
[----:B0-----:R-:W3:Y:S04]  /*4dd20*/  LDL.LU R10, [R1+0x12b4] ;  /* 0x0012b400010a7983 */ /* 0x001ee80000300800 */
[----:B------:R-:W4:Y:S04]  /*4dd30*/  LDL.LU R0, [R1+0x1480] ;  /* 0x0014800001007983 */ /* 0x000f280000300800 */
[----:B------:R0:W-:Y:S04]  /*4dd40*/  STL [R1+0x830], R9 ;  /* 0x0008300901007387 */ /* 0x0001e80000100800 */
[----:B0-----:R-:W4:Y:S01]  /*4dd50*/  LDL.LU R9, [R1+0x11f8] ;  /* 0x0011f80001097983 */ /* 0x001f220000300800 */
[----:B------:R-:W-:-:S04]  /*4dd60*/  LOP3.LUT R8, R8, 0xffff, RZ, 0xc0, !PT ;  /* 0x0000ffff08087812 */ /* 0x000fc800078ec0ff */
[----:B------:R-:W-:Y:S02]  /*4dd70*/  PRMT R8, R8, 0x3340, R1 ;  /* 0x0000334008087816 */ /* 0x000fe40000000001 */
[----:B------:R-:W-:Y:S02]  /*4dd80*/  LOP3.LUT R16, R16, 0xffff, RZ, 0xc0, !PT ;  /* 0x0000ffff10107812 */ /* 0x000fe400078ec0ff */
[----:B------:R-:W-:Y:S02]  /*4dd90*/  LOP3.LUT R13, R13, 0xffff, RZ, 0xc0, !PT ;  /* 0x0000ffff0d0d7812 */ /* 0x000fe400078ec0ff */
[----:B------:R-:W-:Y:S02]  /*4dda0*/  LOP3.LUT R14, R14, 0xffff, RZ, 0xc0, !PT ;  /* 0x0000ffff0e0e7812 */ /* 0x000fe400078ec0ff */
[----:B------:R-:W-:Y:S02]  /*4ddb0*/  LOP3.LUT R15, R15, 0xffff, RZ, 0xc0, !PT ;  /* 0x0000ffff0f0f7812 */ /* 0x000fe400078ec0ff */
[----:B------:R-:W-:-:S02]  /*4ddc0*/  PRMT R24, R24, 0x4210, R16 ;  /* 0x0000421018187816 */ /* 0x000fc40000000010 */
[----:B------:R-:W-:Y:S02]  /*4ddd0*/  PRMT R16, R18, 0x5210, R16 ;  /* 0x0000521012107816 */ /* 0x000fe40000000010 */
[----:B--2---:R-:W-:Y:S02]  /*4dde0*/  LOP3.LUT R12, R12, 0xffff, RZ, 0xc0, !PT ;  /* 0x0000ffff0c0c7812 */ /* 0x004fe400078ec0ff */
[----:B---3--:R-:W-:-:S04]  /*4ddf0*/  LOP3.LUT R10, R10, 0xffff, RZ, 0xc0, !PT ;  /* 0x0000ffff0a0a7812 */ /* 0x008fc800078ec0ff */
[--C-:B------:R-:W-:Y:S02]  /*4de00*/  PRMT R28, R28, 0x4210, R10.reuse ;  /* 0x000042101c1c7816 */ /* 0x100fe4000000000a */
[----:B------:R-:W-:Y:S02]  /*4de10*/  PRMT R20, R20, 0x5210, R10 ;  /* 0x0000521014147816 */ /* 0x000fe4000000000a */
[----:B----4-:R-:W-:-:S05]  /*4de20*/  PRMT R8, R9, 0x5410, R8 ;  /* 0x0000541009087816 */ /* 0x010fca0000000008 */
[----:B------:R0:W-:Y:S01]  /*4de30*/  STL [R1+0x1180], R8 ;  /* 0x0011800801007387 */ /* 0x0001e20000100800 */
[----:B------:R-:W-:Y:S02]  /*4de40*/  PRMT R9, R50, 0x4210, R13 ;  /* 0x0000421032097816 */ /* 0x000fe4000000000d */
[----:B------:R-:W-:Y:S02]  /*4de50*/  PRMT R10, R49, 0x4210, R14 ;  /* 0x00004210310a7816 */ /* 0x000fe4000000000e */
[----:B0-----:R-:W-:Y:S02]  /*4de60*/  LOP3.LUT R8, R11, 0xffff, RZ, 0xc0, !PT ;  /* 0x0000ffff0b087812 */ /* 0x001fe400078ec0ff */
[----:B------:R-:W-:Y:S02]  /*4de70*/  PRMT R11, R48, 0x4210, R15 ;  /* 0x00004210300b7816 */ /* 0x000fe4000000000f */
[--C-:B------:R-:W-:Y:S02]  /*4de80*/  PRMT R26, R26, 0x4210, R8.reuse ;  /* 0x000042101a1a7816 */ /* 0x100fe40000000008 */
[----:B------:R-:W-:-:S02]  /*4de90*/  PRMT R18, R27, 0x5210, R8 ;  /* 0x000052101b127816 */ /* 0x000fc40000000008 */
[----:B------:R-:W-:Y:S02]  /*4dea0*/  PRMT R8, R51, 0x4210, R12 ;  /* 0x0000421033087816 */ /* 0x000fe4000000000c */
[----:B------:R-:W0:Y:S04]  /*4deb0*/  LDS.128 R48, [R0] ;  /* 0x0000000000307984 */ /* 0x000e280000000c00 */
[----:B0-----:R-:W-:Y:S04]  /*4dec0*/  STL.64 [R1], R48 ;  /* 0x0000003001007387 */ /* 0x001fe80000100a00 */
[----:B------:R0:W-:Y:S04]  /*4ded0*/  STL.64 [R1+0x8], R50 ;  /* 0x0000083201007387 */ /* 0x0001e80000100a00 */
[----:B0-----:R-:W2:Y:S04]  /*4dee0*/  LDL.LU.64 R50, [R1+0x1478] ;  /* 0x0014780001327983 */ /* 0x001ea80000300a00 */
[----:B------:R-:W3:Y:S01]  /*4def0*/  LDL.LU.64 R48, [R1+0x1470] ;  /* 0x0014700001307983 */ /* 0x000ee20000300a00 */
[----:B------:R-:W-:-:S04]  /*4df00*/  LOP3.LUT R17, R17, 0xffff, RZ, 0xc0, !PT ;  /* 0x0000ffff11117812 */ /* 0x000fc800078ec0ff */
[--C-:B------:R-:W-:Y:S02]  /*4df10*/  PRMT R25, R25, 0x4210, R17.reuse ;  /* 0x0000421019197816 */ /* 0x100fe40000000011 */
[----:B------:R-:W-:Y:S02]  /*4df20*/  PRMT R17, R22, 0x5210, R17 ;  /* 0x0000521016117816 */ /* 0x000fe40000000011 */
[----:B------:R-:W4:Y:S01]  /*4df30*/  LDL.LU R22, [R1+0x3c] ;  /* 0x00003c0001167983 */ /* 0x000f220000300800 */
[----:B------:R-:W-:-:S03]  /*4df40*/  NOP ;  /* 0x0000000000007918 */ /* 0x000fc60000000000 */
[----:B------:R-:W3:Y:S04]  /*4df50*/  LDL.LU R27, [R1+0x54] ;  /* 0x00005400011b7983 */ /* 0x000ee80000300800 */
[----:B------:R0:W-:Y:S04]  /*4df60*/  STL.64 [R1+0x1540], R46 ;  /* 0x0015402e01007387 */ /* 0x0001e80000100a00 */
[----:B0-----:R-:W3:Y:S04]  /*4df70*/  LDL.LU R46, [R1+0x50] ;  /* 0x00005000012e7983 */ /* 0x001ee80000300800 */
[----:B------:R-:W3:Y:S04]  /*4df80*/  LDL.LU R47, [R1+0x58] ;  /* 0x00005800012f7983 */ /* 0x000ee80000300800 */
[----:B------:R0:W-:Y:S04]  /*4df90*/  STL.64 [R1+0x1538], R44 ;  /* 0x0015382c01007387 */ /* 0x0001e80000100a00 */
[----:B0-----:R-:W3:Y:S04]  /*4dfa0*/  LDL.LU R44, [R1+0x12ac] ;  /* 0x0012ac00012c7983 */ /* 0x001ee80000300800 */
[----:B------:R-:W3:Y:S04]  /*4dfb0*/  LDL.LU R45, [R1+0x12a8] ;  /* 0x0012a800012d7983 */ /* 0x000ee80000300800 */
[----:B--2---:R0:W-:Y:S04]  /*4dfc0*/  STL [R1+0x1510], R51 ;  /* 0x0015103301007387 */ /* 0x0041e80000100800 */
[----:B0-----:R-:W2:Y:S04]  /*4dfd0*/  LDL.LU R51, [R1+0x1300] ;  /* 0x0013000001337983 */ /* 0x001ea80000300800 */
[----:B------:R0:W-:Y:S04]  /*4dfe0*/  STL [R1+0x150c], R52 ;  /* 0x00150c3401007387 */ /* 0x0001e80000100800 */
[----:B0-----:R-:W2:Y:S01]  /*4dff0*/  LDL.LU R52, [R1+0x1304] ;  /* 0x0013040001347983 */ /* 0x001ea20000300800 */
[----:B------:R-:W-:-:S02]  /*4e000*/  LOP3.LUT R2, R2, 0xbfffffff, RZ, 0xc0, !PT ;  /* 0xbfffffff02027812 */ /* 0x000fc400078ec0ff */
[----:B------:R-:W-:Y:S01]  /*4e010*/  LOP3.LUT R7, R7, 0xffffffef, RZ, 0xc0, !PT ;  /* 0xffffffef07077812 */ /* 0x000fe200078ec0ff */
[----:B------:R0:W-:Y:S01]  /*4e020*/  STSM.16.M88.4 [R0], R8 ;  /* 0x0000000800007844 */ /* 0x0001e20000000200 */
[----:B------:R-:W-:-:S03]  /*4e030*/  @P0 LOP3.LUT R2, R2, 0x40000000, RZ, 0xfc, !PT ;  /* 0x4000000002020812 */ /* 0x000fc600078efcff */
[----:B------:R-:W-:Y:S01]  /*4e040*/  STL [R1+0x1508], R53 ;  /* 0x0015083501007387 */ /* 0x000fe20000100800 */
[----:B------:R-:W-:-:S03]  /*4e050*/  LOP3.LUT P0, RZ, R2, 0x200, RZ, 0xc0, !PT ;  /* 0x0000020002ff7812 */ /* 0x000fc6000780c0ff */
[----:B------:R-:W-:Y:S04]  /*4e060*/  STL [R1+0x14fc], R54 ;  /* 0x0014fc3601007387 */ /* 0x000fe80000100800 */
[----:B------:R-:W-:Y:S01]  /*4e070*/  STL [R1+0x14f4], R3 ;  /* 0x0014f40301007387 */ /* 0x000fe20000100800 */
[----:B0-----:R-:W-:-:S03]  /*4e080*/  PRMT R8, R32, 0x5210, R12 ;  /* 0x0000521020087816 */ /* 0x001fc6000000000c */
[----:B------:R-:W-:Y:S01]  /*4e090*/  STL [R1+0x14f0], R55 ;  /* 0x0014f03701007387 */ /* 0x000fe20000100800 */
[----:B------:R-:W-:Y:S02]  /*4e0a0*/  PRMT R9, R31, 0x5210, R13 ;  /* 0x000052101f097816 */ /* 0x000fe4000000000d */
[----:B------:R-:W-:Y:S01]  /*4e0b0*/  PRMT R10, R30, 0x5210, R14 ;  /* 0x000052101e0a7816 */ /* 0x000fe2000000000e */
[----:B------:R-:W-:Y:S01]  /*4e0c0*/  STL [R1+0x14d0], R56 ;  /* 0x0014d03801007387 */ /* 0x000fe20000100800 */
[----:B------:R-:W-:Y:S01]  /*4e0d0*/  PRMT R11, R29, 0x5210, R15 ;  /* 0x000052101d0b7816 */ /* 0x000fe2000000000f */
[----:B------:R-:W-:Y:S02]  /*4e0e0*/  NOP ;  /* 0x0000000000007918 */ /* 0x000fe40000000000 */
[----:B------:R-:W0:Y:S01]  /*4e0f0*/  LDS.128 R12, [R0] ;  /* 0x00000000000c7984 */ /* 0x000e220000000c00 */
[----:B------:R-:W-:-:S03]  /*4e100*/  NOP ;  /* 0x0000000000007918 */ /* 0x000fc60000000000 */
[----:B------:R-:W-:Y:S01]  /*4e110*/  STL [R1+0x14b4], R57 ;  /* 0x0014b43901007387 */ /* 0x000fe20000100800 */
[----:B------:R-:W-:Y:S02]  /*4e120*/  @P0 LOP3.LUT R7, R7, 0x10, RZ, 0xfc, !PT ;  /* 0x0000001007070812 */ /* 0x000fe400078efcff */
[----:B------:R-:W-:Y:S01]  /*4e130*/  LOP3.LUT P0, RZ, R2, 0x10000, RZ, 0xc0, !PT ;  /* 0x0001000002ff7812 */ /* 0x000fe2000780c0ff */
[----:B------:R-:W-:Y:S01]  /*4e140*/  STL [R1+0x14b0], R6 ;  /* 0x0014b00601007387 */ /* 0x000fe20000100800 */
[----:B------:R-:W-:-:S03]  /*4e150*/  LOP3.LUT R7, R7, 0xffffffdf, RZ, 0xc0, !PT ;  /* 0xffffffdf07077812 */ /* 0x000fc600078ec0ff */
[----:B------:R3:W-:Y:S04]  /*4e160*/  STSM.16.M88.4 [R0], R8 ;  /* 0x0000000800007844 */ /* 0x0007e80000000200 */
[----:B------:R-:W-:Y:S04]  /*4e170*/  STL.64 [R1+0x1490], R4 ;  /* 0x0014900401007387 */ /* 0x000fe80000100a00 */
[----:B------:R-:W-:Y:S01]  /*4e180*/  STL.64 [R1+0x1470], R58 ;  /* 0x0014703a01007387 */ /* 0x000fe20000100a00 */
[----:B------:R-:W-:Y:S02]  /*4e190*/  @P0 LOP3.LUT R7, R7, 0x20, RZ, 0xfc, !PT ;  /* 0x0000002007070812 */ /* 0x000fe400078efcff */
[----:B------:R-:W-:-:S02]  /*4e1a0*/  LOP3.LUT P0, RZ, R2, 0x20000, RZ, 0xc0, !PT ;  /* 0x0002000002ff7812 */ /* 0x000fc4000780c0ff */
[----:B------:R-:W-:-:S11]  /*4e1b0*/  LOP3.LUT R7, R7, 0xffffffbf, RZ, 0xc0, !PT ;  /* 0xffffffbf07077812 */ /* 0x000fd600078ec0ff */
[----:B------:R-:W-:Y:S01]  /*4e1c0*/  @P0 LOP3.LUT R7, R7, 0x40, RZ, 0xfc, !PT ;  /* 0x0000004007070812 */ /* 0x000fe200078efcff */
[----:B0-----:R-:W-:Y:S01]  /*4e1d0*/  STL.64 [R1+0x110], R12 ;  /* 0x0001100c01007387 */ /* 0x001fe20000100a00 */
[----:B------:R-:W-:Y:S02]  /*4e1e0*/  LOP3.LUT P0, RZ, R2, 0x40000, RZ, 0xc0, !PT ;  /* 0x0004000002ff7812 */ /* 0x000fe4000780c0ff */
[----:B------:R-:W-:Y:S01]  /*4e1f0*/  LOP3.LUT R7, R7, 0xffffff7f, RZ, 0xc0, !PT ;  /* 0xffffff7f07077812 */ /* 0x000fe200078ec0ff */
[----:B------:R4:W-:Y:S04]  /*4e200*/  STL.64 [R1+0x118], R14 ;  /* 0x0001180e01007387 */ /* 0x0009e80000100a00 */
[----:B------:R-:W2:Y:S06]  /*4e210*/  LDL.LU R3, [R1+0x1318] ;  /* 0x0013180001037983 */ /* 0x000eac0000300800 */
[----:B------:R-:W-:-:S02]  /*4e220*/  @P0 LOP3.LUT R7, R7, 0x80, RZ, 0xfc, !PT ;  /* 0x0000008007070812 */ /* 0x000fc400078efcff */
[C---:B------:R-:W-:Y:S02]  /*4e230*/  LOP3.LUT P0, RZ, R2.reuse, 0x80000, RZ, 0xc0, !PT ;  /* 0x0008000002ff7812 */ /* 0x040fe4000780c0ff */
[----:B------:R-:W-:-:S04]  /*4e240*/  LOP3.LUT R2, R2, 0xdfffffff, RZ, 0xc0, !PT ;  /* 0xdfffffff02027812 */ /* 0x000fc800078ec0ff */
[----:B------:R-:W-:-:S04]  /*4e250*/  @P1 LOP3.LUT R2, R2, 0x20000000, RZ, 0xfc, !PT ;  /* 0x2000000002021812 */ /* 0x000fc800078efcff */
        /* <DEDUP_REMOVED lines=15> */
[----:B------:R-:W-:Y:S02]  /*4e350*/  LOP3.LUT P6, RZ, R2, 0x8000, RZ, 0xc0, !PT ;  /* 0x0000800002ff7812 */ /* 0x000fe400078cc0ff */
[----:B---3--:R-:W-:-:S04]  /*4e360*/  LOP3.LUT R10, R44, 0xffff, RZ, 0xc0, !PT ;  /* 0x0000ffff2c0a7812 */ /* 0x008fc800078ec0ff */
[----:B----4-:R-:W-:Y:S02]  /*4e370*/  PRMT R14, R22, 0x4210, R10 ;  /* 0x00004210160e7816 */ /* 0x010fe4000000000a */
[----:B------:R-:W3:Y:S01]  /*4e380*/  LDL.LU R22, [R1+0x1314] ;  /* 0x0013140001167983 */ /* 0x000ee20000300800 */
[----:B------:R-:W-:-:S03]  /*4e390*/  LOP3.LUT R11, R45, 0xffff, RZ, 0xc0, !PT ;  /* 0x0000ffff2d0b7812 */ /* 0x000fc600078ec0ff */
[----:B------:R-:W4:Y:S01]  /*4e3a0*/  LDL.LU R32, [R1+0x12c0] ;  /* 0x0012c00001207983 */ /* 0x000f220000300800 */
[----:B------:R-:W-:-:S03]  /*4e3b0*/  PRMT R15, R27, 0x4210, R11 ;  /* 0x000042101b0f7816 */ /* 0x000fc6000000000b */
[----:B------:R-:W4:Y:S04]  /*4e3c0*/  LDL.LU R58, [R1+0x12bc] ;  /* 0x0012bc00013a7983 */ /* 0x000f280000300800 */
[----:B------:R-:W4:Y:S04]  /*4e3d0*/  LDL.LU R59, [R1+0x68] ;  /* 0x00006800013b7983 */ /* 0x000f280000300800 */
[----:B------:R-:W4:Y:S04]  /*4e3e0*/  LDL.LU R54, [R1+0x64] ;  /* 0x0000640001367983 */ /* 0x000f280000300800 */
[----:B------:R-:W4:Y:S04]  /*4e3f0*/  LDL.LU R53, [R1+0x60] ;  /* 0x0000600001357983 */ /* 0x000f280000300800 */
[----:B------:R-:W4:Y:S01]  /*4e400*/  LDL.LU R27, [R1+0x5c] ;  /* 0x00005c00011b7983 */ /* 0x000f220000300800 */
[----:B--2---:R-:W-:-:S02]  /*4e410*/  LOP3.LUT R9, R51, 0xffff, RZ, 0xc0, !PT ;  /* 0x0000ffff33097812 */ /* 0x004fc400078ec0ff */
[----:B------:R-:W-:Y:S02]  /*4e420*/  LOP3.LUT R8, R52, 0xffff, RZ, 0xc0, !PT ;  /* 0x0000ffff34087812 */ /* 0x000fe400078ec0ff */
[----:B------:R-:W-:Y:S02]  /*4e430*/  PRMT R13, R47, 0x4210, R9 ;  /* 0x000042102f0d7816 */ /* 0x000fe40000000009 */
[----:B------:R-:W-:Y:S01]  /*4e440*/  PRMT R12, R46, 0x4210, R8 ;  /* 0x000042102e0c7816 */ /* 0x000fe20000000008 */
[----:B------:R-:W-:Y:S01]  /*4e450*/  NOP ;  /* 0x0000000000007918 */ /* 0x000fe20000000000 */
[----:B------:R-:W0:Y:S01]  /*4e460*/  LDS.128 R44, [R0] ;  /* 0x00000000002c7984 */ /* 0x000e220000000c00 */
[----:B------:R-:W-:-:S03]  /*4e470*/  NOP ;  /* 0x0000000000007918 */ /* 0x000fc60000000000 */
[----:B------:R-:W-:Y:S01]  /*4e480*/  STSM.16.M88.4 [R0], R12 ;  /* 0x0000000c00007844 */ /* 0x000fe20000000200 */
[----:B------:R-:W-:-:S03]  /*4e490*/  NOP ;  /* 0x0000000000007918 */ /* 0x000fc60000000000 */
[----:B------:R-:W1:Y:S01]  /*4e4a0*/  LDS.128 R12, [R0] ;  /* 0x00000000000c7984 */ /* 0x000e620000000c00 */
[----:B------:R-:W-:Y:S02]  /*4e4b0*/  PRMT R8, R33, 0x5210, R8 ;  /* 0x0000521021087816 */ /* 0x000fe40000000008 */
[----:B------:R-:W-:Y:S02]  /*4e4c0*/  PRMT R9, R23, 0x5210, R9 ;  /* 0x0000521017097816 */ /* 0x000fe40000000009 */
[----:B------:R-:W-:Y:S02]  /*4e4d0*/  PRMT R10, R21, 0x5210, R10 ;  /* 0x00005210150a7816 */ /* 0x000fe4000000000a */
[----:B------:R-:W-:Y:S01]  /*4e4e0*/  PRMT R11, R19, 0x5210, R11 ;  /* 0x00005210130b7816 */ /* 0x000fe2000000000b */
[----:B------:R-:W-:Y:S01]  /*4e4f0*/  NOP ;  /* 0x0000000000007918 */ /* 0x000fe20000000000 */
[----:B0-----:R-:W-:Y:S01]  /*4e500*/  IMAD.MOV.U32 R51, RZ, RZ, R44 ;  /* 0x000000ffff337224 */ /* 0x001fe200078e002c */
[----:B------:R-:W-:Y:S01]  /*4e510*/  STL [R1+0x104], R45 ;  /* 0x0001042d01007387 */ /* 0x000fe20000100800 */
[----:B------:R-:W-:-:S03]  /*4e520*/  IMAD.MOV.U32 R52, RZ, RZ, R46 ;  /* 0x000000ffff347224 */ /* 0x000fc600078e002e */
[----:B------:R0:W-:Y:S04]  /*4e530*/  STL [R1+0x10c], R47 ;  /* 0x00010c2f01007387 */ /* 0x0001e80000100800 */
[----:B0-----:R-:W2:Y:S04]  /*4e540*/  LDL.LU.64 R46, [R1+0x1540] ;  /* 0x00154000012e7983 */ /* 0x001ea80000300a00 */
[----:B------:R-:W2:Y:S04]  /*4e550*/  LDL.LU.64 R44, [R1+0x1538] ;  /* 0x00153800012c7983 */ /* 0x000ea80000300a00 */
[----:B------:R-:W-:Y:S04]  /*4e560*/  STL.64 [R1+0x1528], R50 ;  /* 0x0015283201007387 */ /* 0x000fe80000100a00 */
[----:B------:R-:W-:Y:S04]  /*4e570*/  STL.64 [R1+0x1520], R48 ;  /* 0x0015203001007387 */ /* 0x000fe80000100a00 */
[----:B-1----:R-:W-:Y:S04]  /*4e580*/  STL.64 [R1+0xf0], R12 ;  /* 0x0000f00c01007387 */ /* 0x002fe80000100a00 */
[----:B------:R-:W-:Y:S04]  /*4e590*/  STL.64 [R1+0xf8], R14 ;  /* 0x0000f80e01007387 */ /* 0x000fe80000100a00 */
[----:B------:R-:W2:Y:S04]  /*4e5a0*/  LDL.LU R4, [R1+0x1330] ;  /* 0x0013300001047983 */ /* 0x000ea80000300800 */
[----:B------:R-:W2:Y:S04]  /*4e5b0*/  LDL.LU R5, [R1+0x132c] ;  /* 0x00132c0001057983 */ /* 0x000ea80000300800 */
[----:B------:R-:W2:Y:S04]  /*4e5c0*/  LDL.LU R6, [R1+0x12d8] ;  /* 0x0012d80001067983 */ /* 0x000ea80000300800 */
[----:B------:R-:W2:Y:S04]  /*4e5d0*/  LDL.LU R57, [R1+0x12d4] ;  /* 0x0012d40001397983 */ /* 0x000ea80000300800 */
[----:B------:R0:W-:Y:S01]  /*4e5e0*/  STSM.16.M88.4 [R0], R8 ;  /* 0x0000000800007844 */ /* 0x0001e20000000200 */
[----:B------:R-:W-:-:S03]  /*4e5f0*/  NOP ;  /* 0x0000000000007918 */ /* 0x000fc60000000000 */
[----:B------:R-:W2:Y:S04]  /*4e600*/  LDL.LU R56, [R1+0x78] ;  /* 0x0000780001387983 */ /* 0x000ea80000300800 */
[----:B------:R-:W2:Y:S04]  /*4e610*/  LDL.LU R55, [R1+0x74] ;  /* 0x0000740001377983 */ /* 0x000ea80000300800 */
[----:B------:R-:W1:Y:S01]  /*4e620*/  LDS.128 R48, [R0] ;  /* 0x0000000000307984 */ /* 0x000e620000000c00 */
[----:B0-----:R-:W-:-:S03]  /*4e630*/  LOP3.LUT R8, R3, 0xffff, RZ, 0xc0, !PT ;  /* 0x0000ffff03087812 */ /* 0x001fc600078ec0ff */
[----:B------:R-:W2:Y:S01]  /*4e640*/  LDL.LU R3, [R1+0x70] ;  /* 0x0000700001037983 */ /* 0x000ea20000300800 */
[----:B---3--:R-:W-:-:S03]  /*4e650*/  LOP3.LUT R9, R22, 0xffff, RZ, 0xc0, !PT ;  /* 0x0000ffff16097812 */ /* 0x008fc600078ec0ff */
[----:B------:R-:W3:Y:S01]  /*4e660*/  LDL.LU R22, [R1+0x6c] ;  /* 0x00006c0001167983 */ /* 0x000ee20000300800 */
[----:B----4-:R-:W-:Y:S02]  /*4e670*/  LOP3.LUT R10, R32, 0xffff, RZ, 0xc0, !PT ;  /* 0x0000ffff200a7812 */ /* 0x010fe400078ec0ff */
[----:B------:R-:W-:Y:S02]  /*4e680*/  LOP3.LUT R11, R58, 0xffff, RZ, 0xc0, !PT ;  /* 0x0000ffff3a0b7812 */ /* 0x000fe400078ec0ff */
[----:B------:R-:W-:Y:S02]  /*4e690*/  PRMT R12, R59, 0x4210, R8 ;  /* 0x000042103b0c7816 */ /* 0x000fe40000000008 */
[----:B------:R-:W-:Y:S02]  /*4e6a0*/  PRMT R13, R54, 0x4210, R9 ;  /* 0x00004210360d7816 */ /* 0x000fe40000000009 */
[----:B------:R-:W4:Y:S01]  /*4e6b0*/  LDL.LU R54, [R1+0x12dc] ;  /* 0x0012dc0001367983 */ /* 0x000f220000300800 */
[----:B------:R-:W-:-:S02]  /*4e6c0*/  PRMT R14, R53, 0x4210, R10 ;  /* 0x00004210350e7816 */ /* 0x000fc4000000000a */
[----:B------:R-:W-:Y:S01]  /*4e6d0*/  PRMT R15, R27, 0x4210, R11 ;  /* 0x000042101b0f7816 */ /* 0x000fe2000000000b */
[----:B------:R-:W-:Y:S01]  /*4e6e0*/  NOP ;  /* 0x0000000000007918 */ /* 0x000fe20000000000 */
[----:B-1----:R-:W-:Y:S04]  /*4e6f0*/  STL.64 [R1+0xe0], R48 ;  /* 0x0000e03001007387 */ /* 0x002fe80000100a00 */
[----:B------:R-:W-:Y:S04]  /*4e700*/  STSM.16.M88.4 [R0], R12 ;  /* 0x0000000c00007844 */ /* 0x000fe80000000200 */
[----:B------:R-:W-:Y:S01]  /*4e710*/  STL.64 [R1+0xe8], R50 ;  /* 0x0000e83201007387 */ /* 0x000fe20000100a00 */
[----:B------:R-:W-:-:S03]  /*4e720*/  NOP ;  /* 0x0000000000007918 */ /* 0x000fc60000000000 */
[----:B------:R-:W0:Y:S01]  /*4e730*/  LDS.128 R48, [R0] ;  /* 0x0000000000307984 */ /* 0x000e220000000c00 */
[----:B------:R-:W-:-:S03]  /*4e740*/  PRMT R8, R36, 0x5210, R8 ;  /* 0x0000521024087816 */ /* 0x000fc60000000008 */
[----:B0-----:R-:W-:Y:S04]  /*4e750*/  STL [R1+0xd4], R49 ;  /* 0x0000d43101007387 */ /* 0x001fe80000100800 */
[----:B------:R-:W-:Y:S04]  /*4e760*/  STL.64 [R1+0xd8], R50 ;  /* 0x0000d83201007387 */ /* 0x000fe80000100a00 */
[----:B------:R-:W4:Y:S01]  /*4e770*/  LDL.LU R27, [R1+0x7c] ;  /* 0x00007c00011b7983 */ /* 0x000f220000300800 */
[----:B------:R-:W-:Y:S02]  /*4e780*/  PRMT R9, R35, 0x5210, R9 ;  /* 0x0000521023097816 */ /* 0x000fe40000000009 */
[----:B------:R-:W-:-:S02]  /*4e790*/  PRMT R10, R37, 0x5210, R10 ;  /* 0x00005210250a7816 */ /* 0x000fc4000000000a */
[----:B------:R-:W-:Y:S01]  /*4e7a0*/  PRMT R11, R34, 0x5210, R11 ;  /* 0x00005210220b7816 */ /* 0x000fe2000000000b */
[----:B------:R-:W-:-:S04]  /*4e7b0*/  NOP ;  /* 0x0000000000007918 */ /* 0x000fc80000000000 */
[----:B------:R2:W-:Y:S01]  /*4e7c0*/  STSM.16.M88.4 [R0], R8 ;  /* 0x0000000800007844 */ /* 0x0005e20000000200 */
[----:B------:R-:W-:Y:S01]  /*4e7d0*/  IMAD.MOV.U32 R53, RZ, RZ, R48 ;  /* 0x000000ffff357224 */ /* 0x000fe200078e0030 */
[----:B------:R-:W-:-:S04]  /*4e7e0*/  NOP ;  /* 0x0000000000007918 */ /* 0x000fc80000000000 */
[----:B------:R-:W-:Y:S04]  /*4e7f0*/  STL.64 [R1+0x1518], R52 ;  /* 0x0015183401007387 */ /* 0x000fe80000100a00 */
[----:B------:R-:W0:Y:S01]  /*4e800*/  LDS.128 R32, [R0] ;  /* 0x0000000000207984 */ /* 0x000e220000000c00 */
[----:B--2---:R-:W-:Y:S02]  /*4e810*/  LOP3.LUT R8, R4, 0xffff, RZ, 0xc0, !PT ;  /* 0x0000ffff04087812 */ /* 0x004fe400078ec0ff */
[----:B------:R-:W-:Y:S02]  /*4e820*/  LOP3.LUT R9, R5, 0xffff, RZ, 0xc0, !PT ;  /* 0x0000ffff05097812 */ /* 0x000fe400078ec0ff */
[----:B------:R-:W-:Y:S02]  /*4e830*/  LOP3.LUT R10, R6, 0xffff, RZ, 0xc0, !PT ;  /* 0x0000ffff060a7812 */ /* 0x000fe400078ec0ff */
[----:B------:R-:W-:-:S02]  /*4e840*/  LOP3.LUT R11, R57, 0xffff, RZ, 0xc0, !PT ;  /* 0x0000ffff390b7812 */ /* 0x000fc400078ec0ff */
[----:B------:R-:W2:Y:S01]  /*4e850*/  LDL.LU R57, [R1+0x1344] ;  /* 0x0013440001397983 */ /* 0x000ea20000300800 */
[----:B------:R-:W-:Y:S02]  /*4e860*/  PRMT R12, R56, 0x4210, R8 ;  /* 0x00004210380c7816 */ /* 0x000fe40000000008 */
[--C-:B------:R-:W-:Y:S02]  /*4e870*/  PRMT R13, R55, 0x4210, R9.reuse ;  /* 0x00004210370d7816 */ /* 0x100fe40000000009 */
[----:B------:R-:W-:Y:S02]  /*4e880*/  PRMT R14, R3, 0x4210, R10 ;  /* 0x00004210030e7816 */ /* 0x000fe4000000000a */
[----:B------:R-:W-:Y:S02]  /*4e890*/  PRMT R8, R39, 0x5210, R8 ;  /* 0x0000521027087816 */ /* 0x000fe40000000008 */
[----:B------:R-:W-:Y:S02]  /*4e8a0*/  PRMT R9, R40, 0x5210, R9 ;  /* 0x0000521028097816 */ /* 0x000fe40000000009 */
[----:B------:R-:W-:-:S02]  /*4e8b0*/  PRMT R10, R42, 0x5210, R10 ;  /* 0x000052102a0a7816 */ /* 0x000fc4000000000a */
[----:B---3--:R-:W-:Y:S01]  /*4e8c0*/  PRMT R15, R22, 0x4210, R11 ;  /* 0x00004210160f7816 */ /* 0x008fe2000000000b */
[----:B------:R-:W-:-:S04]  /*4e8d0*/  NOP ;  /* 0x0000000000007918 */ /* 0x000fc80000000000 */
[----:B------:R-:W-:Y:S01]  /*4e8e0*/  STSM.16.M88.4 [R0], R12 ;  /* 0x0000000c00007844 */ /* 0x000fe20000000200 */
[----:B------:R-:W-:-:S03]  /*4e8f0*/  NOP ;  /* 0x0000000000007918 */ /* 0x000fc60000000000 */
[----:B------:R-:W1:Y:S04]  /*4e900*/  LDS.128 R12, [R0] ;  /* 0x00000000000c7984 */ /* 0x000e680000000c00 */
[----:B------:R-:W3:Y:S04]  /*4e910*/  LDL.LU R22, [R1+0x12f0] ;  /* 0x0012f00001167983 */ /* 0x000ee80000300800 */
[----:B------:R-:W3:Y:S04]  /*4e920*/  LDL.LU R55, [R1+0x12ec] ;  /* 0x0012ec0001377983 */ /* 0x000ee80000300800 */
[----:B0-----:R0:W-:Y:S04]  /*4e930*/  STL.64 [R1+0xc0], R32 ;  /* 0x0000c02001007387 */ /* 0x0011e80000100a00 */
[----:B------:R-:W-:Y:S01]  /*4e940*/  STL.64 [R1+0xc8], R34 ;  /* 0x0000c82201007387 */ /* 0x000fe20000100a00 */
[----:B------:R-:W-:Y:S01]  /*4e950*/  PRMT R11, R41, 0x5210, R11 ;  /* 0x00005210290b7816 */ /* 0x000fe2000000000b */
[----:B------:R-:W-:-:S04]  /*4e960*/  NOP ;  /* 0x0000000000007918 */ /* 0x000fc80000000000 */
[----:B------:R-:W-:Y:S01]  /*4e970*/  STSM.16.M88.4 [R0], R8 ;  /* 0x0000000800007844 */ /* 0x000fe20000000200 */
[----:B------:R-:W-:-:S03]  /*4e980*/  NOP ;  /* 0x0000000000007918 */ /* 0x000fc60000000000 */
[----:B------:R-:W4:Y:S04]  /*4e990*/  LDS.128 R8, [R0] ;  /* 0x0000000000087984 */ /* 0x000f280000000c00 */
[----:B-1----:R-:W-:Y:S04]  /*4e9a0*/  STL.64 [R1+0xb0], R12 ;  /* 0x0000b00c01007387 */ /* 0x002fe80000100a00 */
[----:B------:R-:W-:Y:S04]  /*4e9b0*/  STL [R1+0xb8], R14 ;  /* 0x0000b80e01007387 */ /* 0x000fe80000100800 */
[----:B------:R-:W3:Y:S04]  /*4e9c0*/  LDL.LU R31, [R1+0x140c] ;  /* 0x00140c00011f7983 */ /* 0x000ee80000300800 */
[----:B0-----:R-:W3:Y:S04]  /*4e9d0*/  LDL.LU R32, [R1+0x1408] ;  /* 0x0014080001207983 */ /* 0x001ee80000300800 */
[----:B------:R-:W3:Y:S01]  /*4e9e0*/  LDL.LU R56, [R1+0x80] ;  /* 0x0000800001387983 */ /* 0x000ee20000300800 */
[----:B------:R-:W-:-:S05]  /*4e9f0*/  IMAD.MOV.U32 R3, RZ, RZ, R15 ;  /* 0x000000ffff037224 */ /* 0x000fca00078e000f */
[----:B------:R0:W-:Y:S04]  /*4ea00*/  STL [R1+0x14f8], R3 ;  /* 0x0014f80301007387 */ /* 0x0001e80000100800 */
[----:B----4-:R-:W-:Y:S04]  /*4ea10*/  STL.64 [R1+0xa8], R10 ;  /* 0x0000a80a01007387 */ /* 0x010fe80000100a00 */
[----:B------:R-:W4:Y:S04]  /*4ea20*/  LDL.LU R58, [R1+0x1358] ;  /* 0x00135800013a7983 */ /* 0x000f280000300800 */
[----:B------:R-:W4:Y:S04]  /*4ea30*/  LDL.LU R4, [R1+0x1354] ;  /* 0x0013540001047983 */ /* 0x000f280000300800 */
[----:B------:R-:W4:Y:S01]  /*4ea40*/  LDL.LU R5, [R1+0x1310] ;  /* 0x0013100001057983 */ /* 0x000f220000300800 */
[----:B------:R-:W-:Y:S01]  /*4ea50*/  LOP3.LUT R19, R54, 0xffff, RZ, 0xc0, !PT ;  /* 0x0000ffff36137812 */ /* 0x000fe200078ec0ff */
[----:B0-----:R-:W-:-:S02]  /*4ea60*/  IMAD.MOV.U32 R3, RZ, RZ, R9 ;  /* 0x000000ffff037224 */ /* 0x001fc400078e0009 */
[----:B------:R-:W4:Y:S01]  /*4ea70*/  LDL.LU R6, [R1+0x130c] ;  /* 0x00130c0001067983 */ /* 0x000f220000300800 */
[----:B------:R-:W-:Y:S01]  /*4ea80*/  PRMT R27, R27, 0x4210, R19 ;  /* 0x000042101b1b7816 */ /* 0x000fe20000000013 */
[----:B------:R-:W-:-:S04]  /*4ea90*/  NOP ;  /* 0x0000000000007918 */ /* 0x000fc80000000000 */
[----:B------:R-:W-:Y:S01]  /*4eaa0*/  STSM.16.M88.4 [R0], R24 ;  /* 0x0000001800007844 */ /* 0x000fe20000000200 */
[----:B------:R-:W-:Y:S01]  /*4eab0*/  IMAD.MOV.U32 R54, RZ, RZ, R8 ;  /* 0x000000ffff367224 */ /* 0x000fe200078e0008 */
[----:B------:R-:W-:Y:S02]  /*4eac0*/  NOP ;  /* 0x0000000000007918 */ /* 0x000fe40000000000 */
[----:B------:R-:W0:Y:S01]  /*4ead0*/  LDS.128 R8, [R0] ;  /* 0x0000000000087984 */ /* 0x000e220000000c00 */
[----:B------:R-:W-:Y:S01]  /*4eae0*/  PRMT R19, R38, 0x5210, R19 ;  /* 0x0000521026137816 */ /* 0x000fe20000000013 */
[----:B------:R-:W-:Y:S01]  /*4eaf0*/  NOP ;  /* 0x0000000000007918 */ /* 0x000fe20000000000 */
[----:B--2---:R-:W-:-:S03]  /*4eb00*/  LOP3.LUT R21, R57, 0xffff, RZ, 0xc0, !PT ;  /* 0x0000ffff39157812 */ /* 0x004fc600078ec0ff */
[----:B------:R-:W-:Y:S01]  /*4eb10*/  STSM.16.M88.4 [R0], R16 ;  /* 0x0000001000007844 */ /* 0x000fe20000000200 */
[----:B------:R-:W-:-:S03]  /*4eb20*/  NOP ;  /* 0x0000000000007918 */ /* 0x000fc60000000000 */
[----:B0-----:R-:W-:Y:S04]  /*4eb30*/  STL [R1+0x90], R8 ;  /* 0x0000900801007387 */ /* 0x001fe80000100800 */
[----:B------:R-:W-:Y:S04]  /*4eb40*/  STL.64 [R1+0x98], R10 ;  /* 0x0000980a01007387 */ /* 0x000fe80000100a00 */
[----:B------:R-:W2:Y:S04]  /*4eb50*/  LDL.LU R50, [R1+0x141c] ;  /* 0x00141c0001327983 */ /* 0x000ea80000300800 */
[----:B------:R-:W2:Y:S04]  /*4eb60*/  LDL.LU R51, [R1+0x1418] ;  /* 0x0014180001337983 */ /* 0x000ea80000300800 */
[----:B------:R-:W2:Y:S04]  /*4eb70*/  LDL.LU R59, [R1+0x1414] ;  /* 0x00141400013b7983 */ /* 0x000ea80000300800 */
[----:B------:R-:W2:Y:S01]  /*4eb80*/  LDL.LU R57, [R1+0x119c] ;  /* 0x00119c0001397983 */ /* 0x000ea20000300800 */
[----:B---3--:R-:W-:Y:S01]  /*4eb90*/  LOP3.LUT R23, R55, 0xffff, RZ, 0xc0, !PT ;  /* 0x0000ffff37177812 */ /* 0x008fe200078ec0ff */
[----:B------:R-:W-:-:S02]  /*4eba0*/  IMAD.MOV.U32 R55, RZ, RZ, R9 ;  /* 0x000000ffff377224 */ /* 0x000fc400078e0009 */
[----:B------:R-:W0:Y:S01]  /*4ebb0*/  LDS.128 R8, [R0] ;  /* 0x0000000000087984 */ /* 0x000e220000000c00 */
[----:B------:R-:W-:-:S03]  /*4ebc0*/  LOP3.LUT R22, R22, 0xffff, RZ, 0xc0, !PT ;  /* 0x0000ffff16167812 */ /* 0x000fc600078ec0ff */
[----:B------:R-:W-:Y:S01]  /*4ebd0*/  STL.64 [R1+0x1500], R54 ;  /* 0x0015003601007387 */ /* 0x000fe20000100a00 */
[----:B------:R-:W-:Y:S02]  /*4ebe0*/  PRMT R29, R31, 0x4210, R21 ;  /* 0x000042101f1d7816 */ /* 0x000fe40000000015 */
[----:B------:R-:W-:Y:S02]  /*4ebf0*/  PRMT R30, R32, 0x4210, R22 ;  /* 0x00004210201e7816 */ /* 0x000fe40000000016 */
[----:B------:R-:W-:Y:S01]  /*4ec00*/  PRMT R31, R56, 0x4210, R23 ;  /* 0x00004210381f7816 */ /* 0x000fe20000000017 */
[----:B------:R-:W-:-:S04]  /*4ec10*/  NOP ;  /* 0x0000000000007918 */ /* 0x000fc80000000000 */
[----:B------:R-:W-:Y:S04]  /*4ec20*/  STSM.16.M88.4 [R0], R28 ;  /* 0x0000001c00007844 */ /* 0x000fe80000000200 */
[----:B0-----:R-:W-:Y:S04]  /*4ec30*/  STL.64 [R1+0x80], R8 ;  /* 0x0000800801007387 */ /* 0x001fe80000100a00 */
[----:B------:R-:W-:Y:S01]  /*4ec40*/  STL.64 [R1+0x88], R10 ;  /* 0x0000880a01007387 */ /* 0x000fe20000100a00 */
[----:B------:R-:W-:-:S03]  /*4ec50*/  NOP ;  /* 0x0000000000007918 */ /* 0x000fc60000000000 */
[----:B------:R-:W0:Y:S01]  /*4ec60*/  LDS.128 R8, [R0] ;  /* 0x0000000000087984 */ /* 0x000e220000000c00 */
[----:B----4-:R-:W-:Y:S02]  /*4ec70*/  LOP3.LUT R12, R58, 0xffff, RZ, 0xc0, !PT ;  /* 0x0000ffff3a0c7812 */ /* 0x010fe400078ec0ff */
[----:B------:R-:W-:Y:S02]  /*4ec80*/  LOP3.LUT R13, R4, 0xffff, RZ, 0xc0, !PT ;  /* 0x0000ffff040d7812 */ /* 0x000fe400078ec0ff */
[----:B------:R-:W-:Y:S01]  /*4ec90*/  LOP3.LUT R14, R5, 0xffff, RZ, 0xc0, !PT ;  /* 0x0000ffff050e7812 */ /* 0x000fe200078ec0ff */
[----:B0-----:R2:W-:Y:S04]  /*4eca0*/  STL.64 [R1+0x70], R8 ;  /* 0x0000700801007387 */ /* 0x0015e80000100a00 */
[----:B------:R0:W-:Y:S04]  /*4ecb0*/  STL [R1+0x7c], R11 ;  /* 0x00007c0b01007387 */ /* 0x0001e80000100800 */
[----:B------:R-:W3:Y:S04]  /*4ecc0*/  LDL.LU R33, [R1+0x1374] ;  /* 0x0013740001217983 */ /* 0x000ee80000300800 */
[----:B------:R-:W4:Y:S04]  /*4ecd0*/  LDL.LU R48, [R1+0x1370] ;  /* 0x0013700001307983 */ /* 0x000f280000300800 */
[----:B------:R-:W4:Y:S04]  /*4ece0*/  LDL.LU R49, [R1+0x1324] ;  /* 0x0013240001317983 */ /* 0x000f280000300800 */
[----:B------:R-:W4:Y:S04]  /*4ecf0*/  LDL.LU R32, [R1+0x1320] ;  /* 0x0013200001207983 */ /* 0x000f280000300800 */
[----:B------:R-:W4:Y:S04]  /*4ed00*/  LDL.LU R58, [R1+0x142c] ;  /* 0x00142c00013a7983 */ /* 0x000f280000300800 */
[----:B------:R-:W4:Y:S04]  /*4ed10*/  LDL.LU R4, [R1+0x1428] ;  /* 0x0014280001047983 */ /* 0x000f280000300800 */
[----:B------:R-:W4:Y:S01]  /*4ed20*/  LDL.LU R5, [R1+0x1424] ;  /* 0x0014240001057983 */ /* 0x000f220000300800 */
[----:B------:R-:W-:-:S02]  /*4ed30*/  PRMT R21, R45, 0x5210, R21 ;  /* 0x000052102d157816 */ /* 0x000fc40000000015 */
[----:B------:R-:W-:Y:S02]  /*4ed40*/  PRMT R22, R43, 0x5210, R22 ;  /* 0x000052102b167816 */ /* 0x000fe40000000016 */
[----:B------:R-:W-:Y:S01]  /*4ed50*/  PRMT R23, R44, 0x5210, R23 ;  /* 0x000052102c177816 */ /* 0x000fe20000000017 */
[----:B------:R-:W-:-:S04]  /*4ed60*/  NOP ;  /* 0x0000000000007918 */ /* 0x000fc80000000000 */
[----:B------:R-:W-:Y:S01]  /*4ed70*/  STSM.16.M88.4 [R0], R20 ;  /* 0x0000001400007844 */ /* 0x000fe20000000200 */
[----:B------:R-:W-:-:S03]  /*4ed80*/  NOP ;  /* 0x0000000000007918 */ /* 0x000fc60000000000 */
[----:B------:R-:W1:Y:S01]  /*4ed90*/  LDS.128 R16, [R0] ;  /* 0x0000000000107984 */ /* 0x000e620000000c00 */
[----:B------:R-:W-:Y:S01]  /*4eda0*/  LOP3.LUT R15, R6, 0xffff, RZ, 0xc0, !PT ;  /* 0x0000ffff060f7812 */ /* 0x000fe200078ec0ff */
[----:B------:R-:W-:Y:S01]  /*4edb0*/  IMAD.MOV.U32 R56, RZ, RZ, R10 ;  /* 0x000000ffff387224 */ /* 0x000fe200078e000a */
[----:B--2---:R-:W-:Y:S01]  /*4edc0*/  PRMT R8, R50, 0x4210, R12 ;  /* 0x0000421032087816 */ /* 0x004fe2000000000c */
[----:B------:R-:W2:Y:S01]  /*4edd0*/  LDL.LU R6, [R1+0x11a0] ;  /* 0x0011a00001067983 */ /* 0x000ea20000300800 */
[----:B------:R-:W-:Y:S02]  /*4ede0*/  PRMT R9, R51, 0x4210, R13 ;  /* 0x0000421033097816 */ /* 0x000fe4000000000d */
[----:B------:R-:W-:Y:S02]  /*4edf0*/  PRMT R10, R59, 0x4210, R14 ;  /* 0x000042103b0a7816 */ /* 0x000fe4000000000e */
[----:B0-----:R-:W-:Y:S01]  /*4ee00*/  PRMT R11, R57, 0x4210, R15 ;  /* 0x00004210390b7816 */ /* 0x001fe2000000000f */
[----:B------:R-:W-:-:S04]  /*4ee10*/  NOP ;  /* 0x0000000000007918 */ /* 0x000fc80000000000 */
[----:B------:R0:W-:Y:S04]  /*4ee20*/  STSM.16.M88.4 [R0], R8 ;  /* 0x0000000800007844 */ /* 0x0001e80000000200 */
[----:B-1----:R-:W-:Y:S04]  /*4ee30*/  STL.64 [R1+0x60], R16 ;  /* 0x0000601001007387 */ /* 0x002fe80000100a00 */
[----:B------:R-:W-:Y:S01]  /*4ee40*/  STL.64 [R1+0x68], R18 ;  /* 0x0000681201007387 */ /* 0x000fe20000100a00 */
[----:B------:R-:W-:-:S03]  /*4ee50*/  NOP ;  /* 0x0000000000007918 */ /* 0x000fc60000000000 */
[----:B------:R-:W1:Y:S01]  /*4ee60*/  LDS.128 R16, [R0] ;  /* 0x0000000000107984 */ /* 0x000e620000000c00 */
[----:B0-----:R-:W-:Y:S02]  /*4ee70*/  PRMT R8, R47, 0x5210, R12 ;  /* 0x000052102f087816 */ /* 0x001fe4000000000c */
[----:B------:R-:W-:Y:S02]  /*4ee80*/  PRMT R9, R60, 0x5210, R13 ;  /* 0x000052103c097816 */ /* 0x000fe4000000000d */
[----:B------:R-:W-:Y:S02]  /*4ee90*/  PRMT R10, R61, 0x5210, R14 ;  /* 0x000052103d0a7816 */ /* 0x000fe4000000000e */
[----:B------:R-:W-:Y:S01]  /*4eea0*/  PRMT R11, R46, 0x5210, R15 ;  /* 0x000052102e0b7816 */ /* 0x000fe2000000000f */
[----:B------:R-:W-:-:S04]  /*4eeb0*/  NOP ;  /* 0x0000000000007918 */ /* 0x000fc80000000000 */
[----:B------:R-:W-:Y:S01]  /*4eec0*/  STSM.16.M88.4 [R0], R8 ;  /* 0x0000000800007844 */ /* 0x000fe20000000200 */
[----:B------:R-:W-:-:S03]  /*4eed0*/  NOP ;  /* 0x0000000000007918 */ /* 0x000fc60000000000 */
[----:B------:R-:W0:Y:S04]  /*4eee0*/  LDS.128 R8, [R0] ;  /* 0x0000000000087984 */ /* 0x000e280000000c00 */
[----:B-1----:R1:W-:Y:S04]  /*4eef0*/  STL [R1+0x54], R17 ;  /* 0x0000541101007387 */ /* 0x0023e80000100800 */
[----:B------:R0:W-:Y:S04]  /*4ef00*/  STL [R1+0x58], R18 ;  /* 0x0000581201007387 */ /* 0x0001e80000100800 */
[----:B------:R-:W2:Y:S04]  /*4ef10*/  LDL.LU R37, [R1+0x124] ;  /* 0x0001240001257983 */ /* 0x000ea80000300800 */
[----:B------:R-:W2:Y:S04]  /*4ef20*/  LDL.LU R35, [R1+0x12c] ;  /* 0x00012c0001237983 */ /* 0x000ea80000300800 */
[----:B------:R-:W2:Y:S04]  /*4ef30*/  LDL.LU R50, [R1+0x130] ;  /* 0x0001300001327983 */ /* 0x000ea80000300800 */
[----:B------:R-:W2:Y:S01]  /*4ef40*/  LDL.LU R51, [R1+0x128] ;  /* 0x0001280001337983 */ /* 0x000ea20000300800 */
[----:B------:R-:W-:-:S05]  /*4ef50*/  IMAD.MOV.U32 R57, RZ, RZ, R19 ;  /* 0x000000ffff397224 */ /* 0x000fca00078e0013 */
[----:B------:R0:W-:Y:S04]  /*4ef60*/  STL [R1+0x14c0], R57 ;  /* 0x0014c03901007387 */ /* 0x0001e80000100800 */
[----:B------:R-:W2:Y:S01]  /*4ef70*/  LDL.LU R36, [R1+0x138c] ;  /* 0x00138c0001247983 */ /* 0x000ea20000300800 */
[----:B---3--:R-:W-:-:S03]  /*4ef80*/  LOP3.LUT R12, R33, 0xffff, RZ, 0xc0, !PT ;  /* 0x0000ffff210c7812 */ /* 0x008fc600078ec0ff */
[----:B------:R-:W3:Y:S01]  /*4ef90*/  LDL.LU R33, [R1+0x1388] ;  /* 0x0013880001217983 */ /* 0x000ee20000300800 */
[----:B----4-:R-:W-:-:S03]  /*4efa0*/  LOP3.LUT R13, R48, 0xffff, RZ, 0xc0, !PT ;  /* 0x0000ffff300d7812 */ /* 0x010fc600078ec0ff */
[----:B------:R-:W4:Y:S01]  /*4efb0*/  LDL.LU R48, [R1+0x133c] ;  /* 0x00133c0001307983 */ /* 0x000f220000300800 */
[----:B------:R-:W-:-:S03]  /*4efc0*/  LOP3.LUT R14, R49, 0xffff, RZ, 0xc0, !PT ;  /* 0x0000ffff310e7812 */ /* 0x000fc600078ec0ff */
[----:B------:R-:W4:Y:S01]  /*4efd0*/  LDL.LU R49, [R1+0x1338] ;  /* 0x0013380001317983 */ /* 0x000f220000300800 */
[----:B------:R-:W-:-:S03]  /*4efe0*/  LOP3.LUT R15, R32, 0xffff, RZ, 0xc0, !PT ;  /* 0x0000ffff200f7812 */ /* 0x000fc600078ec0ff */
[----:B------:R-:W4:Y:S04]  /*4eff0*/  LDL.LU R32, [R1+0x1438] ;  /* 0x0014380001207983 */ /* 0x000f280000300800 */
[----:B0-----:R-:W-:Y:S01]  /*4f000*/  STL [R1+0x38], R10 ;  /* 0x0000380a01007387 */ /* 0x001fe20000100800 */
[----:B-1----:R-:W-:-:S03]  /*4f010*/  PRMT R17, R4, 0x4210, R13 ;  /* 0x0000421004117816 */ /* 0x002fc6000000000d */
[----:B------:R-:W4:Y:S01]  /*4f020*/  LDL.LU R4, [R1+0x1434] ;  /* 0x0014340001047983 */ /* 0x000f220000300800 */
[----:B------:R-:W-:-:S03]  /*4f030*/  PRMT R18, R5, 0x4210, R14 ;  /* 0x0000421005127816 */ /* 0x000fc6000000000e */
[----:B------:R-:W4:Y:S04]  /*4f040*/  LDL.LU R53, [R1+0x1430] ;  /* 0x0014300001357983 */ /* 0x000f280000300800 */
[----:B------:R-:W4:Y:S01]  /*4f050*/  LDL.LU R5, [R1+0x11a4] ;  /* 0x0011a40001057983 */ /* 0x000f220000300800 */
[----:B------:R-:W-:Y:S01]  /*4f060*/  IMAD.MOV.U32 R59, RZ, RZ, R16 ;  /* 0x000000ffff3b7224 */ /* 0x000fe200078e0010 */
[----:B------:R-:W-:Y:S01]  /*4f070*/  PRMT R16, R58, 0x4210, R12 ;  /* 0x000042103a107816 */ /* 0x000fe2000000000c */
[----:B------:R-:W-:Y:S02]  /*4f080*/  IMAD.MOV.U32 R57, RZ, RZ, R9 ;  /* 0x000000ffff397224 */ /* 0x000fe400078e0009 */
[----:B------:R-:W-:-:S03]  /*4f090*/  IMAD.MOV.U32 R58, RZ, RZ, R8 ;  /* 0x000000ffff3a7224 */ /* 0x000fc600078e0008 */
[----:B------:R-:W-:Y:S04]  /*4f0a0*/  STL.64 [R1+0x14d8], R56 ;  /* 0x0014d83801007387 */ /* 0x000fe80000100a00 */
[----:B------:R-:W-:Y:S04]  /*4f0b0*/  STL.64 [R1+0x14c8], R58 ;  /* 0x0014c83a01007387 */ /* 0x000fe80000100a00 */
[----:B------:R-:W4:Y:S01]  /*4f0c0*/  LDL.LU R34, [R1+0x134] ;  /* 0x0001340001227983 */ /* 0x000f220000300800 */
[----:B--2---:R-:W-:Y:S01]  /*4f0d0*/  PRMT R19, R6, 0x4210, R15 ;  /* 0x0000421006137816 */ /* 0x004fe2000000000f */
[----:B------:R-:W-:-:S04]  /*4f0e0*/  NOP ;  /* 0x0000000000007918 */ /* 0x000fc80000000000 */
[----:B------:R-:W-:Y:S01]  /*4f0f0*/  STSM.16.M88.4 [R0], R16 ;  /* 0x0000001000007844 */ /* 0x000fe20000000200 */
[----:B------:R-:W-:Y:S01]  /*4f100*/  IMAD.MOV.U32 R6, RZ, RZ, R11 ;  /* 0x000000ffff067224 */ /* 0x000fe200078e000b */
[----:B------:R-:W-:Y:S02]  /*4f110*/  NOP ;  /* 0x0000000000007918 */ /* 0x000fe40000000000 */
[----:B------:R-:W0:Y:S01]  /*4f120*/  LDS.128 R8, [R0] ;  /* 0x0000000000087984 */ /* 0x000e220000000c00 */
[----:B------:R-:W-:-:S03]  /*4f130*/  PRMT R13, R37, 0x5210, R13 ;  /* 0x00005210250d7816 */ /* 0x000fc6000000000d */
[----:B------:R-:W2:Y:S01]  /*4f140*/  LDL.LU R37, [R1+0x13c] ;  /* 0x00013c0001257983 */ /* 0x000ea20000300800 */
[----:B------:R-:W-:-:S03]  /*4f150*/  PRMT R14, R50, 0x5210, R14 ;  /* 0x00005210320e7816 */ /* 0x000fc6000000000e */
[----:B------:R-:W2:Y:S01]  /*4f160*/  LDL.LU R50, [R1+0x138] ;  /* 0x0001380001327983 */ /* 0x000ea20000300800 */
[----:B------:R-:W-:-:S03]  /*4f170*/  PRMT R15, R51, 0x5210, R15 ;  /* 0x00005210330f7816 */ /* 0x000fc6000000000f */
[----:B------:R-:W2:Y:S01]  /*4f180*/  LDL.LU R51, [R1+0x120] ;  /* 0x0001200001337983 */ /* 0x000ea20000300800 */
[----:B------:R-:W-:Y:S01]  /*4f190*/  PRMT R12, R35, 0x5210, R12 ;  /* 0x00005210230c7816 */ /* 0x000fe2000000000c */
[----:B------:R-:W-:Y:S02]  /*4f1a0*/  NOP ;  /* 0x0000000000007918 */ /* 0x000fe40000000000 */
[----:B0-----:R-:W-:Y:S01]  /*4f1b0*/  STL.64 [R1+0x14b8], R8 ;  /* 0x0014b80801007387 */ /* 0x001fe20000100a00 */
[----:B------:R-:W-:-:S03]  /*4f1c0*/  LOP3.LUT R20, R36, 0xffff, RZ, 0xc0, !PT ;  /* 0x0000ffff24147812 */ /* 0x000fc600078ec0ff */
[----:B------:R-:W-:Y:S04]  /*4f1d0*/  STL.64 [R1+0x14a0], R10 ;  /* 0x0014a00a01007387 */ /* 0x000fe80000100a00 */
[----:B------:R-:W2:Y:S04]  /*4f1e0*/  LDL.LU R35, [R1+0x139c] ;  /* 0x00139c0001237983 */ /* 0x000ea80000300800 */
[----:B------:R-:W2:Y:S01]  /*4f1f0*/  LDL.LU R36, [R1+0x1398] ;  /* 0x0013980001247983 */ /* 0x000ea20000300800 */
[----:B---3--:R-:W-:-:S03]  /*4f200*/  LOP3.LUT R21, R33, 0xffff, RZ, 0xc0, !PT ;  /* 0x0000ffff21157812 */ /* 0x008fc600078ec0ff */
[----:B------:R-:W3:Y:S01]  /*4f210*/  LDL.LU R33, [R1+0x134c] ;  /* 0x00134c0001217983 */ /* 0x000ee20000300800 */
[----:B----4-:R-:W-:-:S03]  /*4f220*/  LOP3.LUT R22, R48, 0xffff, RZ, 0xc0, !PT ;  /* 0x0000ffff30167812 */ /* 0x010fc600078ec0ff */
[----:B------:R-:W4:Y:S01]  /*4f230*/  LDL.LU R48, [R1+0x1348] ;  /* 0x0013480001307983 */ /* 0x000f220000300800 */
[----:B------:R-:W-:-:S03]  /*4f240*/  LOP3.LUT R23, R49, 0xffff, RZ, 0xc0, !PT ;  /* 0x0000ffff31177812 */ /* 0x000fc600078ec0ff */
[----:B------:R-:W4:Y:S01]  /*4f250*/  LDL.LU R49, [R1+0x1444] ;  /* 0x0014440001317983 */ /* 0x000f220000300800 */
[----:B------:R-:W-:-:S03]  /*4f260*/  PRMT R16, R32, 0x4210, R20 ;  /* 0x0000421020107816 */ /* 0x000fc60000000014 */
[----:B------:R-:W4:Y:S01]  /*4f270*/  LDL.LU R32, [R1+0x1440] ;  /* 0x0014400001207983 */ /* 0x000f220000300800 */
[----:B------:R-:W-:-:S03]  /*4f280*/  PRMT R17, R4, 0x4210, R21 ;  /* 0x0000421004117816 */ /* 0x000fc60000000015 */
[----:B------:R-:W4:Y:S01]  /*4f290*/  LDL.LU R4, [R1+0x143c] ;  /* 0x00143c0001047983 */ /* 0x000f220000300800 */
[----:B------:R-:W-:-:S03]  /*4f2a0*/  PRMT R19, R5, 0x4210, R23 ;  /* 0x0000421005137816 */ /* 0x000fc60000000017 */
[----:B------:R-:W4:Y:S04]  /*4f2b0*/  LDL.LU R5, [R1+0x11a8] ;  /* 0x0011a80001057983 */ /* 0x000f280000300800 */
[----:B------:R-:W-:Y:S01]  /*4f2c0*/  STSM.16.M88.4 [R0], R12 ;  /* 0x0000000c00007844 */ /* 0x000fe20000000200 */
[----:B------:R-:W-:-:S03]  /*4f2d0*/  NOP ;  /* 0x0000000000007918 */ /* 0x000fc60000000000 */
[----:B------:R-:W0:Y:S01]  /*4f2e0*/  LDS.128 R12, [R0] ;  /* 0x00000000000c7984 */ /* 0x000e220000000c00 */
[----:B------:R-:W-:Y:S01]  /*4f2f0*/  PRMT R18, R53, 0x4210, R22 ;  /* 0x0000421035127816 */ /* 0x000fe20000000016 */
[----:B------:R-:W-:Y:S01]  /*4f300*/  NOP ;  /* 0x0000000000007918 */ /* 0x000fe20000000000 */
[----:B------:R-:W-:-:S03]  /*4f310*/  PRMT R20, R34, 0x5210, R20 ;  /* 0x0000521022147816 */ /* 0x000fc60000000014 */
[----:B------:R-:W-:Y:S01]  /*4f320*/  STSM.16.M88.4 [R0], R16 ;  /* 0x0000001000007844 */ /* 0x000fe20000000200 */
[----:B------:R-:W-:-:S03]  /*4f330*/  NOP ;  /* 0x0000000000007918 */ /* 0x000fc60000000000 */
[----:B------:R-:W1:Y:S04]  /*4f340*/  LDS.128 R16, [R0] ;  /* 0x0000000000107984 */ /* 0x000e680000000c00 */
[----:B0-----:R-:W-:Y:S04]  /*4f350*/  STL.64 [R1+0x14e0], R12 ;  /* 0x0014e00c01007387 */ /* 0x001fe80000100a00 */
[----:B------:R-:W-:Y:S04]  /*4f360*/  STL.64 [R1+0x14a8], R14 ;  /* 0x0014a80e01007387 */ /* 0x000fe80000100a00 */
[----:B------:R-:W4:Y:S01]  /*4f370*/  LDL.LU R34, [R1+0x834] ;  /* 0x0008340001227983 */ /* 0x000f220000300800 */
[----:B--2---:R-:W-:-:S03]  /*4f380*/  PRMT R22, R37, 0x5210, R22 ;  /* 0x0000521025167816 */ /* 0x004fc60000000016 */
[----:B------:R-:W2:Y:S01]  /*4f390*/  LDL.LU R37, [R1+0x838] ;  /* 0x0008380001257983 */ /* 0x000ea20000300800 */
[----:B------:R-:W-:-:S03]  /*4f3a0*/  PRMT R21, R50, 0x5210, R21 ;  /* 0x0000521032157816 */ /* 0x000fc60000000015 */
[----:B------:R-:W2:Y:S01]  /*4f3b0*/  LDL.LU R50, [R1+0x1170] ;  /* 0x0011700001327983 */ /* 0x000ea20000300800 */
[----:B------:R-:W-:Y:S01]  /*4f3c0*/  PRMT R23, R51, 0x5210, R23 ;  /* 0x0000521033177816 */ /* 0x000fe20000000017 */
[----:B------:R-:W-:Y:S02]  /*4f3d0*/  NOP ;  /* 0x0000000000007918 */ /* 0x000fe40000000000 */
[----:B------:R-:W2:Y:S04]  /*4f3e0*/  LDL.LU R51, [R1+0x83c] ;  /* 0x00083c0001337983 */ /* 0x000ea80000300800 */
[----:B-1----:R-:W-:Y:S04]  /*4f3f0*/  STL.64 [R1+0x1498], R16 ;  /* 0x0014981001007387 */ /* 0x002fe80000100a00 */
[----:B------:R-:W-:Y:S01]  /*4f400*/  STL.64 [R1+0x1478], R18 ;  /* 0x0014781201007387 */ /* 0x000fe20000100a00 */
[----:B------:R-:W-:-:S02]  /*4f410*/  LOP3.LUT R28, R35, 0xffff, RZ, 0xc0, !PT ;  /* 0x0000ffff231c7812 */ /* 0x000fc400078ec0ff */
[----:B------:R-:W-:Y:S02]  /*4f420*/  LOP3.LUT R29, R36, 0xffff, RZ, 0xc0, !PT ;  /* 0x0000ffff241d7812 */ /* 0x000fe400078ec0ff */
[----:B------:R-:W2:Y:S04]  /*4f430*/  LDL.LU R36, [R1+0x13b4] ;  /* 0x0013b40001247983 */ /* 0x000ea80000300800 */
[----:B------:R-:W2:Y:S01]  /*4f440*/  LDL.LU R35, [R1+0x13b0] ;  /* 0x0013b00001237983 */ /* 0x000ea20000300800 */
[----:B---3--:R-:W-:-:S03]  /*4f450*/  LOP3.LUT R30, R33, 0xffff, RZ, 0xc0, !PT ;  /* 0x0000ffff211e7812 */ /* 0x008fc600078ec0ff */
[----:B------:R-:W3:Y:S01]  /*4f460*/  LDL.LU R33, [R1+0x1364] ;  /* 0x0013640001217983 */ /* 0x000ee20000300800 */
[----:B----4-:R-:W-:Y:S02]  /*4f470*/  LOP3.LUT R31, R48, 0xffff, RZ, 0xc0, !PT ;  /* 0x0000ffff301f7812 */ /* 0x010fe400078ec0ff */
[----:B------:R-:W-:Y:S02]  /*4f480*/  PRMT R25, R32, 0x4210, R29 ;  /* 0x0000421020197816 */ /* 0x000fe4000000001d */
[----:B------:R-:W4:Y:S01]  /*4f490*/  LDL.LU R32, [R1+0x135c] ;  /* 0x00135c0001207983 */ /* 0x000f220000300800 */
[----:B------:R-:W-:-:S03]  /*4f4a0*/  PRMT R26, R4, 0x4210, R30 ;  /* 0x00004210041a7816 */ /* 0x000fc6000000001e */
[----:B------:R-:W4:Y:S04]  /*4f4b0*/  LDL.LU R4, [R1+0x1450] ;  /* 0x0014500001047983 */ /* 0x000f280000300800 */
[----:B------:R-:W4:Y:S01]  /*4f4c0*/  LDL.LU R48, [R1+0x144c] ;  /* 0x00144c0001307983 */ /* 0x000f220000300800 */
[----:B------:R-:W-:-:S03]  /*4f4d0*/  PRMT R27, R5, 0x4210, R31 ;  /* 0x00004210051b7816 */ /* 0x000fc6000000001f */
[----:B------:R-:W4:Y:S04]  /*4f4e0*/  LDL.LU R5, [R1+0x1448] ;  /* 0x0014480001057983 */ /* 0x000f280000300800 */
[----:B------:R-:W-:Y:S01]  /*4f4f0*/  STSM.16.M88.4 [R0], R20 ;  /* 0x0000001400007844 */ /* 0x000fe20000000200 */
[----:B------:R-:W-:-:S03]  /*4f500*/  NOP ;  /* 0x0000000000007918 */ /* 0x000fc60000000000 */
[----:B------:R-:W0:Y:S01]  /*4f510*/  LDS.128 R20, [R0] ;  /* 0x0000000000147984 */ /* 0x000e220000000c00 */
[----:B------:R-:W-:Y:S01]  /*4f520*/  PRMT R24, R49, 0x4210, R28 ;  /* 0x0000421031187816 */ /* 0x000fe2000000001c */
[----:B------:R-:W-:Y:S02]  /*4f530*/  NOP ;  /* 0x0000000000007918 */ /* 0x000fe40000000000 */
[----:B------:R-:W4:Y:S04]  /*4f540*/  LDL.LU R49, [R1+0x11ac] ;  /* 0x0011ac0001317983 */ /* 0x000f280000300800 */
[----:B------:R-:W-:Y:S01]  /*4f550*/  STSM.16.M88.4 [R0], R24 ;  /* 0x0000001800007844 */ /* 0x000fe20000000200 */
[----:B------:R-:W-:-:S03]  /*4f560*/  NOP ;  /* 0x0000000000007918 */ /* 0x000fc60000000000 */
[----:B------:R-:W1:Y:S04]  /*4f570*/  LDS.128 R24, [R0] ;  /* 0x0000000000187984 */ /* 0x000e680000000c00 */
[----:B0-----:R-:W-:Y:S04]  /*4f580*/  STL.64 [R1+0x14e8], R20 ;  /* 0x0014e81401007387 */ /* 0x001fe80000100a00 */
[----:B------:R0:W-:Y:S01]  /*4f590*/  STL.64 [R1+0x1480], R22 ;  /* 0x0014801601007387 */ /* 0x0001e20000100a00 */
[----:B------:R-:W-:Y:S02]  /*4f5a0*/  PRMT R29, R34, 0x5210, R29 ;  /* 0x00005210221d7816 */ /* 0x000fe4000000001d */
[----:B--2---:R-:W-:-:S02]  /*4f5b0*/  PRMT R30, R50, 0x5210, R30 ;  /* 0x00005210321e7816 */ /* 0x004fc4000000001e */
[----:B------:R-:W2:Y:S01]  /*4f5c0*/  LDL.LU R50, [R1+0x1174] ;  /* 0x0011740001327983 */ /* 0x000ea20000300800 */
[----:B------:R-:W-:-:S03]  /*4f5d0*/  PRMT R31, R51, 0x5210, R31 ;  /* 0x00005210331f7816 */ /* 0x000fc6000000001f */
[----:B------:R-:W2:Y:S04]  /*4f5e0*/  LDL.LU R51, [R1+0x1178] ;  /* 0x0011780001337983 */ /* 0x000ea80000300800 */
[----:B------:R-:W2:Y:S04]  /*4f5f0*/  LDL.LU R54, [R1+0x117c] ;  /* 0x00117c0001367983 */ /* 0x000ea80000300800 */
[----:B------:R-:W2:Y:S04]  /*4f600*/  LDL.LU R55, [R1+0x830] ;  /* 0x0008300001377983 */ /* 0x000ea80000300800 */
[----:B-1----:R-:W-:Y:S01]  /*4f610*/  STL.64 [R1+0x1488], R26 ;  /* 0x0014881a01007387 */ /* 0x002fe20000100a00 */
[----:B------:R-:W-:-:S03]  /*4f620*/  LOP3.LUT R36, R36, 0xffff, RZ, 0xc0, !PT ;  /* 0x0000ffff24247812 */ /* 0x000fc600078ec0ff */
[----:B------:R1:W-:Y:S04]  /*4f630*/  STL.64 [R1+0x1530], R24 ;  /* 0x0015301801007387 */ /* 0x0003e80000100a00 */
[----:B------:R-:W2:Y:S04]  /*4f640*/  LDL.LU R52, [R1+0x13c0] ;  /* 0x0013c00001347983 */ /* 0x000ea80000300800 */
[----:B------:R-:W2:Y:S01]  /*4f650*/  LDL.LU R53, [R1+0x13bc] ;  /* 0x0013bc0001357983 */ /* 0x000ea20000300800 */
[----:B---3--:R-:W-:Y:S02]  /*4f660*/  LOP3.LUT R38, R33, 0xffff, RZ, 0xc0, !PT ;  /* 0x0000ffff21267812 */ /* 0x008fe400078ec0ff */
[----:B----4-:R-:W-:-:S02]  /*4f670*/  LOP3.LUT R39, R32, 0xffff, RZ, 0xc0, !PT ;  /* 0x0000ffff20277812 */ /* 0x010fc400078ec0ff */
[----:B------:R-:W-:Y:S02]  /*4f680*/  PRMT R32, R4, 0x4210, R36 ;  /* 0x0000421004207816 */ /* 0x000fe40000000024 */
[----:B------:R-:W3:Y:S01]  /*4f690*/  LDL.LU R4, [R1+0x137c] ;  /* 0x00137c0001047983 */ /* 0x000ee20000300800 */
[----:B------:R-:W-:-:S03]  /*4f6a0*/  PRMT R34, R5, 0x4210, R38 ;  /* 0x0000421005227816 */ /* 0x000fc60000000026 */
[----:B------:R-:W4:Y:S01]  /*4f6b0*/  LDL.LU R5, [R1+0x1378] ;  /* 0x0013780001057983 */ /* 0x000f220000300800 */
[----:B------:R-:W-:Y:S01]  /*4f6c0*/  PRMT R28, R37, 0x5210, R28 ;  /* 0x00005210251c7816 */ /* 0x000fe2000000001c */
[----:B------:R-:W-:Y:S01]  /*4f6d0*/  NOP ;  /* 0x0000000000007918 */ /* 0x000fe20000000000 */
[----:B------:R-:W-:Y:S01]  /*4f6e0*/  LOP3.LUT R37, R35, 0xffff, RZ, 0xc0, !PT ;  /* 0x0000ffff23257812 */ /* 0x000fe200078ec0ff */
[----:B------:R-:W4:Y:S04]  /*4f6f0*/  LDL.LU R40, [R1+0x145c] ;  /* 0x00145c0001287983 */ /* 0x000f280000300800 */
[----:B------:R-:W4:Y:S01]  /*4f700*/  LDL.LU R41, [R1+0x1458] ;  /* 0x0014580001297983 */ /* 0x000f220000300800 */
[----:B------:R-:W-:-:S03]  /*4f710*/  PRMT R33, R48, 0x4210, R37 ;  /* 0x0000421030217816 */ /* 0x000fc60000000025 */
[----:B------:R-:W4:Y:S01]  /*4f720*/  LDL.LU R42, [R1+0x1454] ;  /* 0x00145400012a7983 */ /* 0x000f220000300800 */
[----:B------:R-:W-:-:S03]  /*4f730*/  PRMT R35, R49, 0x4210, R39 ;  /* 0x0000421031237816 */ /* 0x000fc60000000027 */
[----:B------:R-:W4:Y:S04]  /*4f740*/  LDL.LU R43, [R1+0x11b0] ;  /* 0x0011b000012b7983 */ /* 0x000f280000300800 */
[----:B------:R-:W4:Y:S04]  /*4f750*/  LDL.LU R48, [R1+0x1190] ;  /* 0x0011900001307983 */ /* 0x000f280000300800 */
[----:B------:R-:W4:Y:S01]  /*4f760*/  LDL.LU R49, [R1+0x118c] ;  /* 0x00118c0001317983 */ /* 0x000f220000300800 */
[----:B--2---:R-:W-:-:S03]  /*4f770*/  PRMT R36, R50, 0x5210, R36 ;  /* 0x0000521032247816 */ /* 0x004fc60000000024 */
[----:B------:R-:W2:Y:S01]  /*4f780*/  LDL.LU R50, [R1+0x1184] ;  /* 0x0011840001327983 */ /* 0x000ea20000300800 */
[----:B------:R-:W-:-:S03]  /*4f790*/  PRMT R38, R51, 0x5210, R38 ;  /* 0x0000521033267816 */ /* 0x000fc60000000026 */
[----:B------:R-:W2:Y:S01]  /*4f7a0*/  LDL.LU R51, [R1+0x1188] ;  /* 0x0011880001337983 */ /* 0x000ea20000300800 */
[----:B------:R-:W-:-:S03]  /*4f7b0*/  PRMT R37, R54, 0x5210, R37 ;  /* 0x0000521036257816 */ /* 0x000fc60000000025 */
[----:B------:R-:W2:Y:S01]  /*4f7c0*/  LDL.LU R61, [R1+0x13cc] ;  /* 0x0013cc00013d7983 */ /* 0x000ea20000300800 */
[----:B------:R-:W-:-:S03]  /*4f7d0*/  PRMT R39, R55, 0x5210, R39 ;  /* 0x0000521037277816 */ /* 0x000fc60000000027 */
[----:B------:R-:W2:Y:S04]  /*4f7e0*/  LDL.LU R57, [R1+0x13c8] ;  /* 0x0013c80001397983 */ /* 0x000ea80000300800 */
[----:B------:R-:W1:Y:S04]  /*4f7f0*/  LDL.LU R54, [R1+0x1394] ;  /* 0x0013940001367983 */ /* 0x000e680000300800 */
[----:B------:R-:W2:Y:S01]  /*4f800*/  LDL.LU R55, [R1+0x1390] ;  /* 0x0013900001377983 */ /* 0x000ea20000300800 */
[----:B------:R-:W-:-:S03]  /*4f810*/  LOP3.LUT R44, R52, 0xffff, RZ, 0xc0, !PT ;  /* 0x0000ffff342c7812 */ /* 0x000fc600078ec0ff */
[----:B------:R-:W2:Y:S01]  /*4f820*/  LDL.LU R52, [R1+0x1468] ;  /* 0x0014680001347983 */ /* 0x000ea20000300800 */
[----:B------:R-:W-:-:S03]  /*4f830*/  LOP3.LUT R45, R53, 0xffff, RZ, 0xc0, !PT ;  /* 0x0000ffff352d7812 */ /* 0x000fc600078ec0ff */
[----:B------:R-:W2:Y:S01]  /*4f840*/  LDL.LU R53, [R1+0x1464] ;  /* 0x0014640001357983 */ /* 0x000ea20000300800 */
[----:B---3--:R-:W-:-:S03]  /*4f850*/  LOP3.LUT R46, R4, 0xffff, RZ, 0xc0, !PT ;  /* 0x0000ffff042e7812 */ /* 0x008fc600078ec0ff */
[----:B------:R-:W3:Y:S01]  /*4f860*/  LDL.LU R4, [R1+0x1460] ;  /* 0x0014600001047983 */ /* 0x000ee20000300800 */
[----:B----4-:R-:W-:-:S03]  /*4f870*/  LOP3.LUT R47, R5, 0xffff, RZ, 0xc0, !PT ;  /* 0x0000ffff052f7812 */ /* 0x010fc600078ec0ff */
[----:B------:R-:W4:Y:S01]  /*4f880*/  LDL.LU R5, [R1+0x11b4] ;  /* 0x0011b40001057983 */ /* 0x000f220000300800 */
[----:B------:R-:W-:Y:S02]  /*4f890*/  PRMT R40, R40, 0x4210, R44 ;  /* 0x0000421028287816 */ /* 0x000fe4000000002c */
[----:B------:R-:W-:Y:S02]  /*4f8a0*/  PRMT R41, R41, 0x4210, R45 ;  /* 0x0000421029297816 */ /* 0x000fe4000000002d */
[----:B------:R-:W-:Y:S02]  /*4f8b0*/  PRMT R42, R42, 0x4210, R46 ;  /* 0x000042102a2a7816 */ /* 0x000fe4000000002e */
[----:B------:R-:W-:Y:S02]  /*4f8c0*/  PRMT R43, R43, 0x4210, R47 ;  /* 0x000042102b2b7816 */ /* 0x000fe4000000002f */
[----:B------:R-:W-:Y:S02]  /*4f8d0*/  PRMT R45, R48, 0x5210, R45 ;  /* 0x00005210302d7816 */ /* 0x000fe4000000002d */
[----:B------:R-:W3:Y:S01]  /*4f8e0*/  LDL.LU R48, [R1+0x11d8] ;  /* 0x0011d80001307983 */ /* 0x000ee20000300800 */
[----:B------:R-:W-:-:S03]  /*4f8f0*/  PRMT R44, R49, 0x5210, R44 ;  /* 0x00005210312c7816 */ /* 0x000fc6000000002c */
[----:B------:R-:W-:Y:S01]  /*4f900*/  STSM.16.M88.4 [R0], R28 ;  /* 0x0000001c00007844 */ /* 0x000fe20000000200 */
[----:B------:R-:W-:-:S03]  /*4f910*/  NOP ;  /* 0x0000000000007918 */ /* 0x000fc60000000000 */
[----:B------:R-:W-:Y:S01]  /*4f920*/  LDS.128 R28, [R0] ;  /* 0x00000000001c7984 */ /* 0x000fe20000000c00 */
[----:B------:R-:W-:-:S03]  /*4f930*/  NOP ;  /* 0x0000000000007918 */ /* 0x000fc60000000000 */
[----:B------:R-:W-:Y:S01]  /*4f940*/  STSM.16.M88.4 [R0], R32 ;  /* 0x0000002000007844 */ /* 0x000fe20000000200 */
[----:B------:R-:W-:-:S03]  /*4f950*/  NOP ;  /* 0x0000000000007918 */ /* 0x000fc60000000000 */
[----:B------:R-:W-:Y:S01]  /*4f960*/  LDS.128 R32, [R0] ;  /* 0x0000000000207984 */ /* 0x000fe20000000c00 */
[----:B------:R-:W-:Y:S01]  /*4f970*/  NOP ;  /* 0x0000000000007918 */ /* 0x000fe20000000000 */
[----:B--2---:R-:W-:Y:S02]  /*4f980*/  PRMT R46, R50, 0x5210, R46 ;  /* 0x00005210322e7816 */ /* 0x004fe4000000002e */
[----:B------:R-:W2:Y:S04]  /*4f990*/  LDL.LU R50, [R1+0x1194] ;  /* 0x0011940001327983 */ /* 0x000ea80000300800 */
[----:B------:R-:W2:Y:S01]  /*4f9a0*/  LDL.LU R49, [R1+0x1198] ;  /* 0x0011980001317983 */ /* 0x000ea20000300800 */
[----:B------:R-:W-:-:S03]  /*4f9b0*/  PRMT R47, R51, 0x5210, R47 ;  /* 0x00005210332f7816 */ /* 0x000fc6000000002f */
[----:B------:R-:W2:Y:S04]  /*4f9c0*/  LDL.LU R51, [R1+0x1180] ;  /* 0x0011800001337983 */ /* 0x000ea80000300800 */
[----:B------:R-:W2:Y:S04]  /*4f9d0*/  LDL.LU R17, [R1+0x150] ;  /* 0x0001500001117983 */ /* 0x000ea80000300800 */
[----:B0-----:R-:W2:Y:S04]  /*4f9e0*/  LDL.LU.64 R22, [R1+0xf70] ;  /* 0x000f700001167983 */ /* 0x001ea80000300a00 */
[----:B------:R-:W2:Y:S04]  /*4f9f0*/  LDL.LU.64 R20, [R1+0xf68] ;  /* 0x000f680001147983 */ /* 0x000ea80000300a00 */
[----:B------:R-:W2:Y:S01]  /*4fa00*/  LDL.LU.64 R18, [R1+0xf60] ;  /* 0x000f600001127983 */ /* 0x000ea20000300a00 */
[----:B------:R-:W-:-:S03]  /*4fa10*/  LOP3.LUT R16, R55, 0xffff, RZ, 0xc0, !PT ;  /* 0x0000ffff37107812 */ /* 0x000fc600078ec0ff */
[----:B------:R-:W2:Y:S04]  /*4fa20*/  LDL.LU.64 R14, [R1+0xf30] ;  /* 0x000f3000010e7983 */ /* 0x000ea80000300a00 */
[----:B------:R-:W2:Y:S04]  /*4fa30*/  LDL.LU.64 R12, [R1+0xf58] ;  /* 0x000f5800010c7983 */ /* 0x000ea80000300a00 */
[----:B------:R-:W2:Y:S01]  /*4fa40*/  LDL.LU.64 R10, [R1+0xf50] ;  /* 0x000f5000010a7983 */ /* 0x000ea20000300a00 */
[----:B-1----:R-:W-:-:S03]  /*4fa50*/  LOP3.LUT R25, R54, 0xffff, RZ, 0xc0, !PT ;  /* 0x0000ffff36197812 */ /* 0x002fc600078ec0ff */
[----:B------:R-:W-:Y:S01]  /*4fa60*/  STSM.16.M88.4 [R0], R36 ;  /* 0x0000002400007844 */ /* 0x000fe20000000200 */
[----:B------:R-:W-:-:S03]  /*4fa70*/  NOP ;  /* 0x0000000000007918 */ /* 0x000fc60000000000 */
[----:B------:R-:W-:Y:S01]  /*4fa80*/  LDS.128 R36, [R0] ;  /* 0x0000000000247984 */ /* 0x000fe20000000c00 */
[----:B------:R-:W-:Y:S01]  /*4fa90*/  NOP ;  /* 0x0000000000007918 */ /* 0x000fe20000000000 */
[----:B------:R-:W-:Y:S02]  /*4faa0*/  LOP3.LUT R61, R61, 0xffff, RZ, 0xc0, !PT ;  /* 0x0000ffff3d3d7812 */ /* 0x000fe400078ec0ff */
[----:B------:R-:W-:Y:S01]  /*4fab0*/  STSM.16.M88.4 [R0], R40 ;  /* 0x0000002800007844 */ /* 0x000fe20000000200 */
[----:B------:R-:W-:Y:S01]  /*4fac0*/  LOP3.LUT R24, R57, 0xffff, RZ, 0xc0, !PT ;  /* 0x0000ffff39187812 */ /* 0x000fe200078ec0ff */
[----:B------:R-:W-:Y:S02]  /*4fad0*/  NOP ;  /* 0x0000000000007918 */ /* 0x000fe40000000000 */
[----:B------:R-:W-:Y:S01]  /*4fae0*/  LDS.128 R40, [R0] ;  /* 0x0000000000287984 */ /* 0x000fe20000000c00 */
[----:B------:R-:W-:Y:S01]  /*4faf0*/  NOP ;  /* 0x0000000000007918 */ /* 0x000fe20000000000 */
[----:B------:R-:W-:-:S02]  /*4fb00*/  PRMT R52, R52, 0x4210, R61 ;  /* 0x0000421034347816 */ /* 0x000fc4000000003d */
[----:B------:R-:W-:Y:S01]  /*4fb10*/  STSM.16.M88.4 [R0], R44 ;  /* 0x0000002c00007844 */ /* 0x000fe20000000200 */
[----:B------:R-:W-:Y:S01]  /*4fb20*/  PRMT R53, R53, 0x4210, R24 ;  /* 0x0000421035357816 */ /* 0x000fe20000000018 */
[----:B------:R-:W-:Y:S02]  /*4fb30*/  NOP ;  /* 0x0000000000007918 */ /* 0x000fe40000000000 */
[----:B------:R-:W-:Y:S01]  /*4fb40*/  LDS.128 R44, [R0] ;  /* 0x00000000002c7984 */ /* 0x000fe20000000c00 */
[----:B----4-:R-:W-:-:S03]  /*4fb50*/  PRMT R55, R5, 0x4210, R16 ;  /* 0x0000421005377816 */ /* 0x010fc60000000010 */
[----:B------:R-:W4:Y:S01]  /*4fb60*/  LDL.LU R5, [R1+0x140] ;  /* 0x0001400001057983 */ /* 0x000f220000300800 */
[----:B---3--:R-:W-:Y:S01]  /*4fb70*/  PRMT R54, R4, 0x4210, R25 ;  /* 0x0000421004367816 */ /* 0x008fe20000000019 */
[----:B------:R-:W-:Y:S02]  /*4fb80*/  NOP ;  /* 0x0000000000007918 */ /* 0x000fe40000000000 */
[----:B------:R-:W3:Y:S04]  /*4fb90*/  LDL.LU R4, [R1+0x154] ;  /* 0x0001540001047983 */ /* 0x000ee80000300800 */
[----:B------:R-:W3:Y:S04]  /*4fba0*/  LDL.LU.64 R8, [R1+0xf48] ;  /* 0x000f480001087983 */ /* 0x000ee80000300a00 */
[----:B------:R-:W3:Y:S04]  /*4fbb0*/  LDL.LU.64 R58, [R1+0xf00] ;  /* 0x000f0000013a7983 */ /* 0x000ee80000300a00 */
[----:B------:R-:W3:Y:S04]  /*4fbc0*/  LDL.LU.64 R56, [R1+0xf40] ;  /* 0x000f400001387983 */ /* 0x000ee80000300a00 */
[----:B------:R0:W-:Y:S04]  /*4fbd0*/  STSM.16.M88.4 [R0], R52 ;  /* 0x0000003400007844 */ /* 0x0001e80000000200 */
[----:B0-----:R-:W3:Y:S04]  /*4fbe0*/  LDL.LU.64 R54, [R1+0xf28] ;  /* 0x000f280001367983 */ /* 0x001ee80000300a00 */
[----:B------:R-:W3:Y:S01]  /*4fbf0*/  LDL.LU.64 R52, [R1+0xf18] ;  /* 0x000f180001347983 */ /* 0x000ee20000300a00 */
[----:B------:R-:W-:-:S02]  /*4fc00*/  PRMT R48, R48, 0x5210, R61 ;  /* 0x0000521030307816 */ /* 0x000fc4000000003d */
[----:B--2---:R-:W-:Y:S02]  /*4fc10*/  PRMT R50, R50, 0x5210, R25 ;  /* 0x0000521032327816 */ /* 0x004fe40000000019 */
[----:B------:R-:W-:Y:S01]  /*4fc20*/  PRMT R49, R49, 0x5210, R24 ;  /* 0x0000521031317816 */ /* 0x000fe20000000018 */
[----:B------:R-:W-:Y:S01]  /*4fc30*/  NOP ;  /* 0x0000000000007918 */ /* 0x000fe20000000000 */
[----:B------:R-:W-:Y:S01]  /*4fc40*/  PRMT R51, R51, 0x5210, R16 ;  /* 0x0000521033337816 */ /* 0x000fe20000000010 */
[----:B------:R-:W0:Y:S01]  /*4fc50*/  LDS.128 R24, [R0] ;  /* 0x0000000000187984 */ /* 0x000e220000000c00 */
[----:B------:R-:W-:Y:S01]  /*4fc60*/  PRMT R61, R17, 0x7770, RZ ;  /* 0x00007770113d7816 */ /* 0x000fe200000000ff */
[----:B------:R-:W-:Y:S02]  /*4fc70*/  NOP ;  /* 0x0000000000007918 */ /* 0x000fe40000000000 */
[----:B------:R-:W-:Y:S01]  /*4fc80*/  STSM.16.M88.4 [R0], R48 ;  /* 0x0000003000007844 */ /* 0x000fe20000000200 */
[----:B------:R-:W-:-:S03]  /*4fc90*/  NOP ;  /* 0x0000000000007918 */ /* 0x000fc60000000000 */
[----:B------:R1:W-:Y:S01]  /*4fca0*/  @P0 STG.E.U8 desc[UR40][R22.64], R61 ;  /* 0x0000003d16000986 */ /* 0x0003e2000c101128 */
[----:B------:R-:W-:Y:S02]  /*4fcb0*/  LOP3.LUT P0, RZ, R7, 0x80, RZ, 0xc0, !PT ;  /* 0x0000008007ff7812 */ /* 0x000fe4000780c0ff */
[----:B-1----:R-:W-:-:S11]  /*4fcc0*/  PRMT R61, R17, 0x7771, RZ ;  /* 0x00007771113d7816 */ /* 0x002fd600000000ff */
[----:B------:R1:W-:Y:S01]  /*4fcd0*/  @P0 STG.E.U8 desc[UR40][R20.64], R61 ;  /* 0x0000003d14000986 */ /* 0x0003e2000c101128 */
[----:B------:R-:W-:Y:S02]  /*4fce0*/  LOP3.LUT P0, RZ, R7, 0x40, RZ, 0xc0, !PT ;  /* 0x0000004007ff7812 */ /* 0x000fe4000780c0ff */
[----:B-1----:R-:W-:-:S11]  /*4fcf0*/  PRMT R61, R17, 0x7772, RZ ;  /* 0x00007772113d7816 */ /* 0x002fd600000000ff */
[----:B------:R1:W-:Y:S01]  /*4fd00*/  @P0 STG.E.U8 desc[UR40][R18.64], R61 ;  /* 0x0000003d12000986 */ /* 0x0003e2000c101128 */
[----:B------:R-:W-:Y:S02]  /*4fd10*/  LOP3.LUT P0, RZ, R7, 0x20, RZ, 0xc0, !PT ;  /* 0x0000002007ff7812 */ /* 0x000fe4000780c0ff */
[----:B-1----:R-:W-:-:S11]  /*4fd20*/  PRMT R61, R17, 0x7773, RZ ;  /* 0x00007773113d7816 */ /* 0x002fd600000000ff */
[----:B------:R-:W-:Y:S01]  /*4fd30*/  @P0 STG.E.U8 desc[UR40][R14.64], R61 ;  /* 0x0000003d0e000986 */ /* 0x000fe2000c101128 */
[----:B------:R-:W-:-:S03]  /*4fd40*/  LOP3.LUT P0, RZ, R7, 0x10, RZ, 0xc0, !PT ;  /* 0x0000001007ff7812 */ /* 0x000fc6000780c0ff */
[----:B0-----:R0:W-:Y:S04]  /*4fd50*/  STL.64 [R1+0x120], R24 ;  /* 0x0001201801007387 */ /* 0x0011e80000100a00 */
[----:B------:R-:W-:Y:S04]  /*4fd60*/  STL.64 [R1+0x128], R26 ;  /* 0x0001281a01007387 */ /* 0x000fe80000100a00 */
[----:B0-----:R-:W2:Y:S04]  /*4fd70*/  LDL.LU.64 R24, [R1+0x1530] ;  /* 0x0015300001187983 */ /* 0x001ea80000300a00 */
[----:B------:R-:W2:Y:S04]  /*4fd80*/  LDL.LU.64 R50, [R1+0x1528] ;  /* 0x0015280001327983 */ /* 0x000ea80000300a00 */
[----:B------:R-:W2:Y:S01]  /*4fd90*/  LDL.LU.64 R48, [R1+0x1520] ;  /* 0x0015200001307983 */ /* 0x000ea20000300a00 */
[----:B----4-:R-:W-:-:S05]  /*4fda0*/  PRMT R61, R5, 0x7770, RZ ;  /* 0x00007770053d7816 */ /* 0x010fca00000000ff */
[----:B------:R0:W-:Y:S02]  /*4fdb0*/  @P6 STG.E.U8 desc[UR40][R12.64], R61 ;  /* 0x0000003d0c006986 */ /* 0x0001e4000c101128 */
[----:B0-----:R-:W-:-:S05]  /*4fdc0*/  PRMT R61, R5, 0x7771, RZ ;  /* 0x00007771053d7816 */ /* 0x001fca00000000ff */
[----:B------:R0:W-:Y:S02]  /*4fdd0*/  @P5 STG.E.U8 desc[UR40][R10.64], R61 ;  /* 0x0000003d0a005986 */ /* 0x0001e4000c101128 */
[----:B0-----:R-:W-:-:S05]  /*4fde0*/  PRMT R61, R5, 0x7772, RZ ;  /* 0x00007772053d7816 */ /* 0x001fca00000000ff */
[----:B---3--:R0:W-:Y:S02]  /*4fdf0*/  @P4 STG.E.U8 desc[UR40][R8.64], R61 ;  /* 0x0000003d08004986 */ /* 0x0081e4000c101128 */
[----:B0-----:R-:W-:-:S05]  /*4fe00*/  PRMT R61, R5, 0x7773, RZ ;  /* 0x00007773053d7816 */ /* 0x001fca00000000ff */
[----:B------:R0:W-:Y:S02]  /*4fe10*/  @P3 STG.E.U8 desc[UR40][R58.64], R61 ;  /* 0x0000003d3a003986 */ /* 0x0001e4000c101128 */
[----:B0-----:R-:W-:-:S05]  /*4fe20*/  PRMT R61, R4, 0x7770, RZ ;  /* 0x00007770043d7816 */ /* 0x001fca00000000ff */
[----:B------:R0:W-:Y:S02]  /*4fe30*/  @P2 STG.E.U8 desc[UR40][R56.64], R61 ;  /* 0x0000003d38002986 */ /* 0x0001e4000c101128 */
[----:B0-----:R-:W-:-:S05]  /*4fe40*/  PRMT R61, R4, 0x7771, RZ ;  /* 0x00007771043d7816 */ /* 0x001fca00000000ff */
[----:B------:R0:W-:Y:S02]  /*4fe50*/  @P1 STG.E.U8 desc[UR40][R54.64], R61 ;  /* 0x0000003d36001986 */ /* 0x0001e4000c101128 */
[----:B0-----:R-:W-:-:S05]  /*4fe60*/  PRMT R61, R4, 0x7772, RZ ;  /* 0x00007772043d7816 */ /* 0x001fca00000000ff */
[----:B------:R0:W-:Y:S04]  /*4fe70*/  @P0 STG.E.U8 desc[UR40][R52.64], R61 ;  /* 0x0000003d34000986 */ /* 0x0001e8000c101128 */
[----:B0-----:R-:W3:Y:S04]  /*4fe80*/  LDL.LU.64 R52, [R1+0xee8] ;  /* 0x000ee80001347983 */ /* 0x001ee80000300a00 */
[----:B------:R-:W4:Y:S04]  /*4fe90*/  LDL.LU.64 R10, [R1+0xf20] ;  /* 0x000f2000010a7983 */ /* 0x000f280000300a00 */
[----:B------:R-:W4:Y:S04]  /*4fea0*/  LDL.LU.64 R8, [R1+0xf10] ;  /* 0x000f100001087983 */ /* 0x000f280000300a00 */
[----:B------:R-:W4:Y:S04]  /*4feb0*/  LDL.LU.64 R58, [R1+0xee0] ;  /* 0x000ee000013a7983 */ /* 0x000f280000300a00 */
[----:B------:R-:W4:Y:S04]  /*4fec0*/  LDL.LU R5, [R1+0x144] ;  /* 0x0001440001057983 */ /* 0x000f280000300800 */
[----:B------:R-:W4:Y:S04]  /*4fed0*/  LDL.LU.64 R56, [R1+0xed0] ;  /* 0x000ed00001387983 */ /* 0x000f280000300a00 */
[----:B------:R-:W4:Y:S01]  /*4fee0*/  LDL.LU R14, [R1+0x158] ;  /* 0x00015800010e7983 */ /* 0x000f220000300800 */
[----:B------:R-:W-:-:S03]  /*4fef0*/  LOP3.LUT P3, RZ, R2, 0x100, RZ, 0xc0, !PT ;  /* 0x0000010002ff7812 */ /* 0x000fc6000786c0ff */
[----:B------:R-:W4:Y:S01]  /*4ff00*/  LDL.LU.64 R54, [R1+0xec8] ;  /* 0x000ec80001367983 */ /* 0x000f220000300a00 */
[----:B------:R-:W-:Y:S02]  /*4ff10*/  PRMT R61, R4, 0x7773, RZ ;  /* 0x00007773043d7816 */ /* 0x000fe400000000ff */
[C---:B------:R-:W-:Y:S02]  /*4ff20*/  LOP3.LUT P2, RZ, R2.reuse, 0x80, RZ, 0xc0, !PT ;  /* 0x0000008002ff7812 */ /* 0x040fe4000784c0ff */
[----:B------:R-:W-:Y:S02]  /*4ff30*/  LOP3.LUT P1, RZ, R2, 0x40, RZ, 0xc0, !PT ;  /* 0x0000004002ff7812 */ /* 0x000fe4000782c0ff */
[----:B------:R-:W-:Y:S02]  /*4ff40*/  LOP3.LUT R60, R60, 0xefffffff, RZ, 0xc0, !PT ;  /* 0xefffffff3c3c7812 */ /* 0x000fe400078ec0ff */
[----:B------:R-:W-:Y:S02]  /*4ff50*/  LOP3.LUT R7, R7, 0xfffffffe, RZ, 0xc0, !PT ;  /* 0xfffffffe07077812 */ /* 0x000fe400078ec0ff */
[----:B--2---:R-:W-:-:S13]  /*4ff60*/  LOP3.LUT P6, RZ, R48, 0x10000000, RZ, 0xc0, !PT ;  /* 0x1000000030ff7812 */ /* 0x004fda00078cc0ff */
[----:B------:R-:W-:Y:S02]  /*4ff70*/  @P6 LOP3.LUT R60, R60, 0x10000000, RZ, 0xfc, !PT ;  /* 0x100000003c3c6812 */ /* 0x000fe400078efcff */
[----:B------:R-:W-:Y:S02]  /*4ff80*/  LOP3.LUT P6, RZ, R48, 0x20000000, RZ, 0xc0, !PT ;  /* 0x2000000030ff7812 */ /* 0x000fe400078cc0ff */
[----:B------:R-:W-:Y:S01]  /*4ff90*/  LOP3.LUT R60, R60, 0xdfffffff, RZ, 0xc0, !PT ;  /* 0xdfffffff3c3c7812 */ /* 0x000fe200078ec0ff */
[----:B---3--:R0:W-:Y:S04]  /*4ffa0*/  @P3 STG.E.U8 desc[UR40][R52.64], R61 ;  /* 0x0000003d34003986 */ /* 0x0081e8000c101128 */
[----:B0-----:R-:W2:Y:S04]  /*4ffb0*/  LDL.LU.64 R52, [R1+0xec0] ;  /* 0x000ec00001347983 */ /* 0x001ea80000300a00 */
[----:B------:R-:W3:Y:S04]  /*4ffc0*/  LDL.LU.64 R26, [R1+0xeb0] ;  /* 0x000eb000011a7983 */ /* 0x000ee80000300a00 */
[----:B------:R-:W3:Y:S04]  /*4ffd0*/  LDL.LU.64 R22, [R1+0xe90] ;  /* 0x000e900001167983 */ /* 0x000ee80000300a00 */
[----:B------:R-:W3:Y:S04]  /*4ffe0*/  LDL.LU R15, [R1+0x148] ;  /* 0x00014800010f7983 */ /* 0x000ee80000300800 */
[----:B------:R-:W3:Y:S04]  /*4fff0*/  LDL.LU.64 R20, [R1+0xe88] ;  /* 0x000e880001147983 */ /* 0x000ee80000300a00 */
[----:B------:R-:W3:Y:S04]  /*50000*/  LDL.LU.64 R18, [R1+0xe80] ;  /* 0x000e800001127983 */ /* 0x000ee80000300a00 */
[----:B------:R-:W3:Y:S01]  /*50010*/  LDL.LU.64 R16, [R1+0xe70] ;  /* 0x000e700001107983 */ /* 0x000ee20000300a00 */
[----:B----4-:R-:W-:-:S03]  /*50020*/  PRMT R61, R5, 0x7770, RZ ;  /* 0x00007770053d7816 */ /* 0x010fc600000000ff */
[----:B------:R-:W4:Y:S04]  /*50030*/  LDL.LU R4, [R1+0x15c] ;  /* 0x00015c0001047983 */ /* 0x000f280000300800 */
[----:B------:R-:W4:Y:S04]  /*50040*/  LDL.LU.64 R12, [R1+0xe50] ;  /* 0x000e5000010c7983 */ /* 0x000f280000300a00 */
[----:B------:R0:W-:Y:S02]  /*50050*/  @P2 STG.E.U8 desc[UR40][R10.64], R61 ;  /* 0x0000003d0a002986 */ /* 0x0001e4000c101128 */
[----:B0-----:R-:W-:-:S02]  /*50060*/  PRMT R61, R5, 0x7771, RZ ;  /* 0x00007771053d7816 */ /* 0x001fc400000000ff */
[----:B------:R-:W4:Y:S04]  /*50070*/  LDL.LU.64 R10, [R1+0xe48] ;  /* 0x000e4800010a7983 */ /* 0x000f280000300a00 */
[----:B------:R0:W-:Y:S04]  /*50080*/  @P1 STG.E.U8 desc[UR40][R8.64], R61 ;  /* 0x0000003d08001986 */ /* 0x0001e8000c101128 */
[----:B0-----:R-:W4:Y:S01]  /*50090*/  LDL.LU.64 R8, [R1+0xe40] ;  /* 0x000e400001087983 */ /* 0x001f220000300a00 */
[----:B------:R-:W-:Y:S02]  /*500a0*/  @P6 LOP3.LUT R60, R60, 0x20000000, RZ, 0xfc, !PT ;  /* 0x200000003c3c6812 */ /* 0x000fe400078efcff */
[----:B------:R-:W-:-:S02]  /*500b0*/  LOP3.LUT P6, RZ, R48, 0x40000000, RZ, 0xc0, !PT ;  /* 0x4000000030ff7812 */ /* 0x000fc400078cc0ff */
        /* <DEDUP_REMOVED lines=10> */
[C---:B------:R-:W-:Y:S02]  /*50160*/  LOP3.LUT P6, RZ, R2.reuse, 0x4, RZ, 0xc0, !PT ;  /* 0x0000000402ff7812 */ /* 0x040fe400078cc0ff */
[----:B------:R-:W-:Y:S02]  /*50170*/  LOP3.LUT R7, R7, 0xfffffffb, RZ, 0xc0, !PT ;  /* 0xfffffffb07077812 */ /* 0x000fe400078ec0ff */
[----:B------:R-:W-:-:S09]  /*50180*/  LOP3.LUT P0, RZ, R2, 0x20, RZ, 0xc0, !PT ;  /* 0x0000002002ff7812 */ /* 0x000fd2000780c0ff */
[----:B------:R-:W-:Y:S02]  /*50190*/  @P6 LOP3.LUT R7, R7, 0x4, RZ, 0xfc, !PT ;  /* 0x0000000407076812 */ /* 0x000fe400078efcff */
[----:B------:R-:W-:Y:S02]  /*501a0*/  LOP3.LUT P6, RZ, R2, 0x8, RZ, 0xc0, !PT ;  /* 0x0000000802ff7812 */ /* 0x000fe400078cc0ff */
[----:B------:R-:W-:Y:S02]  /*501b0*/  LOP3.LUT R7, R7, 0xfffffff7, RZ, 0xc0, !PT ;  /* 0xfffffff707077812 */ /* 0x000fe400078ec0ff */
[----:B------:R-:W-:-:S09]  /*501c0*/  PRMT R61, R5, 0x7772, RZ ;  /* 0x00007772053d7816 */ /* 0x000fd200000000ff */
[----:B------:R-:W-:Y:S02]  /*501d0*/  @P6 LOP3.LUT R7, R7, 0x8, RZ, 0xfc, !PT ;  /* 0x0000000807076812 */ /* 0x000fe400078efcff */
[----:B------:R-:W-:Y:S01]  /*501e0*/  LOP3.LUT P6, RZ, R2, 0x10, RZ, 0xc0, !PT ;  /* 0x0000001002ff7812 */ /* 0x000fe200078cc0ff */
[----:B------:R0:W-:Y:S02]  /*501f0*/  @P0 STG.E.U8 desc[UR40][R58.64], R61 ;  /* 0x0000003d3a000986 */ /* 0x0001e4000c101128 */
[----:B0-----:R-:W-:Y:S02]  /*50200*/  PRMT R61, R5, 0x7773, RZ ;  /* 0x00007773053d7816 */ /* 0x001fe400000000ff */
[----:B------:R-:W4:Y:S08]  /*50210*/  LDL.LU.64 R58, [R1+0xe30] ;  /* 0x000e3000013a7983 */ /* 0x000f300000300a00 */
[----:B------:R0:W-:Y:S01]  /*50220*/  @P6 STG.E.U8 desc[UR40][R56.64], R61 ;  /* 0x0000003d38006986 */ /* 0x0001e2000c101128 */
[----:B------:R-:W-:-:S03]  /*50230*/  LOP3.LUT P6, RZ, R7, 0x8, RZ, 0xc0, !PT ;  /* 0x0000000807ff7812 */ /* 0x000fc600078cc0ff */
[----:B------:R-:W4:Y:S01]  /*50240*/  LDL.LU R5, [R1+0x14c] ;  /* 0x00014c0001057983 */ /* 0x000f220000300800 */
[----:B0-----:R-:W-:-:S03]  /*50250*/  PRMT R61, R14, 0x7770, RZ ;  /* 0x000077700e3d7816 */ /* 0x001fc600000000ff */
[----:B------:R-:W4:Y:S06]  /*50260*/  LDL.LU.64 R56, [R1+0xe08] ;  /* 0x000e080001387983 */ /* 0x000f2c0000300a00 */
[----:B------:R0:W-:Y:S01]  /*50270*/  @P6 STG.E.U8 desc[UR40][R54.64], R61 ;  /* 0x0000003d36006986 */ /* 0x0001e2000c101128 */
[----:B------:R-:W-:Y:S02]  /*50280*/  LOP3.LUT P6, RZ, R7, 0x4, RZ, 0xc0, !PT ;  /* 0x0000000407ff7812 */ /* 0x000fe400078cc0ff */
[----:B0-----:R-:W-:Y:S01]  /*50290*/  PRMT R61, R14, 0x7771, RZ ;  /* 0x000077710e3d7816 */ /* 0x001fe200000000ff */
[----:B------:R-:W4:Y:S01]  /*502a0*/  LDL.LU.64 R54, [R1+0xe00] ;  /* 0x000e000001367983 */ /* 0x000f220000300a00 */
[----:B------:R-:W-:-:S02]  /*502b0*/  LOP3.LUT P5, RZ, R48, 0x8000000, RZ, 0xc0, !PT ;  /* 0x0800000030ff7812 */ /* 0x000fc400078ac0ff */
[----:B------:R-:W-:-:S07]  /*502c0*/  LOP3.LUT P4, RZ, R48, 0x4000000, RZ, 0xc0, !PT ;  /* 0x0400000030ff7812 */ /* 0x000fce000788c0ff */
[----:B--2---:R0:W-:Y:S01]  /*502d0*/  @P6 STG.E.U8 desc[UR40][R52.64], R61 ;  /* 0x0000003d34006986 */ /* 0x0041e2000c101128 */
[C---:B------:R-:W-:Y:S02]  /*502e0*/  LOP3.LUT P6, RZ, R7.reuse, 0x2, RZ, 0xc0, !PT ;  /* 0x0000000207ff7812 */ /* 0x040fe400078cc0ff */
[----:B0-----:R-:W-:Y:S01]  /*502f0*/  PRMT R61, R14, 0x7772, RZ ;  /* 0x000077720e3d7816 */ /* 0x001fe200000000ff */
[----:B------:R-:W2:Y:S10]  /*50300*/  LDL.LU.64 R52, [R1+0xdf8] ;  /* 0x000df80001347983 */ /* 0x000eb40000300a00 */
[----:B---3--:R-:W-:Y:S01]  /*50310*/  @P6 STG.E.U8 desc[UR40][R26.64], R61 ;  /* 0x0000003d1a006986 */ /* 0x008fe2000c101128 */
[----:B------:R-:W-:-:S02]  /*50320*/  LOP3.LUT P6, RZ, R7, 0x1, RZ, 0xc0, !PT ;  /* 0x0000000107ff7812 */ /* 0x000fc400078cc0ff */
[----:B------:R-:W-:-:S11]  /*50330*/  PRMT R7, R14, 0x7773, RZ ;  /* 0x000077730e077816 */ /* 0x000fd600000000ff */
[----:B------:R0:W-:Y:S01]  /*50340*/  @P6 STG.E.U8 desc[UR40][R22.64], R7 ;  /* 0x0000000716006986 */ /* 0x0001e2000c101128 */
[----:B------:R-:W-:Y:S02]  /*50350*/  LOP3.LUT P6, RZ, R60, 0x80000000, RZ, 0xc0, !PT ;  /* 0x800000003cff7812 */ /* 0x000fe400078cc0ff */
[----:B0-----:R-:W-:-:S11]  /*50360*/  PRMT R7, R15, 0x7770, RZ ;  /* 0x000077700f077816 */ /* 0x001fd600000000ff */
        /* <DEDUP_REMOVED lines=9> */
[----:B----4-:R0:W-:Y:S02]  /*50400*/  @P6 STG.E.U8 desc[UR40][R12.64], R7 ;  /* 0x000000070c006986 */ /* 0x0101e4000c101128 */
[----:B0-----:R-:W-:-:S05]  /*50410*/  PRMT R7, R4, 0x7770, RZ ;  /* 0x0000777004077816 */ /* 0x001fca00000000ff */
[----:B------:R0:W-:Y:S02]  /*50420*/  @P5 STG.E.U8 desc[UR40][R10.64], R7 ;  /* 0x000000070a005986 */ /* 0x0001e4000c101128 */
[----:B0-----:R-:W-:-:S05]  /*50430*/  PRMT R7, R4, 0x7771, RZ ;  /* 0x0000777104077816 */ /* 0x001fca00000000ff */
[----:B------:R0:W-:Y:S04]  /*50440*/  @P4 STG.E.U8 desc[UR40][R8.64], R7 ;  /* 0x0000000708004986 */ /* 0x0001e8000c101128 */
[----:B0-----:R-:W3:Y:S01]  /*50450*/  LDL.LU.64 R8, [R1+0xde8] ;  /* 0x000de80001087983 */ /* 0x001ee20000300a00 */
[C---:B------:R-:W-:Y:S02]  /*50460*/  LOP3.LUT P3, RZ, R48.reuse, 0x2000000, RZ, 0xc0, !PT ;  /* 0x0200000030ff7812 */ /* 0x040fe4000786c0ff */
[----:B------:R-:W-:Y:S01]  /*50470*/  LOP3.LUT P2, RZ, R48, 0x1000000, RZ, 0xc0, !PT ;  /* 0x0100000030ff7812 */ /* 0x000fe2000784c0ff */
[----:B------:R-:W4:Y:S01]  /*50480*/  LDL.LU.64 R12, [R1+0xdd8] ;  /* 0x000dd800010c7983 */ /* 0x000f220000300a00 */
[----:B------:R-:W-:Y:S02]  /*50490*/  PRMT R7, R4, 0x7772, RZ ;  /* 0x0000777204077816 */ /* 0x000fe400000000ff */
[----:B------:R-:W-:-:S07]  /*504a0*/  LOP3.LUT P1, RZ, R48, 0x800000, RZ, 0xc0, !PT ;  /* 0x0080000030ff7812 */ /* 0x000fce000782c0ff */
[----:B------:R0:W-:Y:S02]  /*504b0*/  @P3 STG.E.U8 desc[UR40][R58.64], R7 ;  /* 0x000000073a003986 */ /* 0x0001e4000c101128 */
[----:B0-----:R-:W-:-:S05]  /*504c0*/  PRMT R7, R4, 0x7773, RZ ;  /* 0x0000777304077816 */ /* 0x001fca00000000ff */
[----:B------:R0:W-:Y:S02]  /*504d0*/  @P2 STG.E.U8 desc[UR40][R56.64], R7 ;  /* 0x0000000738002986 */ /* 0x0001e4000c101128 */
[----:B0-----:R-:W-:-:S05]  /*504e0*/  PRMT R7, R5, 0x7770, RZ ;  /* 0x0000777005077816 */ /* 0x001fca00000000ff */
[----:B------:R0:W-:Y:S04]  /*504f0*/  @P1 STG.E.U8 desc[UR40][R54.64], R7 ;  /* 0x0000000736001986 */ /* 0x0001e8000c101128 */
[----:B0-----:R-:W4:Y:S04]  /*50500*/  LDL.LU.64 R54, [R1+0xdd0] ;  /* 0x000dd00001367983 */ /* 0x001f280000300a00 */
[----:B------:R-:W4:Y:S04]  /*50510*/  LDL.LU.64 R10, [R1+0xdc8] ;  /* 0x000dc800010a7983 */ /* 0x000f280000300a00 */
[----:B------:R-:W4:Y:S04]  /*50520*/  LDL.LU.64 R58, [R1+0xdc0] ;  /* 0x000dc000013a7983 */ /* 0x000f280000300a00 */
[----:B------:R-:W4:Y:S01]  /*50530*/  LDL.LU R57, [R1+0x20] ;  /* 0x0000200001397983 */ /* 0x000f220000300800 */
[----:B------:R-:W-:-:S02]  /*50540*/  LOP3.LUT P0, RZ, R48, 0x400000, RZ, 0xc0, !PT ;  /* 0x0040000030ff7812 */ /* 0x000fc4000780c0ff */
[----:B------:R-:W-:Y:S02]  /*50550*/  PRMT R7, R5, 0x7771, RZ ;  /* 0x0000777105077816 */ /* 0x000fe400000000ff */
[----:B------:R-:W-:-:S09]  /*50560*/  LOP3.LUT P3, RZ, R48, 0x200000, RZ, 0xc0, !PT ;  /* 0x0020000030ff7812 */ /* 0x000fd2000786c0ff */
[----:B--2---:R0:W-:Y:S04]  /*50570*/  @P0 STG.E.U8 desc[UR40][R52.64], R7 ;  /* 0x0000000734000986 */ /* 0x0041e8000c101128 */
[----:B0-----:R-:W2:Y:S01]  /*50580*/  LDL.LU.64 R52, [R1+0xda8] ;  /* 0x000da80001347983 */ /* 0x001ea20000300a00 */
[----:B------:R-:W-:-:S05]  /*50590*/  PRMT R7, R5, 0x7772, RZ ;  /* 0x0000777205077816 */ /* 0x000fca00000000ff */
[----:B---3--:R0:W-:Y:S04]  /*505a0*/  @P3 STG.E.U8 desc[UR40][R8.64], R7 ;  /* 0x0000000708003986 */ /* 0x0081e8000c101128 */
[----:B0-----:R-:W3:Y:S01]  /*505b0*/  LDL.LU R8, [R1+0x10] ;  /* 0x0000100001087983 */ /* 0x001ee20000300800 */
[----:B------:R-:W-:-:S03]  /*505c0*/  PRMT R7, R5, 0x7773, RZ ;  /* 0x0000777305077816 */ /* 0x000fc600000000ff */
[----:B------:R-:W3:Y:S01]  /*505d0*/  LDL.LU.64 R4, [R1+0xda0] ;  /* 0x000da00001047983 */ /* 0x000ee20000300a00 */
[----:B------:R-:W-:Y:S02]  /*505e0*/  LOP3.LUT P6, RZ, R48, 0x200, RZ, 0xc0, !PT ;  /* 0x0000020030ff7812 */ /* 0x000fe400078cc0ff */
[----:B------:R-:W-:Y:S01]  /*505f0*/  LOP3.LUT R60, R60, 0xffefffff, RZ, 0xc0, !PT ;  /* 0xffefffff3c3c7812 */ /* 0x000fe200078ec0ff */
[----:B------:R-:W3:Y:S01]  /*50600*/  LDL.LU.64 R26, [R1+0xd98] ;  /* 0x000d9800011a7983 */ /* 0x000ee20000300a00 */
[----:B------:R-:W-:-:S03]  /*50610*/  LOP3.LUT P2, RZ, R48, 0x100000, RZ, 0xc0, !PT ;  /* 0x0010000030ff7812 */ /* 0x000fc6000784c0ff */
[----:B------:R-:W3:Y:S01]  /*50620*/  LDL.LU.64 R22, [R1+0xd90] ;  /* 0x000d900001167983 */ /* 0x000ee20000300a00 */
[----:B------:R-:W-:-:S03]  /*50630*/  LOP3.LUT P1, RZ, R48, 0x80000, RZ, 0xc0, !PT ;  /* 0x0008000030ff7812 */ /* 0x000fc6000782c0ff */
[----:B------:R-:W3:Y:S02]  /*50640*/  LDL.LU.64 R20, [R1+0xd88] ;  /* 0x000d880001147983 */ /* 0x000ee40000300a00 */
        /* <DEDUP_REMOVED lines=11> */
[----:B------:R-:W-:Y:S01]  /*50700*/  LOP3.LUT R60, R60, 0xfeffffff, RZ, 0xc0, !PT ;  /* 0xfeffffff3c3c7812 */ /* 0x000fe200078ec0ff */
[----:B----4-:R0:W-:Y:S10]  /*50710*/  @P2 STG.E.U8 desc[UR40][R12.64], R7 ;  /* 0x000000070c002986 */ /* 0x0101f4000c101128 */
[----:B------:R-:W-:-:S02]  /*50720*/  @P6 LOP3.LUT R60, R60, 0x1000000, RZ, 0xfc, !PT ;  /* 0x010000003c3c6812 */ /* 0x000fc400078efcff */
[----:B------:R-:W-:Y:S02]  /*50730*/  LOP3.LUT P6, RZ, R48, 0x4000, RZ, 0xc0, !PT ;  /* 0x0000400030ff7812 */ /* 0x000fe400078cc0ff */
[----:B------:R-:W-:Y:S02]  /*50740*/  LOP3.LUT R60, R60, 0xfdffffff, RZ, 0xc0, !PT ;  /* 0xfdffffff3c3c7812 */ /* 0x000fe400078ec0ff */
[----:B0-----:R-:W-:-:S05]  /*50750*/  PRMT R7, R57, 0x7770, RZ ;  /* 0x0000777039077816 */ /* 0x001fca00000000ff */
[----:B------:R0:W-:Y:S04]  /*50760*/  @P1 STG.E.U8 desc[UR40][R54.64], R7 ;  /* 0x0000000736001986 */ /* 0x0001e8000c101128 */
[----:B------:R-:W-:Y:S02]  /*50770*/  @P6 LOP3.LUT R60, R60, 0x2000000, RZ, 0xfc, !PT ;  /* 0x020000003c3c6812 */ /* 0x000fe400078efcff */
[----:B------:R-:W-:Y:S01]  /*50780*/  LOP3.LUT P6, RZ, R48, 0x8000, RZ, 0xc0, !PT ;  /* 0x0000800030ff7812 */ /* 0x000fe200078cc0ff */
[----:B0-----:R-:W4:Y:S01]  /*50790*/  LDL.LU R54, [R1+0x24] ;  /* 0x0000240001367983 */ /* 0x001f220000300800 */
[----:B------:R-:W-:-:S03]  /*507a0*/  LOP3.LUT R60, R60, 0xfbffffff, RZ, 0xc0, !PT ;  /* 0xfbffffff3c3c7812 */ /* 0x000fc600078ec0ff */
[----:B------:R-:W4:Y:S08]  /*507b0*/  LDL.LU.64 R18, [R1+0xd80] ;  /* 0x000d800001127983 */ /* 0x000f300000300a00 */
[----:B------:R-:W-:Y:S01]  /*507c0*/  @P6 LOP3.LUT R60, R60, 0x4000000, RZ, 0xfc, !PT ;  /* 0x040000003c3c6812 */ /* 0x000fe200078efcff */
[----:B------:R-:W4:Y:S01]  /*507d0*/  LDL.LU.64 R16, [R1+0xd78] ;  /* 0x000d780001107983 */ /* 0x000f220000300a00 */
[----:B------:R-:W-:-:S02]  /*507e0*/  LOP3.LUT P6, RZ, R48, 0x10000, RZ, 0xc0, !PT ;  /* 0x0001000030ff7812 */ /* 0x000fc400078cc0ff */
[----:B------:R-:W-:Y:S01]  /*507f0*/  LOP3.LUT P0, RZ, R48, 0x40000, RZ, 0xc0, !PT ;  /* 0x0004000030ff7812 */ /* 0x000fe2000780c0ff */
[----:B------:R-:W4:Y:S01]  /*50800*/  LDL.LU R55, [R1+0x14] ;  /* 0x0000140001377983 */ /* 0x000f220000300800 */
[----:B------:R-:W-:Y:S02]  /*50810*/  LOP3.LUT R60, R60, 0xf7ffffff, RZ, 0xc0, !PT ;  /* 0xf7ffffff3c3c7812 */ /* 0x000fe400078ec0ff */
[----:B------:R-:W-:Y:S01]  /*50820*/  PRMT R7, R57, 0x7771, RZ ;  /* 0x0000777139077816 */ /* 0x000fe200000000ff */
[----:B------:R-:W4:Y:S04]  /*50830*/  LDL.LU.64 R14, [R1+0xd68] ;  /* 0x000d6800010e7983 */ /* 0x000f280000300a00 */
[----:B------:R-:W4:Y:S02]  /*50840*/  LDL.LU.64 R12, [R1+0xd58] ;  /* 0x000d5800010c7983 */ /* 0x000f240000300a00 */
[----:B------:R-:W-:-:S02]  /*50850*/  @P6 LOP3.LUT R60, R60, 0x8000000, RZ, 0xfc, !PT ;  /* 0x080000003c3c6812 */ /* 0x000fc400078efcff */
[----:B------:R-:W-:Y:S01]  /*50860*/  LOP3.LUT P6, RZ, R48, 0x20000, RZ, 0xc0, !PT ;  /* 0x0002000030ff7812 */ /* 0x000fe200078cc0ff */
[----:B------:R0:W-:Y:S02]  /*50870*/  @P0 STG.E.U8 desc[UR40][R10.64], R7 ;  /* 0x000000070a000986 */ /* 0x0001e4000c101128 */
[----:B0-----:R-:W-:Y:S02]  /*50880*/  PRMT R7, R57, 0x7772, RZ ;  /* 0x0000777239077816 */ /* 0x001fe400000000ff */
[----:B------:R-:W4:Y:S08]  /*50890*/  LDL.LU.64 R10, [R1+0xd50] ;  /* 0x000d5000010a7983 */ /* 0x000f300000300a00 */
[----:B------:R0:W-:Y:S01]  /*508a0*/  @P6 STG.E.U8 desc[UR40][R58.64], R7 ;  /* 0x000000073a006986 */ /* 0x0001e2000c101128 */
[----:B------:R-:W-:-:S02]  /*508b0*/  LOP3.LUT P6, RZ, R60, 0x8000000, RZ, 0xc0, !PT ;  /* 0x080000003cff7812 */ /* 0x000fc400078cc0ff */
[----:B0-----:R-:W-:Y:S01]  /*508c0*/  PRMT R7, R57, 0x7773, RZ ;  /* 0x0000777339077816 */ /* 0x001fe200000000ff */
[----:B------:R-:W4:Y:S04]  /*508d0*/  LDL.LU.64 R58, [R1+0xd48] ;  /* 0x000d4800013a7983 */ /* 0x000f280000300a00 */
[----:B------:R-:W4:Y:S06]  /*508e0*/  LDL.LU.64 R56, [R1+0xd40] ;  /* 0x000d400001387983 */ /* 0x000f2c0000300a00 */
[----:B--2---:R0:W-:Y:S01]  /*508f0*/  @P6 STG.E.U8 desc[UR40][R52.64], R7 ;  /* 0x0000000734006986 */ /* 0x0041e2000c101128 */
[----:B------:R-:W-:-:S03]  /*50900*/  LOP3.LUT P6, RZ, R60, 0x4000000, RZ, 0xc0, !PT ;  /* 0x040000003cff7812 */ /* 0x000fc600078cc0ff */
[----:B0-----:R-:W2:Y:S04]  /*50910*/  LDL.LU.64 R52, [R1+0xd28] ;  /* 0x000d280001347983 */ /* 0x001ea80000300a00 */
[----:B------:R-:W2:Y:S01]  /*50920*/  LDL.LU R9, [R1+0x28] ;  /* 0x0000280001097983 */ /* 0x000ea20000300800 */
[----:B---3--:R-:W-:-:S05]  /*50930*/  PRMT R7, R8, 0x7770, RZ ;  /* 0x0000777008077816 */ /* 0x008fca00000000ff */
[----:B------:R0:W-:Y:S04]  /*50940*/  @P6 STG.E.U8 desc[UR40][R4.64], R7 ;  /* 0x0000000704006986 */ /* 0x0001e8000c101128 */
[----:B0-----:R-:W3:Y:S01]  /*50950*/  LDL.LU.64 R4, [R1+0xd20] ;  /* 0x000d200001047983 */ /* 0x001ee20000300a00 */
[----:B------:R-:W-:Y:S02]  /*50960*/  LOP3.LUT P6, RZ, R60, 0x2000000, RZ, 0xc0, !PT ;  /* 0x020000003cff7812 */ /* 0x000fe400078cc0ff */
        /* <DEDUP_REMOVED lines=9> */
[----:B------:R-:W-:Y:S02]  /*50a00*/  LOP3.LUT P5, RZ, R48, 0x100, RZ, 0xc0, !PT ;  /* 0x0000010030ff7812 */ /* 0x000fe400078ac0ff */
[----:B----4-:R-:W-:-:S09]  /*50a10*/  PRMT R7, R54, 0x7770, RZ ;  /* 0x0000777036077816 */ /* 0x010fd200000000ff */
[----:B------:R0:W-:Y:S01]  /*50a20*/  @P6 STG.E.U8 desc[UR40][R18.64], R7 ;  /* 0x0000000712006986 */ /* 0x0001e2000c101128 */
[----:B------:R-:W-:Y:S02]  /*50a30*/  LOP3.LUT P6, RZ, R60, 0x200000, RZ, 0xc0, !PT ;  /* 0x002000003cff7812 */ /* 0x000fe400078cc0ff */
[----:B0-----:R-:W-:-:S11]  /*50a40*/  PRMT R7, R54, 0x7771, RZ ;  /* 0x0000777136077816 */ /* 0x001fd600000000ff */
[----:B------:R0:W-:Y:S01]  /*50a50*/  @P6 STG.E.U8 desc[UR40][R16.64], R7 ;  /* 0x0000000710006986 */ /* 0x0001e2000c101128 */
[----:B------:R-:W-:Y:S02]  /*50a60*/  LOP3.LUT P6, RZ, R60, 0x100000, RZ, 0xc0, !PT ;  /* 0x001000003cff7812 */ /* 0x000fe400078cc0ff */
[----:B------:R-:W-:Y:S02]  /*50a70*/  LOP3.LUT P4, RZ, R48, 0x80, RZ, 0xc0, !PT ;  /* 0x0000008030ff7812 */ /* 0x000fe4000788c0ff */
[----:B0-----:R-:W-:-:S09]  /*50a80*/  PRMT R7, R54, 0x7772, RZ ;  /* 0x0000777236077816 */ /* 0x001fd200000000ff */
[----:B------:R0:W-:Y:S01]  /*50a90*/  @P6 STG.E.U8 desc[UR40][R14.64], R7 ;  /* 0x000000070e006986 */ /* 0x0001e2000c101128 */
[----:B------:R-:W-:Y:S02]  /*50aa0*/  LOP3.LUT P3, RZ, R48, 0x40, RZ, 0xc0, !PT ;  /* 0x0000004030ff7812 */ /* 0x000fe4000786c0ff */
[----:B0-----:R-:W-:-:S05]  /*50ab0*/  PRMT R7, R54, 0x7773, RZ ;  /* 0x0000777336077816 */ /* 0x001fca00000000ff */
        /* <DEDUP_REMOVED lines=9> */
[----:B------:R0:W-:Y:S02]  /*50b50*/  @P2 STG.E.U8 desc[UR40][R56.64], R7 ;  /* 0x0000000738002986 */ /* 0x0001e4000c101128 */
[----:B0-----:R-:W-:-:S05]  /*50b60*/  PRMT R7, R55, 0x7773, RZ ;  /* 0x0000777337077816 */ /* 0x001fca00000000ff */
[----:B--2---:R0:W-:Y:S02]  /*50b70*/  @P1 STG.E.U8 desc[UR40][R52.64], R7 ;  /* 0x0000000734001986 */ /* 0x0041e4000c101128 */
[----:B0-----:R-:W-:-:S05]  /*50b80*/  PRMT R7, R9, 0x7770, RZ ;  /* 0x0000777009077816 */ /* 0x001fca00000000ff */
[----:B---3--:R0:W-:Y:S04]  /*50b90*/  @P0 STG.E.U8 desc[UR40][R4.64], R7 ;  /* 0x0000000704000986 */ /* 0x0081e8000c101128 */
[----:B0-----:R-:W2:Y:S04]  /*50ba0*/  LDL.LU.64 R4, [R1+0xd18] ;  /* 0x000d180001047983 */ /* 0x001ea80000300a00 */
[----:B------:R-:W3:Y:S04]  /*50bb0*/  LDL.LU.64 R10, [R1+0xd08] ;  /* 0x000d0800010a7983 */ /* 0x000ee80000300a00 */
[----:B------:R-:W4:Y:S04]  /*50bc0*/  LDL.LU.64 R52, [R1+0xce8] ;  /* 0x000ce80001347983 */ /* 0x000f280000300a00 */
[----:B------:R-:W3:Y:S04]  /*50bd0*/  LDL.LU.64 R58, [R1+0xce0] ;  /* 0x000ce000013a7983 */ /* 0x000ee80000300a00 */
[----:B------:R-:W3:Y:S04]  /*50be0*/  LDL.LU.64 R56, [R1+0xcd8] ;  /* 0x000cd80001387983 */ /* 0x000ee80000300a00 */
[----:B------:R-:W3:Y:S04]  /*50bf0*/  LDL.LU.64 R54, [R1+0xcc0] ;  /* 0x000cc00001367983 */ /* 0x000ee80000300a00 */
[----:B------:R-:W3:Y:S01]  /*50c00*/  LDL.LU R18, [R1+0x18] ;  /* 0x0000180001127983 */ /* 0x000ee20000300800 */
[----:B------:R-:W-:-:S02]  /*50c10*/  LOP3.LUT P3, RZ, R48, 0x4, RZ, 0xc0, !PT ;  /* 0x0000000430ff7812 */ /* 0x000fc4000786c0ff */
[----:B------:R-:W-:Y:S02]  /*50c20*/  PRMT R7, R9, 0x7771, RZ ;  /* 0x0000777109077816 */ /* 0x000fe400000000ff */
        /* <DEDUP_REMOVED lines=12> */
[----:B------:R-:W-:Y:S01]  /*50cf0*/  LOP3.LUT P6, RZ, R49, 0x4000000, RZ, 0xc0, !PT ;  /* 0x0400000031ff7812 */ /* 0x000fe200078cc0ff */
[----:B--2---:R0:W-:Y:S04]  /*50d00*/  @P3 STG.E.U8 desc[UR40][R4.64], R7 ;  /* 0x0000000704003986 */ /* 0x0041e8000c101128 */
[----:B0-----:R-:W2:Y:S04]  /*50d10*/  LDL.LU.64 R4, [R1+0xca0] ;  /* 0x000ca00001047983 */ /* 0x001ea80000300a00 */
[----:B------:R-:W2:Y:S04]  /*50d20*/  LDL.LU R19, [R1+0x2c] ;  /* 0x00002c0001137983 */ /* 0x000ea80000300800 */
[----:B------:R-:W2:Y:S01]  /*50d30*/  LDL.LU.64 R26, [R1+0xc98] ;  /* 0x000c9800011a7983 */ /* 0x000ea20000300a00 */
[----:B------:R-:W-:-:S03]  /*50d40*/  LOP3.LUT R60, R60, 0xfffeffff, RZ, 0xc0, !PT ;  /* 0xfffeffff3c3c7812 */ /* 0x000fc600078ec0ff */
[----:B------:R-:W2:Y:S01]  /*50d50*/  LDL.LU.64 R22, [R1+0xc90] ;  /* 0x000c900001167983 */ /* 0x000ea20000300a00 */
[----:B------:R-:W-:Y:S02]  /*50d60*/  @P6 LOP3.LUT R60, R60, 0x10000, RZ, 0xfc, !PT ;  /* 0x000100003c3c6812 */ /* 0x000fe400078efcff */
[----:B------:R-:W-:Y:S01]  /*50d70*/  LOP3.LUT P6, RZ, R49, 0x8000000, RZ, 0xc0, !PT ;  /* 0x0800000031ff7812 */ /* 0x000fe200078cc0ff */
[----:B------:R-:W2:Y:S01]  /*50d80*/  LDL.LU.64 R20, [R1+0xc80] ;  /* 0x000c800001147983 */ /* 0x000ea20000300a00 */
[----:B------:R-:W-:Y:S02]  /*50d90*/  LOP3.LUT P2, RZ, R48, 0x2, RZ, 0xc0, !PT ;  /* 0x0000000230ff7812 */ /* 0x000fe4000784c0ff */
[----:B------:R-:W-:Y:S01]  /*50da0*/  LOP3.LUT R60, R60, 0xfffdffff, RZ, 0xc0, !PT ;  /* 0xfffdffff3c3c7812 */ /* 0x000fe200078ec0ff */
[----:B------:R-:W2:Y:S01]  /*50db0*/  LDL.LU.64 R16, [R1+0xc60] ;  /* 0x000c600001107983 */ /* 0x000ea20000300a00 */
[----:B------:R-:W-:Y:S02]  /*50dc0*/  LOP3.LUT P1, RZ, R48, 0x1, RZ, 0xc0, !PT ;  /* 0x0000000130ff7812 */ /* 0x000fe4000782c0ff */
[----:B------:R-:W-:-:S05]  /*50dd0*/  PRMT R7, R9, 0x7772, RZ ;  /* 0x0000777209077816 */ /* 0x000fca00000000ff */
[----:B------:R-:W-:Y:S02]  /*50de0*/  @P6 LOP3.LUT R60, R60, 0x20000, RZ, 0xfc, !PT ;  /* 0x000200003c3c6812 */ /* 0x000fe400078efcff */
[----:B------:R-:W-:Y:S01]  /*50df0*/  LOP3.LUT P6, RZ, R49, 0x10000000, RZ, 0xc0, !PT ;  /* 0x1000000031ff7812 */ /* 0x000fe200078cc0ff */
[----:B---3--:R0:W-:Y:S01]  /*50e00*/  @P2 STG.E.U8 desc[UR40][R10.64], R7 ;  /* 0x000000070a002986 */ /* 0x0081e2000c101128 */
[----:B------:R-:W-:Y:S02]  /*50e10*/  LOP3.LUT R60, R60, 0xfffbffff, RZ, 0xc0, !PT ;  /* 0xfffbffff3c3c7812 */ /* 0x000fe400078ec0ff */
[----:B0-----:R-:W-:-:S09]  /*50e20*/  PRMT R7, R9, 0x7773, RZ ;  /* 0x0000777309077816 */ /* 0x001fd200000000ff */
[----:B------:R-:W-:Y:S02]  /*50e30*/  @P6 LOP3.LUT R60, R60, 0x40000, RZ, 0xfc, !PT ;  /* 0x000400003c3c6812 */ /* 0x000fe400078efcff */
[C---:B------:R-:W-:Y:S01]  /*50e40*/  LOP3.LUT P6, RZ, R49.reuse, 0x20000000, RZ, 0xc0, !PT ;  /* 0x2000000031ff7812 */ /* 0x040fe200078cc0ff */
[----:B----4-:R0:W-:Y:S01]  /*50e50*/  @P1 STG.E.U8 desc[UR40][R52.64], R7 ;  /* 0x0000000734001986 */ /* 0x0101e2000c101128 */
[----:B------:R-:W-:Y:S02]  /*50e60*/  LOP3.LUT P0, RZ, R49, 0x80000000, RZ, 0xc0, !PT ;  /* 0x8000000031ff7812 */ /* 0x000fe4000780c0ff */
[----:B------:R-:W-:Y:S01]  /*50e70*/  LOP3.LUT R60, R60, 0xfff7ffff, RZ, 0xc0, !PT ;  /* 0xfff7ffff3c3c7812 */ /* 0x000fe200078ec0ff */
[----:B0-----:R-:W3:Y:S04]  /*50e80*/  LDL.LU R52, [R1+0x1c] ;  /* 0x00001c0001347983 */ /* 0x001ee80000300800 */
[----:B------:R-:W4:Y:S04]  /*50e90*/  LDL.LU.64 R14, [R1+0xc58] ;  /* 0x000c5800010e7983 */ /* 0x000f280000300a00 */
[----:B------:R-:W-:-:S02]  /*50ea0*/  @P6 LOP3.LUT R60, R60, 0x80000, RZ, 0xfc, !PT ;  /* 0x000800003c3c6812 */ /* 0x000fc400078efcff */
[----:B------:R-:W-:Y:S01]  /*50eb0*/  LOP3.LUT P6, RZ, R49, 0x40000000, RZ, 0xc0, !PT ;  /* 0x4000000031ff7812 */ /* 0x000fe200078cc0ff */
[----:B------:R-:W3:Y:S01]  /*50ec0*/  LDL.LU.64 R12, [R1+0xc50] ;  /* 0x000c5000010c7983 */ /* 0x000ee20000300a00 */
[----:B------:R-:W-:-:S03]  /*50ed0*/  PRMT R7, R18, 0x7770, RZ ;  /* 0x0000777012077816 */ /* 0x000fc600000000ff */
[----:B------:R-:W3:Y:S04]  /*50ee0*/  LDL.LU R53, [R1+0x40] ;  /* 0x0000400001357983 */ /* 0x000ee80000300800 */
[----:B------:R0:W-:Y:S04]  /*50ef0*/  @P0 STG.E.U8 desc[UR40][R58.64], R7 ;  /* 0x000000073a000986 */ /* 0x0001e8000c101128 */
[----:B------:R-:W3:Y:S04]  /*50f00*/  LDL.LU.64 R10, [R1+0xc40] ;  /* 0x000c4000010a7983 */ /* 0x000ee80000300a00 */
[----:B------:R-:W3:Y:S01]  /*50f10*/  LDL.LU.64 R8, [R1+0xc20] ;  /* 0x000c200001087983 */ /* 0x000ee20000300a00 */
[----:B0-----:R-:W-:-:S03]  /*50f20*/  PRMT R7, R18, 0x7771, RZ ;  /* 0x0000777112077816 */ /* 0x001fc600000000ff */
[----:B------:R-:W4:Y:S04]  /*50f30*/  LDL.LU.64 R58, [R1+0xc18] ;  /* 0x000c1800013a7983 */ /* 0x000f280000300a00 */
[----:B------:R0:W-:Y:S01]  /*50f40*/  @P6 STG.E.U8 desc[UR40][R56.64], R7 ;  /* 0x0000000738006986 */ /* 0x0001e2000c101128 */
[----:B------:R-:W-:Y:S02]  /*50f50*/  LOP3.LUT P6, RZ, R60, 0x80000, RZ, 0xc0, !PT ;  /* 0x000800003cff7812 */ /* 0x000fe400078cc0ff */
[----:B0-----:R-:W-:Y:S01]  /*50f60*/  PRMT R7, R18, 0x7772, RZ ;  /* 0x0000777212077816 */ /* 0x001fe200000000ff */
[----:B------:R-:W4:Y:S10]  /*50f70*/  LDL.LU.64 R56, [R1+0xc10] ;  /* 0x000c100001387983 */ /* 0x000f340000300a00 */
[----:B------:R0:W-:Y:S01]  /*50f80*/  @P6 STG.E.U8 desc[UR40][R54.64], R7 ;  /* 0x0000000736006986 */ /* 0x0001e2000c101128 */
[----:B------:R-:W-:-:S03]  /*50f90*/  LOP3.LUT P6, RZ, R60, 0x40000, RZ, 0xc0, !PT ;  /* 0x000400003cff7812 */ /* 0x000fc600078cc0ff */
[----:B0-----:R-:W4:Y:S01]  /*50fa0*/  LDL.LU.64 R54, [R1+0xc00] ;  /* 0x000c000001367983 */ /* 0x001f220000300a00 */
[----:B------:R-:W-:-:S09]  /*50fb0*/  PRMT R7, R18, 0x7773, RZ ;  /* 0x0000777312077816 */ /* 0x000fd200000000ff */
[----:B--2---:R0:W-:Y:S04]  /*50fc0*/  @P6 STG.E.U8 desc[UR40][R4.64], R7 ;  /* 0x0000000704006986 */ /* 0x0041e8000c101128 */
[----:B0-----:R-:W2:Y:S01]  /*50fd0*/  LDL.LU.64 R4, [R1+0xbd8] ;  /* 0x000bd80001047983 */ /* 0x001ea20000300a00 */
        /* <DEDUP_REMOVED lines=13> */
[----:B---3--:R-:W-:-:S11]  /*510b0*/  PRMT R7, R52, 0x7770, RZ ;  /* 0x0000777034077816 */ /* 0x008fd600000000ff */
[----:B----4-:R0:W-:Y:S01]  /*510c0*/  @P6 STG.E.U8 desc[UR40][R14.64], R7 ;  /* 0x000000070e006986 */ /* 0x0101e2000c101128 */
[----:B------:R-:W-:Y:S02]  /*510d0*/  LOP3.LUT P6, RZ, R60, 0x1000, RZ, 0xc0, !PT ;  /* 0x000010003cff7812 */ /* 0x000fe400078cc0ff */
[C---:B------:R-:W-:Y:S02]  /*510e0*/  LOP3.LUT P5, RZ, R49.reuse, 0x200000, RZ, 0xc0, !PT ;  /* 0x0020000031ff7812 */ /* 0x040fe400078ac0ff */
[----:B------:R-:W-:Y:S02]  /*510f0*/  LOP3.LUT P4, RZ, R49, 0x100000, RZ, 0xc0, !PT ;  /* 0x0010000031ff7812 */ /* 0x000fe4000788c0ff */
[----:B0-----:R-:W-:-:S07]  /*51100*/  PRMT R7, R52, 0x7771, RZ ;  /* 0x0000777134077816 */ /* 0x001fce00000000ff */
        /* <DEDUP_REMOVED lines=14> */
[----:B------:R0:W-:Y:S02]  /*511f0*/  @P1 STG.E.U8 desc[UR40][R54.64], R7 ;  /* 0x0000000736001986 */ /* 0x0001e4000c101128 */
[----:B0-----:R-:W-:-:S05]  /*51200*/  PRMT R7, R53, 0x7773, RZ ;  /* 0x0000777335077816 */ /* 0x001fca00000000ff */
[----:B--2---:R0:W-:Y:S04]  /*51210*/  @P0 STG.E.U8 desc[UR40][R4.64], R7 ;  /* 0x0000000704000986 */ /* 0x0041e8000c101128 */
[----:B0-----:R-:W2:Y:S04]  /*51220*/  LDL.LU.64 R4, [R1+0xbd0] ;  /* 0x000bd00001047983 */ /* 0x001ea80000300a00 */
[----:B------:R-:W3:Y:S04]  /*51230*/  LDL.LU.64 R10, [R1+0xbc8] ;  /* 0x000bc800010a7983 */ /* 0x000ee80000300a00 */
[----:B------:R-:W4:Y:S04]  /*51240*/  LDL.LU.64 R8, [R1+0xbb8] ;  /* 0x000bb80001087983 */ /* 0x000f280000300a00 */
[----:B------:R-:W2:Y:S04]  /*51250*/  LDL.LU R59, [R1] ;  /* 0x00000000013b7983 */ /* 0x000ea80000300800 */
[----:B------:R-:W3:Y:S04]  /*51260*/  LDL.LU.64 R56, [R1+0xb98] ;  /* 0x000b980001387983 */ /* 0x000ee80000300a00 */
[----:B------:R-:W3:Y:S04]  /*51270*/  LDL.LU.64 R54, [R1+0xb90] ;  /* 0x000b900001367983 */ /* 0x000ee80000300a00 */
[----:B------:R-:W3:Y:S04]  /*51280*/  LDL.LU.64 R52, [R1+0xb88] ;  /* 0x000b880001347983 */ /* 0x000ee80000300a00 */
[----:B------:R-:W3:Y:S01]  /*51290*/  LDL.LU R16, [R1+0x44] ;  /* 0x0000440001107983 */ /* 0x000ee20000300800 */
[----:B------:R-:W-:-:S02]  /*512a0*/  LOP3.LUT P3, RZ, R49, 0x8000, RZ, 0xc0, !PT ;  /* 0x0000800031ff7812 */ /* 0x000fc4000786c0ff */
        /* <DEDUP_REMOVED lines=14> */
[----:B--2---:R-:W-:-:S05]  /*51390*/  PRMT R7, R59, 0x7770, RZ ;  /* 0x000077703b077816 */ /* 0x004fca00000000ff */
[----:B------:R0:W-:Y:S04]  /*513a0*/  @P3 STG.E.U8 desc[UR40][R4.64], R7 ;  /* 0x0000000704003986 */ /* 0x0001e8000c101128 */
[----:B0-----:R-:W2:Y:S04]  /*513b0*/  LDL.LU.64 R4, [R1+0xb78] ;  /* 0x000b780001047983 */ /* 0x001ea80000300a00 */
[----:B------:R-:W2:Y:S04]  /*513c0*/  LDL.LU.64 R26, [R1+0xb58] ;  /* 0x000b5800011a7983 */ /* 0x000ea80000300a00 */
[----:B------:R-:W2:Y:S04]  /*513d0*/  LDL.LU.64 R22, [R1+0xb50] ;  /* 0x000b500001167983 */ /* 0x000ea80000300a00 */
[----:B------:R-:W2:Y:S01]  /*513e0*/  LDL.LU R17, [R1+0x4] ;  /* 0x0000040001117983 */ /* 0x000ea20000300800 */
[----:B------:R-:W-:-:S02]  /*513f0*/  @P6 LOP3.LUT R60, R60, 0x100, RZ, 0xfc, !PT ;  /* 0x000001003c3c6812 */ /* 0x000fc400078efcff */
[C---:B------:R-:W-:Y:S01]  /*51400*/  LOP3.LUT P6, RZ, R49.reuse, 0x100, RZ, 0xc0, !PT ;  /* 0x0000010031ff7812 */ /* 0x040fe200078cc0ff */
[----:B------:R-:W2:Y:S01]  /*51410*/  LDL.LU.64 R20, [R1+0xb48] ;  /* 0x000b480001147983 */ /* 0x000ea20000300a00 */
[----:B------:R-:W-:Y:S02]  /*51420*/  LOP3.LUT R60, R60, 0xfffffdff, RZ, 0xc0, !PT ;  /* 0xfffffdff3c3c7812 */ /* 0x000fe400078ec0ff */
[C---:B------:R-:W-:Y:S01]  /*51430*/  LOP3.LUT P2, RZ, R49.reuse, 0x4000, RZ, 0xc0, !PT ;  /* 0x0000400031ff7812 */ /* 0x040fe2000784c0ff */
[----:B------:R-:W2:Y:S01]  /*51440*/  LDL.LU.64 R18, [R1+0xb38] ;  /* 0x000b380001127983 */ /* 0x000ea20000300a00 */
[----:B------:R-:W-:Y:S02]  /*51450*/  LOP3.LUT P1, RZ, R49, 0x2000, RZ, 0xc0, !PT ;  /* 0x0000200031ff7812 */ /* 0x000fe4000782c0ff */
[----:B------:R-:W-:Y:S01]  /*51460*/  PRMT R7, R59, 0x7771, RZ ;  /* 0x000077713b077816 */ /* 0x000fe200000000ff */
[----:B------:R-:W2:Y:S04]  /*51470*/  LDL.LU.64 R14, [R1+0xb18] ;  /* 0x000b1800010e7983 */ /* 0x000ea80000300a00 */
[----:B------:R-:W-:-:S02]  /*51480*/  @P6 LOP3.LUT R60, R60, 0x200, RZ, 0xfc, !PT ;  /* 0x000002003c3c6812 */ /* 0x000fc400078efcff */
[C---:B------:R-:W-:Y:S02]  /*51490*/  LOP3.LUT P6, RZ, R49.reuse, 0x200, RZ, 0xc0, !PT ;  /* 0x0000020031ff7812 */ /* 0x040fe400078cc0ff */
[----:B------:R-:W-:Y:S01]  /*514a0*/  LOP3.LUT R60, R60, 0xfffffbff, RZ, 0xc0, !PT ;  /* 0xfffffbff3c3c7812 */ /* 0x000fe200078ec0ff */
[----:B---3--:R0:W-:Y:S01]  /*514b0*/  @P2 STG.E.U8 desc[UR40][R10.64], R7 ;  /* 0x000000070a002986 */ /* 0x0081e2000c101128 */
[----:B------:R-:W-:-:S09]  /*514c0*/  LOP3.LUT P0, RZ, R49, 0x1000, RZ, 0xc0, !PT ;  /* 0x0000100031ff7812 */ /* 0x000fd2000780c0ff */
[----:B------:R-:W-:Y:S02]  /*514d0*/  @P6 LOP3.LUT R60, R60, 0x400, RZ, 0xfc, !PT ;  /* 0x000004003c3c6812 */ /* 0x000fe400078efcff */
[----:B------:R-:W-:Y:S02]  /*514e0*/  LOP3.LUT P6, RZ, R49, 0x400, RZ, 0xc0, !PT ;  /* 0x0000040031ff7812 */ /* 0x000fe400078cc0ff */
[----:B0-----:R-:W-:Y:S02]  /*514f0*/  PRMT R7, R59, 0x7772, RZ ;  /* 0x000077723b077816 */ /* 0x001fe400000000ff */
[----:B------:R-:W-:-:S03]  /*51500*/  LOP3.LUT R60, R60, 0xfffff7ff, RZ, 0xc0, !PT ;  /* 0xfffff7ff3c3c7812 */ /* 0x000fc600078ec0ff */
[----:B----4-:R0:W-:Y:S06]  /*51510*/  @P1 STG.E.U8 desc[UR40][R8.64], R7 ;  /* 0x0000000708001986 */ /* 0x0101ec000c101128 */
[----:B------:R-:W-:Y:S02]  /*51520*/  @P6 LOP3.LUT R60, R60, 0x800, RZ, 0xfc, !PT ;  /* 0x000008003c3c6812 */ /* 0x000fe400078efcff */
[----:B0-----:R-:W-:Y:S02]  /*51530*/  PRMT R7, R59, 0x7773, RZ ;  /* 0x000077733b077816 */ /* 0x001fe400000000ff */
[----:B------:R-:W-:-:S03]  /*51540*/  LOP3.LUT P6, RZ, R49, 0x800, RZ, 0xc0, !PT ;  /* 0x0000080031ff7812 */ /* 0x000fc600078cc0ff */
[----:B------:R0:W-:Y:S04]  /*51550*/  @P0 STG.E.U8 desc[UR40][R56.64], R7 ;  /* 0x0000000738000986 */ /* 0x0001e8000c101128 */
[----:B0-----:R-:W3:Y:S01]  /*51560*/  LDL.LU R57, [R1+0x48] ;  /* 0x0000480001397983 */ /* 0x001ee20000300800 */
[----:B------:R-:W-:-:S03]  /*51570*/  PRMT R7, R16, 0x7770, RZ ;  /* 0x0000777010077816 */ /* 0x000fc600000000ff */
[----:B------:R-:W4:Y:S04]  /*51580*/  LDL.LU.64 R12, [R1+0xb10] ;  /* 0x000b1000010c7983 */ /* 0x000f280000300a00 */
[----:B------:R-:W3:Y:S04]  /*51590*/  LDL.LU.64 R10, [R1+0xb08] ;  /* 0x000b0800010a7983 */ /* 0x000ee80000300a00 */
[----:B------:R0:W-:Y:S01]  /*515a0*/  @P6 STG.E.U8 desc[UR40][R54.64], R7 ;  /* 0x0000000736006986 */ /* 0x0001e2000c101128 */
[----:B------:R-:W-:-:S03]  /*515b0*/  LOP3.LUT P6, RZ, R60, 0x800, RZ, 0xc0, !PT ;  /* 0x000008003cff7812 */ /* 0x000fc600078cc0ff */
[----:B------:R-:W3:Y:S04]  /*515c0*/  LDL.LU.64 R8, [R1+0xaf8] ;  /* 0x000af80001087983 */ /* 0x000ee80000300a00 */
[----:B------:R-:W3:Y:S01]  /*515d0*/  LDL.LU.64 R58, [R1+0xad0] ;  /* 0x000ad000013a7983 */ /* 0x000ee20000300a00 */
[----:B0-----:R-:W-:-:S03]  /*515e0*/  PRMT R7, R16, 0x7771, RZ ;  /* 0x0000777110077816 */ /* 0x001fc600000000ff */
[----:B------:R-:W4:Y:S04]  /*515f0*/  LDL.LU R56, [R1+0x8] ;  /* 0x0000080001387983 */ /* 0x000f280000300800 */
[----:B------:R0:W-:Y:S01]  /*51600*/  @P6 STG.E.U8 desc[UR40][R52.64], R7 ;  /* 0x0000000734006986 */ /* 0x0001e2000c101128 */
[----:B------:R-:W-:-:S03]  /*51610*/  LOP3.LUT P6, RZ, R60, 0x400, RZ, 0xc0, !PT ;  /* 0x000004003cff7812 */ /* 0x000fc600078cc0ff */
[----:B------:R-:W4:Y:S04]  /*51620*/  LDL.LU.64 R54, [R1+0xac8] ;  /* 0x000ac80001367983 */ /* 0x000f280000300a00 */
[----:B0-----:R-:W4:Y:S01]  /*51630*/  LDL.LU.64 R52, [R1+0xac0] ;  /* 0x000ac00001347983 */ /* 0x001f220000300a00 */
[----:B------:R-:W-:-:S05]  /*51640*/  PRMT R7, R16, 0x7772, RZ ;  /* 0x0000777210077816 */ /* 0x000fca00000000ff */
        /* <DEDUP_REMOVED lines=18> */
[C---:B------:R-:W-:Y:S02]  /*51770*/  LOP3.LUT P5, RZ, R49.reuse, 0x4, RZ, 0xc0, !PT ;  /* 0x0000000431ff7812 */ /* 0x040fe400078ac0ff */
[----:B------:R-:W-:Y:S02]  /*51780*/  LOP3.LUT P4, RZ, R49, 0x2, RZ, 0xc0, !PT ;  /* 0x0000000231ff7812 */ /* 0x000fe4000788c0ff */
[----:B---3--:R-:W-:-:S07]  /*51790*/  PRMT R7, R57, 0x7770, RZ ;  /* 0x0000777039077816 */ /* 0x008fce00000000ff */
[----:B----4-:R0:W-:Y:S01]  /*517a0*/  @P6 STG.E.U8 desc[UR40][R12.64], R7 ;  /* 0x000000070c006986 */ /* 0x0101e2000c101128 */
        /* <DEDUP_REMOVED lines=19> */
[----:B------:R-:W3:Y:S04]  /*518e0*/  LDL.LU.64 R8, [R1+0xa78] ;  /* 0x000a780001087983 */ /* 0x000ee80000300a00 */
[----:B------:R-:W3:Y:S04]  /*518f0*/  LDL.LU R57, [R1+0x4c] ;  /* 0x00004c0001397983 */ /* 0x000ee80000300800 */
[----:B------:R-:W4:Y:S04]  /*51900*/  LDL.LU.64 R58, [R1+0xa68] ;  /* 0x000a6800013a7983 */ /* 0x000f280000300a00 */
[----:B------:R-:W4:Y:S04]  /*51910*/  LDL.LU.64 R54, [R1+0xa60] ;  /* 0x000a600001367983 */ /* 0x000f280000300a00 */
[----:B------:R-:W4:Y:S01]  /*51920*/  LDL.LU R27, [R1+0xc] ;  /* 0x00000c00011b7983 */ /* 0x000f220000300800 */
[----:B------:R-:W-:-:S02]  /*51930*/  LOP3.LUT P3, RZ, R50, 0x10000000, RZ, 0xc0, !PT ;  /* 0x1000000032ff7812 */ /* 0x000fc4000786c0ff */
[----:B------:R-:W-:Y:S02]  /*51940*/  PRMT R7, R56, 0x7773, RZ ;  /* 0x0000777338077816 */ /* 0x000fe400000000ff */
        /* <DEDUP_REMOVED lines=15> */
[----:B0-----:R-:W2:Y:S01]  /*51a40*/  LDL.LU.64 R4, [R1+0xa58] ;  /* 0x000a580001047983 */ /* 0x001ea20000300a00 */
[----:B---3--:R-:W-:-:S05]  /*51a50*/  PRMT R7, R57, 0x7770, RZ ;  /* 0x0000777039077816 */ /* 0x008fca00000000ff */
[----:B------:R0:W-:Y:S04]  /*51a60*/  @P2 STG.E.U8 desc[UR40][R52.64], R7 ;  /* 0x0000000734002986 */ /* 0x0001e8000c101128 */
[----:B0-----:R-:W3:Y:S01]  /*51a70*/  LDL.LU.64 R52, [R1+0xa38] ;  /* 0x000a380001347983 */ /* 0x001ee20000300a00 */
[----:B------:R-:W-:-:S03]  /*51a80*/  LOP3.LUT R60, R60, 0xfffffffe, RZ, 0xc0, !PT ;  /* 0xfffffffe3c3c7812 */ /* 0x000fc600078ec0ff */
[----:B------:R-:W3:Y:S01]  /*51a90*/  LDL.LU.64 R22, [R1+0xa28] ;  /* 0x000a280001167983 */ /* 0x000ee20000300a00 */
[----:B------:R-:W-:Y:S02]  /*51aa0*/  @P6 LOP3.LUT R60, R60, 0x1, RZ, 0xfc, !PT ;  /* 0x000000013c3c6812 */ /* 0x000fe400078efcff */
[----:B------:R-:W-:Y:S01]  /*51ab0*/  LOP3.LUT P6, RZ, R50, 0x200000, RZ, 0xc0, !PT ;  /* 0x0020000032ff7812 */ /* 0x000fe200078cc0ff */
[----:B------:R-:W3:Y:S01]  /*51ac0*/  LDL.LU R56, [R1+0x110] ;  /* 0x0001100001387983 */ /* 0x000ee20000300800 */
[----:B------:R-:W-:-:S03]  /*51ad0*/  LOP3.LUT R60, R60, 0xfffffffd, RZ, 0xc0, !PT ;  /* 0xfffffffd3c3c7812 */ /* 0x000fc600078ec0ff */
[----:B------:R-:W3:Y:S04]  /*51ae0*/  LDL.LU.64 R20, [R1+0xa20] ;  /* 0x000a200001147983 */ /* 0x000ee80000300a00 */
[----:B------:R-:W3:Y:S04]  /*51af0*/  LDL.LU.64 R18, [R1+0xa18] ;  /* 0x000a180001127983 */ /* 0x000ee80000300a00 */
[----:B------:R-:W-:Y:S01]  /*51b00*/  @P6 LOP3.LUT R60, R60, 0x2, RZ, 0xfc, !PT ;  /* 0x000000023c3c6812 */ /* 0x000fe200078efcff */
[----:B------:R-:W3:Y:S01]  /*51b10*/  LDL.LU.64 R16, [R1+0x9f8] ;  /* 0x0009f80001107983 */ /* 0x000ee20000300a00 */
[----:B------:R-:W-:-:S02]  /*51b20*/  LOP3.LUT P6, RZ, R50, 0x400000, RZ, 0xc0, !PT ;  /* 0x0040000032ff7812 */ /* 0x000fc400078cc0ff */
[----:B------:R-:W-:Y:S01]  /*51b30*/  LOP3.LUT R60, R60, 0xfffffffb, RZ, 0xc0, !PT ;  /* 0xfffffffb3c3c7812 */ /* 0x000fe200078ec0ff */
[----:B------:R-:W3:Y:S01]  /*51b40*/  LDL.LU.64 R14, [R1+0x9e8] ;  /* 0x0009e800010e7983 */ /* 0x000ee20000300a00 */
[C---:B------:R-:W-:Y:S02]  /*51b50*/  LOP3.LUT P1, RZ, R50.reuse, 0x4000000, RZ, 0xc0, !PT ;  /* 0x0400000032ff7812 */ /* 0x040fe4000782c0ff */
[----:B------:R-:W-:Y:S01]  /*51b60*/  LOP3.LUT P0, RZ, R50, 0x2000000, RZ, 0xc0, !PT ;  /* 0x0200000032ff7812 */ /* 0x000fe2000780c0ff */
[----:B------:R-:W3:Y:S06]  /*51b70*/  LDL.LU.64 R12, [R1+0x9e0] ;  /* 0x0009e000010c7983 */ /* 0x000eec0000300a00 */
[----:B------:R-:W-:-:S02]  /*51b80*/  @P6 LOP3.LUT R60, R60, 0x4, RZ, 0xfc, !PT ;  /* 0x000000043c3c6812 */ /* 0x000fc400078efcff */
[----:B------:R-:W-:Y:S02]  /*51b90*/  LOP3.LUT P6, RZ, R50, 0x800000, RZ, 0xc0, !PT ;  /* 0x0080000032ff7812 */ /* 0x000fe400078cc0ff */
[----:B------:R-:W-:Y:S02]  /*51ba0*/  LOP3.LUT R60, R60, 0xfffffff7, RZ, 0xc0, !PT ;  /* 0xfffffff73c3c7812 */ /* 0x000fe400078ec0ff */
[----:B------:R-:W-:-:S05]  /*51bb0*/  PRMT R7, R57, 0x7771, RZ ;  /* 0x0000777139077816 */ /* 0x000fca00000000ff */
[----:B----4-:R0:W-:Y:S04]  /*51bc0*/  @P1 STG.E.U8 desc[UR40][R10.64], R7 ;  /* 0x000000070a001986 */ /* 0x0101e8000c101128 */
[----:B------:R-:W-:Y:S02]  /*51bd0*/  @P6 LOP3.LUT R60, R60, 0x8, RZ, 0xfc, !PT ;  /* 0x000000083c3c6812 */ /* 0x000fe400078efcff */
[----:B------:R-:W-:Y:S02]  /*51be0*/  LOP3.LUT P6, RZ, R50, 0x1000000, RZ, 0xc0, !PT ;  /* 0x0100000032ff7812 */ /* 0x000fe400078cc0ff */
[C---:B0-----:R-:W-:Y:S01]  /*51bf0*/  PRMT R7, R57.reuse, 0x7772, RZ ;  /* 0x0000777239077816 */ /* 0x041fe200000000ff */
[----:B------:R-:W4:Y:S04]  /*51c00*/  LDL.LU.64 R10, [R1+0x9d8] ;  /* 0x0009d800010a7983 */ /* 0x000f280000300a00 */
[----:B------:R0:W-:Y:S02]  /*51c10*/  @P0 STG.E.U8 desc[UR40][R8.64], R7 ;  /* 0x0000000708000986 */ /* 0x0001e4000c101128 */
[----:B0-----:R-:W-:-:S02]  /*51c20*/  PRMT R7, R57, 0x7773, RZ ;  /* 0x0000777339077816 */ /* 0x001fc400000000ff */
[----:B------:R-:W4:Y:S04]  /*51c30*/  LDL.LU.64 R8, [R1+0x9b8] ;  /* 0x0009b80001087983 */ /* 0x000f280000300a00 */
[----:B------:R0:W-:Y:S01]  /*51c40*/  @P6 STG.E.U8 desc[UR40][R58.64], R7 ;  /* 0x000000073a006986 */ /* 0x0001e2000c101128 */
[----:B------:R-:W-:-:S03]  /*51c50*/  LOP3.LUT P6, RZ, R60, 0x8, RZ, 0xc0, !PT ;  /* 0x000000083cff7812 */ /* 0x000fc600078cc0ff */
[----:B------:R-:W4:Y:S01]  /*51c60*/  LDL.LU R57, [R1+0x114] ;  /* 0x0001140001397983 */ /* 0x000f220000300800 */
[----:B0-----:R-:W-:-:S03]  /*51c70*/  PRMT R7, R27, 0x7770, RZ ;  /* 0x000077701b077816 */ /* 0x001fc600000000ff */
[----:B------:R-:W4:Y:S06]  /*51c80*/  LDL.LU.64 R58, [R1+0x9a8] ;  /* 0x0009a800013a7983 */ /* 0x000f2c0000300a00 */
        /* <DEDUP_REMOVED lines=8> */
[----:B---3--:R0:W-:Y:S01]  /*51d10*/  @P6 STG.E.U8 desc[UR40][R52.64], R7 ;  /* 0x0000000734006986 */ /* 0x0081e2000c101128 */
[----:B------:R-:W-:Y:S02]  /*51d20*/  LOP3.LUT P6, RZ, R60, 0x1, RZ, 0xc0, !PT ;  /* 0x000000013cff7812 */ /* 0x000fe400078cc0ff */
[----:B0-----:R-:W-:Y:S01]  /*51d30*/  PRMT R7, R27, 0x7773, RZ ;  /* 0x000077731b077816 */ /* 0x001fe200000000ff */
[----:B------:R-:W3:Y:S10]  /*51d40*/  LDL.LU.64 R52, [R1+0x1518] ;  /* 0x0015180001347983 */ /* 0x000ef40000300a00 */
[----:B------:R0:W-:Y:S01]  /*51d50*/  @P6 STG.E.U8 desc[UR40][R22.64], R7 ;  /* 0x0000000716006986 */ /* 0x0001e2000c101128 */
[----:B------:R-:W-:-:S02]  /*51d60*/  LOP3.LUT P6, RZ, R48, 0x80000000, RZ, 0xc0, !PT ;  /* 0x8000000030ff7812 */ /* 0x000fc400078cc0ff */
        /* <DEDUP_REMOVED lines=18> */
[----:B----4-:R0:W-:Y:S01]  /*51e90*/  @P4 STG.E.U8 desc[UR40][R10.64], R7 ;  /* 0x000000070a004986 */ /* 0x0101e2000c101128 */
[----:B------:R-:W-:Y:S02]  /*51ea0*/  LOP3.LUT P1, RZ, R50, 0x800, RZ, 0xc0, !PT ;  /* 0x0000080032ff7812 */ /* 0x000fe4000782c0ff */
[----:B0-----:R-:W-:-:S05]  /*51eb0*/  PRMT R7, R51, 0x7772, RZ ;  /* 0x0000777233077816 */ /* 0x001fca00000000ff */
[----:B------:R0:W-:Y:S01]  /*51ec0*/  @P3 STG.E.U8 desc[UR40][R8.64], R7 ;  /* 0x0000000708003986 */ /* 0x0001e2000c101128 */
[----:B------:R-:W-:Y:S02]  /*51ed0*/  LOP3.LUT P0, RZ, R50, 0x400, RZ, 0xc0, !PT ;  /* 0x0000040032ff7812 */ /* 0x000fe4000780c0ff */
[----:B0-----:R-:W-:Y:S02]  /*51ee0*/  PRMT R7, R51, 0x7773, RZ ;  /* 0x0000777333077816 */ /* 0x001fe400000000ff */
[----:B------:R-:W4:Y:S04]  /*51ef0*/  LDL.LU R51, [R1+0x1510] ;  /* 0x0015100001337983 */ /* 0x000f280000300800 */
[----:B------:R0:W-:Y:S02]  /*51f00*/  @P2 STG.E.U8 desc[UR40][R58.64], R7 ;  /* 0x000000073a002986 */ /* 0x0001e4000c101128 */
[----:B0-----:R-:W-:-:S05]  /*51f10*/  PRMT R7, R57, 0x7770, RZ ;  /* 0x0000777039077816 */ /* 0x001fca00000000ff */
[----:B------:R0:W-:Y:S02]  /*51f20*/  @P1 STG.E.U8 desc[UR40][R54.64], R7 ;  /* 0x0000000736001986 */ /* 0x0001e4000c101128 */
[----:B0-----:R-:W-:-:S05]  /*51f30*/  PRMT R7, R57, 0x7771, RZ ;  /* 0x0000777139077816 */ /* 0x001fca00000000ff */
[----:B--2---:R0:W-:Y:S04]  /*51f40*/  @P0 STG.E.U8 desc[UR40][R4.64], R7 ;  /* 0x0000000704000986 */ /* 0x0041e8000c101128 */
[----:B0-----:R-:W2:Y:S04]  /*51f50*/  LDL.LU.64 R4, [R1+0x978] ;  /* 0x0009780001047983 */ /* 0x001ea80000300a00 */
[----:B------:R-:W3:Y:S04]  /*51f60*/  LDL.LU.64 R14, [R1+0x968] ;  /* 0x00096800010e7983 */ /* 0x000ee80000300a00 */
[----:B------:R-:W3:Y:S04]  /*51f70*/  LDL.LU.64 R12, [R1+0x960] ;  /* 0x00096000010c7983 */ /* 0x000ee80000300a00 */
[----:B------:R-:W3:Y:S04]  /*51f80*/  LDL.LU.64 R10, [R1+0x958] ;  /* 0x00095800010a7983 */ /* 0x000ee80000300a00 */
[----:B------:R-:W3:Y:S04]  /*51f90*/  LDL.LU.64 R8, [R1+0x938] ;  /* 0x0009380001087983 */ /* 0x000ee80000300a00 */
[----:B------:R-:W3:Y:S01]  /*51fa0*/  LDL.LU R59, [R1+0x104] ;  /* 0x00010400013b7983 */ /* 0x000ee20000300800 */
[----:B------:R-:W-:-:S03]  /*51fb0*/  LOP3.LUT P3, RZ, R50, 0x200, RZ, 0xc0, !PT ;  /* 0x0000020032ff7812 */ /* 0x000fc6000786c0ff */
[----:B------:R-:W3:Y:S01]  /*51fc0*/  LDL.LU.64 R54, [R1+0x928] ;  /* 0x0009280001367983 */ /* 0x000ee20000300a00 */
[----:B------:R-:W-:-:S03]  /*51fd0*/  PRMT R7, R57, 0x7772, RZ ;  /* 0x0000777239077816 */ /* 0x000fc600000000ff */
[----:B------:R-:W3:Y:S01]  /*51fe0*/  LDL.LU R56, [R1+0x118] ;  /* 0x0001180001387983 */ /* 0x000ee20000300800 */
[----:B------:R-:W-:Y:S02]  /*51ff0*/  LOP3.LUT R48, R48, 0xffefffff, RZ, 0xc0, !PT ;  /* 0xffefffff30307812 */ /* 0x000fe400078ec0ff */
[C---:B------:R-:W-:Y:S02]  /*52000*/  LOP3.LUT P2, RZ, R50.reuse, 0x100, RZ, 0xc0, !PT ;  /* 0x0000010032ff7812 */ /* 0x040fe4000784c0ff */
[C---:B------:R-:W-:Y:S02]  /*52010*/  LOP3.LUT P1, RZ, R50.reuse, 0x80, RZ, 0xc0, !PT ;  /* 0x0000008032ff7812 */ /* 0x040fe4000782c0ff */
[----:B------:R-:W-:Y:S02]  /*52020*/  LOP3.LUT P0, RZ, R50, 0x40, RZ, 0xc0, !PT ;  /* 0x0000004032ff7812 */ /* 0x000fe4000780c0ff */
[----:B----4-:R-:W-:Y:S01]  /*52030*/  LOP3.LUT P6, RZ, R51, 0x20000000, RZ, 0xc0, !PT ;  /* 0x2000000033ff7812 */ /* 0x010fe200078cc0ff */
[----:B--2---:R0:W-:Y:S04]  /*52040*/  @P3 STG.E.U8 desc[UR40][R4.64], R7 ;  /* 0x0000000704003986 */ /* 0x0041e8000c101128 */
[----:B0-----:R-:W2:Y:S08]  /*52050*/  LDL.LU.64 R4, [R1+0x920] ;  /* 0x0009200001047983 */ /* 0x001eb00000300a00 */
[----:B------:R-:W-:-:S02]  /*52060*/  @P6 LOP3.LUT R48, R48, 0x100000, RZ, 0xfc, !PT ;  /* 0x0010000030306812 */ /* 0x000fc400078efcff */
[----:B------:R-:W-:Y:S01]  /*52070*/  LOP3.LUT P6, RZ, R51, 0x40000000, RZ, 0xc0, !PT ;  /* 0x4000000033ff7812 */ /* 0x000fe200078cc0ff */
[----:B------:R-:W4:Y:S01]  /*52080*/  LDL.LU.64 R60, [R1+0x918] ;  /* 0x00091800013c7983 */ /* 0x000f220000300a00 */
[----:B------:R-:W-:-:S03]  /*52090*/  LOP3.LUT R48, R48, 0xffdfffff, RZ, 0xc0, !PT ;  /* 0xffdfffff30307812 */ /* 0x000fc600078ec0ff */
[----:B------:R-:W4:Y:S04]  /*520a0*/  LDL.LU.64 R26, [R1+0x8f8] ;  /* 0x0008f800011a7983 */ /* 0x000f280000300a00 */
[----:B------:R-:W4:Y:S04]  /*520b0*/  LDL.LU.64 R22, [R1+0x8e8] ;  /* 0x0008e80001167983 */ /* 0x000f280000300a00 */
[----:B------:R-:W-:Y:S01]  /*520c0*/  @P6 LOP3.LUT R48, R48, 0x200000, RZ, 0xfc, !PT ;  /* 0x0020000030306812 */ /* 0x000fe200078efcff */
[----:B------:R-:W4:Y:S01]  /*520d0*/  LDL.LU.64 R20, [R1+0x8e0] ;  /* 0x0008e00001147983 */ /* 0x000f220000300a00 */
[----:B------:R-:W-:-:S02]  /*520e0*/  LOP3.LUT P6, RZ, R51, 0x80000000, RZ, 0xc0, !PT ;  /* 0x8000000033ff7812 */ /* 0x000fc400078cc0ff */
[----:B------:R-:W-:Y:S01]  /*520f0*/  LOP3.LUT R48, R48, 0xffbfffff, RZ, 0xc0, !PT ;  /* 0xffbfffff30307812 */ /* 0x000fe200078ec0ff */
[----:B------:R-:W4:Y:S10]  /*52100*/  LDL.LU.64 R18, [R1+0x8d8] ;  /* 0x0008d80001127983 */ /* 0x000f340000300a00 */
        /* <DEDUP_REMOVED lines=12> */
[----:B------:R-:W-:Y:S02]  /*521d0*/  PRMT R7, R57, 0x7773, RZ ;  /* 0x0000777339077816 */ /* 0x000fe400000000ff */
[----:B------:R-:W4:Y:S07]  /*521e0*/  LDL.LU R57, [R1+0x11c] ;  /* 0x00011c0001397983 */ /* 0x000f2e0000300800 */
[----:B------:R-:W-:Y:S01]  /*521f0*/  @P6 LOP3.LUT R48, R48, 0x4000000, RZ, 0xfc, !PT ;  /* 0x0400000030306812 */ /* 0x000fe200078efcff */
[----:B---3--:R0:W-:Y:S01]  /*52200*/  @P2 STG.E.U8 desc[UR40][R14.64], R7 ;  /* 0x000000070e002986 */ /* 0x0081e2000c101128 */
[----:B------:R-:W-:-:S02]  /*52210*/  LOP3.LUT P6, RZ, R50, 0x10, RZ, 0xc0, !PT ;  /* 0x0000001032ff7812 */ /* 0x000fc400078cc0ff */
[----:B------:R-:W-:Y:S01]  /*52220*/  LOP3.LUT R48, R48, 0xf7ffffff, RZ, 0xc0, !PT ;  /* 0xf7ffffff30307812 */ /* 0x000fe200078ec0ff */
[----:B------:R-:W3:Y:S01]  /*52230*/  LDL.LU.64 R16, [R1+0x8b0] ;  /* 0x0008b00001107983 */ /* 0x000ee20000300a00 */
[----:B0-----:R-:W-:-:S03]  /*52240*/  PRMT R7, R59, 0x7770, RZ ;  /* 0x000077703b077816 */ /* 0x001fc600000000ff */
[----:B------:R-:W3:Y:S06]  /*52250*/  LDL.LU.64 R14, [R1+0x8a0] ;  /* 0x0008a000010e7983 */ /* 0x000eec0000300a00 */
[----:B------:R-:W-:Y:S02]  /*52260*/  @P6 LOP3.LUT R48, R48, 0x8000000, RZ, 0xfc, !PT ;  /* 0x0800000030306812 */ /* 0x000fe400078efcff */
[----:B------:R-:W-:Y:S01]  /*52270*/  LOP3.LUT P6, RZ, R50, 0x20, RZ, 0xc0, !PT ;  /* 0x0000002032ff7812 */ /* 0x000fe200078cc0ff */
[----:B------:R0:W-:Y:S02]  /*52280*/  @P1 STG.E.U8 desc[UR40][R12.64], R7 ;  /* 0x000000070c001986 */ /* 0x0001e4000c101128 */
[----:B0-----:R-:W-:-:S02]  /*52290*/  PRMT R7, R59, 0x7771, RZ ;  /* 0x000077713b077816 */ /* 0x001fc400000000ff */
[----:B------:R-:W3:Y:S04]  /*522a0*/  LDL.LU.64 R12, [R1+0x898] ;  /* 0x00089800010c7983 */ /* 0x000ee80000300a00 */
[----:B------:R0:W-:Y:S02]  /*522b0*/  @P0 STG.E.U8 desc[UR40][R10.64], R7 ;  /* 0x000000070a000986 */ /* 0x0001e4000c101128 */
[----:B0-----:R-:W-:-:S05]  /*522c0*/  PRMT R7, R59, 0x7772, RZ ;  /* 0x000077723b077816 */ /* 0x001fca00000000ff */
[----:B------:R0:W-:Y:S01]  /*522d0*/  @P6 STG.E.U8 desc[UR40][R8.64], R7 ;  /* 0x0000000708006986 */ /* 0x0001e2000c101128 */
[C---:B------:R-:W-:Y:S02]  /*522e0*/  LOP3.LUT P6, RZ, R48.reuse, 0x8000000, RZ, 0xc0, !PT ;  /* 0x0800000030ff7812 */ /* 0x040fe400078cc0ff */
[----:B0-----:R-:W-:Y:S01]  /*522f0*/  PRMT R7, R59, 0x7773, RZ ;  /* 0x000077733b077816 */ /* 0x001fe200000000ff */
[----:B------:R-:W3:Y:S10]  /*52300*/  LDL.LU.64 R8, [R1+0x890] ;  /* 0x0008900001087983 */ /* 0x000ef40000300a00 */
[----:B------:R0:W-:Y:S01]  /*52310*/  @P6 STG.E.U8 desc[UR40][R54.64], R7 ;  /* 0x0000000736006986 */ /* 0x0001e2000c101128 */
[----:B------:R-:W-:-:S03]  /*52320*/  LOP3.LUT P6, RZ, R48, 0x4000000, RZ, 0xc0, !PT ;  /* 0x0400000030ff7812 */ /* 0x000fc600078cc0ff */
[----:B------:R-:W3:Y:S04]  /*52330*/  LDL.LU.64 R58, [R1+0x870] ;  /* 0x00087000013a7983 */ /* 0x000ee80000300a00 */
[----:B0-----:R-:W3:Y:S01]  /*52340*/  LDL.LU.64 R54, [R1+0x860] ;  /* 0x0008600001367983 */ /* 0x001ee20000300a00 */
[----:B------:R-:W-:-:S03]  /*52350*/  PRMT R7, R56, 0x7770, RZ ;  /* 0x0000777038077816 */ /* 0x000fc600000000ff */
[----:B------:R-:W3:Y:S04]  /*52360*/  LDL.LU R11, [R1+0x10c] ;  /* 0x00010c00010b7983 */ /* 0x000ee80000300800 */
[----:B--2---:R0:W-:Y:S04]  /*52370*/  @P6 STG.E.U8 desc[UR40][R4.64], R7 ;  /* 0x0000000704006986 */ /* 0x0041e8000c101128 */
[----:B0-----:R-:W2:Y:S01]  /*52380*/  LDL.LU.64 R4, [R1+0x858] ;  /* 0x0008580001047983 */ /* 0x001ea20000300a00 */
[----:B------:R-:W-:Y:S02]  /*52390*/  LOP3.LUT P6, RZ, R48, 0x2000000, RZ, 0xc0, !PT ;  /* 0x0200000030ff7812 */ /* 0x000fe400078cc0ff */
[----:B------:R-:W-:-:S11]  /*523a0*/  PRMT R7, R56, 0x7771, RZ ;  /* 0x0000777138077816 */ /* 0x000fd600000000ff */
[----:B----4-:R0:W-:Y:S01]  /*523b0*/  @P6 STG.E.U8 desc[UR40][R60.64], R7 ;  /* 0x000000073c006986 */ /* 0x0101e2000c101128 */
        /* <DEDUP_REMOVED lines=16> */
[----:B---3--:R0:W-:Y:S01]  /*524c0*/  @P6 STG.E.U8 desc[UR40][R16.64], R7 ;  /* 0x0000000710006986 */ /* 0x0081e2000c101128 */
[C---:B------:R-:W-:Y:S02]  /*524d0*/  LOP3.LUT P3, RZ, R51.reuse, 0x4000000, RZ, 0xc0, !PT ;  /* 0x0400000033ff7812 */ /* 0x040fe4000786c0ff */
[----:B0-----:R-:W-:Y:S02]  /*524e0*/  PRMT R7, R52, 0x7773, RZ ;  /* 0x0000777334077816 */ /* 0x001fe400000000ff */
[C---:B------:R-:W-:Y:S01]  /*524f0*/  LOP3.LUT P2, RZ, R51.reuse, 0x2000000, RZ, 0xc0, !PT ;  /* 0x0200000033ff7812 */ /* 0x040fe2000784c0ff */
[----:B------:R-:W3:Y:S04]  /*52500*/  LDL.LU R52, [R1+0x150c] ;  /* 0x00150c0001347983 */ /* 0x000ee80000300800 */
[----:B------:R0:W-:Y:S01]  /*52510*/  @P5 STG.E.U8 desc[UR40][R14.64], R7 ;  /* 0x000000070e005986 */ /* 0x0001e2000c101128 */
[----:B------:R-:W-:-:S02]  /*52520*/  LOP3.LUT P1, RZ, R51, 0x1000000, RZ, 0xc0, !PT ;  /* 0x0100000033ff7812 */ /* 0x000fc4000782c0ff */
        /* <DEDUP_REMOVED lines=8> */
[----:B------:R0:W-:Y:S02]  /*525b0*/  @P1 STG.E.U8 desc[UR40][R54.64], R7 ;  /* 0x0000000736001986 */ /* 0x0001e4000c101128 */
[----:B0-----:R-:W-:-:S05]  /*525c0*/  PRMT R7, R11, 0x7770, RZ ;  /* 0x000077700b077816 */ /* 0x001fca00000000ff */
[----:B--2---:R0:W-:Y:S04]  /*525d0*/  @P0 STG.E.U8 desc[UR40][R4.64], R7 ;  /* 0x0000000704000986 */ /* 0x0041e8000c101128 */
[----:B0-----:R-:W2:Y:S04]  /*525e0*/  LDL.LU.64 R4, [R1+0x850] ;  /* 0x0008500001047983 */ /* 0x001ea80000300a00 */
[----:B------:R-:W4:Y:S04]  /*525f0*/  LDL.LU.64 R12, [R1+0x820] ;  /* 0x00082000010c7983 */ /* 0x000f280000300a00 */
[----:B------:R-:W3:Y:S04]  /*52600*/  LDL.LU.64 R54, [R1+0x810] ;  /* 0x0008100001367983 */ /* 0x000ee80000300a00 */
        /* <DEDUP_REMOVED lines=26> */
[C---:B------:R-:W-:Y:S01]  /*527b0*/  LOP3.LUT P6, RZ, R51.reuse, 0x8000, RZ, 0xc0, !PT ;  /* 0x0000800033ff7812 */ /* 0x040fe200078cc0ff */
[----:B------:R-:W2:Y:S01]  /*527c0*/  LDL.LU.64 R22, [R1+0x798] ;  /* 0x0007980001167983 */ /* 0x000ea20000300a00 */
[C---:B------:R-:W-:Y:S02]  /*527d0*/  LOP3.LUT P2, RZ, R51.reuse, 0x200000, RZ, 0xc0, !PT ;  /* 0x0020000033ff7812 */ /* 0x040fe4000784c0ff */
[----:B------:R-:W-:Y:S01]  /*527e0*/  LOP3.LUT R48, R48, 0xfffdffff, RZ, 0xc0, !PT ;  /* 0xfffdffff30307812 */ /* 0x000fe200078ec0ff */
[----:B------:R-:W2:Y:S01]  /*527f0*/  LDL.LU.64 R18, [R1+0x788] ;  /* 0x0007880001127983 */ /* 0x000ea20000300a00 */
[----:B------:R-:W-:Y:S02]  /*52800*/  LOP3.LUT P1, RZ, R51, 0x100000, RZ, 0xc0, !PT ;  /* 0x0010000033ff7812 */ /* 0x000fe4000782c0ff */
[----:B------:R-:W-:-:S05]  /*52810*/  PRMT R7, R11, 0x7772, RZ ;  /* 0x000077720b077816 */ /* 0x000fca00000000ff */
[----:B------:R-:W-:Y:S02]  /*52820*/  @P6 LOP3.LUT R48, R48, 0x20000, RZ, 0xfc, !PT ;  /* 0x0002000030306812 */ /* 0x000fe400078efcff */
[----:B------:R-:W-:Y:S01]  /*52830*/  LOP3.LUT P6, RZ, R51, 0x10000, RZ, 0xc0, !PT ;  /* 0x0001000033ff7812 */ /* 0x000fe200078cc0ff */
[----:B----4-:R0:W-:Y:S01]  /*52840*/  @P2 STG.E.U8 desc[UR40][R12.64], R7 ;  /* 0x000000070c002986 */ /* 0x0101e2000c101128 */
[----:B------:R-:W-:Y:S02]  /*52850*/  LOP3.LUT R48, R48, 0xfffbffff, RZ, 0xc0, !PT ;  /* 0xfffbffff30307812 */ /* 0x000fe400078ec0ff */
[----:B0-----:R-:W-:-:S09]  /*52860*/  PRMT R7, R11, 0x7773, RZ ;  /* 0x000077730b077816 */ /* 0x001fd200000000ff */
[----:B------:R-:W-:Y:S02]  /*52870*/  @P6 LOP3.LUT R48, R48, 0x40000, RZ, 0xfc, !PT ;  /* 0x0004000030306812 */ /* 0x000fe400078efcff */
[C---:B------:R-:W-:Y:S01]  /*52880*/  LOP3.LUT P6, RZ, R51.reuse, 0x20000, RZ, 0xc0, !PT ;  /* 0x0002000033ff7812 */ /* 0x040fe200078cc0ff */
[----:B---3--:R0:W-:Y:S01]  /*52890*/  @P1 STG.E.U8 desc[UR40][R54.64], R7 ;  /* 0x0000000736001986 */ /* 0x0081e2000c101128 */
        /* <DEDUP_REMOVED lines=63> */
[----:B------:R-:W2:Y:S04]  /*52c90*/  LDL.LU R11, [R1+0xf8] ;  /* 0x0000f800010b7983 */ /* 0x000ea80000300800 */
        /* <DEDUP_REMOVED lines=22> */
[----:B------:R-:W2:Y:S04]  /*52e00*/  LDL.LU R8, [R1+0xfc] ;  /* 0x0000fc0001087983 */ /* 0x000ea80000300800 */
[----:B------:R-:W2:Y:S04]  /*52e10*/  LDL.LU.64 R26, [R1+0x690] ;  /* 0x00069000011a7983 */ /* 0x000ea80000300a00 */
[----:B------:R-:W2:Y:S01]  /*52e20*/  LDL.LU.64 R22, [R1+0x688] ;  /* 0x0006880001167983 */ /* 0x000ea20000300a00 */
[----:B------:R-:W-:-:S02]  /*52e30*/  @P6 LOP3.LUT R48, R48, 0x100, RZ, 0xfc, !PT ;  /* 0x0000010030306812 */ /* 0x000fc400078efcff */
[----:B------:R-:W-:Y:S01]  /*52e40*/  LOP3.LUT P6, RZ, R52, 0x80, RZ, 0xc0, !PT ;  /* 0x0000008034ff7812 */ /* 0x000fe200078cc0ff */
[----:B------:R-:W2:Y:S01]  /*52e50*/  LDL.LU.64 R20, [R1+0x680] ;  /* 0x0006800001147983 */ /* 0x000ea20000300a00 */
[----:B------:R-:W-:-:S03]  /*52e60*/  LOP3.LUT R48, R48, 0xfffffdff, RZ, 0xc0, !PT ;  /* 0xfffffdff30307812 */ /* 0x000fc600078ec0ff */
[----:B------:R-:W2:Y:S01]  /*52e70*/  LDL.LU.64 R18, [R1+0x670] ;  /* 0x0006700001127983 */ /* 0x000ea20000300a00 */
[C---:B------:R-:W-:Y:S02]  /*52e80*/  LOP3.LUT P2, RZ, R52.reuse, 0x8000, RZ, 0xc0, !PT ;  /* 0x0000800034ff7812 */ /* 0x040fe4000784c0ff */
[----:B------:R-:W-:Y:S01]  /*52e90*/  LOP3.LUT P1, RZ, R52, 0x4000, RZ, 0xc0, !PT ;  /* 0x0000400034ff7812 */ /* 0x000fe2000782c0ff */
[----:B------:R-:W2:Y:S04]  /*52ea0*/  LDL.LU R9, [R1+0xec] ;  /* 0x0000ec0001097983 */ /* 0x000ea80000300800 */
[----:B------:R-:W-:Y:S01]  /*52eb0*/  @P6 LOP3.LUT R48, R48, 0x200, RZ, 0xfc, !PT ;  /* 0x0000020030306812 */ /* 0x000fe200078efcff */
[----:B------:R-:W2:Y:S01]  /*52ec0*/  LDL.LU.64 R16, [R1+0x650] ;  /* 0x0006500001107983 */ /* 0x000ea20000300a00 */
[----:B------:R-:W-:-:S02]  /*52ed0*/  LOP3.LUT P6, RZ, R52, 0x40, RZ, 0xc0, !PT ;  /* 0x0000004034ff7812 */ /* 0x000fc400078cc0ff */
[----:B------:R-:W-:Y:S02]  /*52ee0*/  LOP3.LUT R48, R48, 0xfffffbff, RZ, 0xc0, !PT ;  /* 0xfffffbff30307812 */ /* 0x000fe400078ec0ff */
[----:B------:R-:W-:-:S09]  /*52ef0*/  PRMT R7, R11, 0x7771, RZ ;  /* 0x000077710b077816 */ /* 0x000fd200000000ff */
[----:B------:R-:W-:Y:S02]  /*52f00*/  @P6 LOP3.LUT R48, R48, 0x400, RZ, 0xfc, !PT ;  /* 0x0000040030306812 */ /* 0x000fe400078efcff */
[C---:B------:R-:W-:Y:S01]  /*52f10*/  LOP3.LUT P6, RZ, R52.reuse, 0x20, RZ, 0xc0, !PT ;  /* 0x0000002034ff7812 */ /* 0x040fe200078cc0ff */
[----:B---3--:R0:W-:Y:S01]  /*52f20*/  @P2 STG.E.U8 desc[UR40][R14.64], R7 ;  /* 0x000000070e002986 */ /* 0x0081e2000c101128 */
[----:B------:R-:W-:Y:S02]  /*52f30*/  LOP3.LUT P0, RZ, R52, 0x200, RZ, 0xc0, !PT ;  /* 0x0000020034ff7812 */ /* 0x000fe4000780c0ff */
[----:B------:R-:W-:Y:S02]  /*52f40*/  LOP3.LUT R48, R48, 0xfffff7ff, RZ, 0xc0, !PT ;  /* 0xfffff7ff30307812 */ /* 0x000fe400078ec0ff */
[----:B0-----:R-:W-:Y:S01]  /*52f50*/  PRMT R7, R11, 0x7772, RZ ;  /* 0x000077720b077816 */ /* 0x001fe200000000ff */
[----:B------:R-:W3:Y:S06]  /*52f60*/  LDL.LU.64 R14, [R1+0x648] ;  /* 0x00064800010e7983 */ /* 0x000eec0000300a00 */
[----:B------:R-:W-:-:S02]  /*52f70*/  @P6 LOP3.LUT R48, R48, 0x800, RZ, 0xfc, !PT ;  /* 0x0000080030306812 */ /* 0x000fc400078efcff */
[----:B------:R-:W-:Y:S01]  /*52f80*/  LOP3.LUT P6, RZ, R52, 0x4, RZ, 0xc0, !PT ;  /* 0x0000000434ff7812 */ /* 0x000fe200078cc0ff */
[----:B----4-:R0:W-:Y:S02]  /*52f90*/  @P1 STG.E.U8 desc[UR40][R12.64], R7 ;  /* 0x000000070c001986 */ /* 0x0101e4000c101128 */
[----:B0-----:R-:W-:Y:S02]  /*52fa0*/  PRMT R7, R11, 0x7773, RZ ;  /* 0x000077730b077816 */ /* 0x001fe400000000ff */
[----:B------:R-:W4:Y:S04]  /*52fb0*/  LDL.LU.64 R12, [R1+0x640] ;  /* 0x00064000010c7983 */ /* 0x000f280000300a00 */
[----:B------:R0:W-:Y:S04]  /*52fc0*/  @P0 STG.E.U8 desc[UR40][R58.64], R7 ;  /* 0x000000073a000986 */ /* 0x0001e8000c101128 */
[----:B------:R-:W3:Y:S01]  /*52fd0*/  LDL.LU.64 R10, [R1+0x630] ;  /* 0x00063000010a7983 */ /* 0x000ee20000300a00 */
[----:B0-----:R-:W-:-:S03]  /*52fe0*/  PRMT R7, R61, 0x7770, RZ ;  /* 0x000077703d077816 */ /* 0x001fc600000000ff */
[----:B------:R-:W3:Y:S04]  /*52ff0*/  LDL.LU.64 R58, [R1+0x610] ;  /* 0x00061000013a7983 */ /* 0x000ee80000300a00 */
[----:B------:R0:W-:Y:S01]  /*53000*/  @P6 STG.E.U8 desc[UR40][R56.64], R7 ;  /* 0x0000000738006986 */ /* 0x0001e2000c101128 */
[C---:B------:R-:W-:Y:S02]  /*53010*/  LOP3.LUT P6, RZ, R48.reuse, 0x800, RZ, 0xc0, !PT ;  /* 0x0000080030ff7812 */ /* 0x040fe400078cc0ff */
        /* <DEDUP_REMOVED lines=28> */
[----:B------:R-:W-:Y:S02]  /*531e0*/  LOP3.LUT P3, RZ, R52, 0x80000, RZ, 0xc0, !PT ;  /* 0x0008000034ff7812 */ /* 0x000fe4000786c0ff */
[----:B0-----:R-:W-:-:S05]  /*531f0*/  PRMT R7, R9, 0x7771, RZ ;  /* 0x0000777109077816 */ /* 0x001fca00000000ff */
        /* <DEDUP_REMOVED lines=19> */
[----:B------:R-:W3:Y:S01]  /*53330*/  LDL.LU.64 R56, [R1+0x5a8] ;  /* 0x0005a80001387983 */ /* 0x000ee20000300a00 */
[----:B------:R-:W-:-:S03]  /*53340*/  PRMT R7, R53, 0x7773, RZ ;  /* 0x0000777335077816 */ /* 0x000fc600000000ff */
[----:B------:R-:W3:Y:S01]  /*53350*/  LDL.LU R16, [R1+0xd4] ;  /* 0x0000d40001107983 */ /* 0x000ee20000300800 */
[----:B------:R-:W-:-:S03]  /*53360*/  LOP3.LUT P3, RZ, R52, 0x800000, RZ, 0xc0, !PT ;  /* 0x0080000034ff7812 */ /* 0x000fc6000786c0ff */
[----:B------:R-:W3:Y:S04]  /*53370*/  LDL.LU R53, [R1+0x1508] ;  /* 0x0015080001357983 */ /* 0x000ee80000300800 */
[----:B------:R-:W3:Y:S01]  /*53380*/  LDL.LU.64 R54, [R1+0x5a0] ;  /* 0x0005a00001367983 */ /* 0x000ee20000300a00 */
        /* <DEDUP_REMOVED lines=15> */
[----:B------:R-:W2:Y:S01]  /*53480*/  LDL.LU.64 R60, [R1+0x578] ;  /* 0x00057800013c7983 */ /* 0x000ea20000300a00 */
[----:B------:R-:W-:-:S03]  /*53490*/  LOP3.LUT R48, R48, 0xfffffffe, RZ, 0xc0, !PT ;  /* 0xfffffffe30307812 */ /* 0x000fc600078ec0ff */
[----:B------:R-:W2:Y:S01]  /*534a0*/  LDL.LU.64 R26, [R1+0x568] ;  /* 0x00056800011a7983 */ /* 0x000ea20000300a00 */
[----:B------:R-:W-:Y:S02]  /*534b0*/  @P6 LOP3.LUT R48, R48, 0x1, RZ, 0xfc, !PT ;  /* 0x0000000130306812 */ /* 0x000fe400078efcff */
[----:B------:R-:W-:Y:S01]  /*534c0*/  LOP3.LUT P6, RZ, R51, 0x4, RZ, 0xc0, !PT ;  /* 0x0000000433ff7812 */ /* 0x000fe200078cc0ff */
[----:B------:R-:W2:Y:S01]  /*534d0*/  LDL.LU R17, [R1+0xc4] ;  /* 0x0000c40001117983 */ /* 0x000ea20000300800 */
[----:B------:R-:W-:-:S03]  /*534e0*/  LOP3.LUT R48, R48, 0xfffffffd, RZ, 0xc0, !PT ;  /* 0xfffffffd30307812 */ /* 0x000fc600078ec0ff */
[----:B------:R-:W2:Y:S04]  /*534f0*/  LDL.LU.64 R22, [R1+0x560] ;  /* 0x0005600001167983 */ /* 0x000ea80000300a00 */
[----:B------:R-:W2:Y:S04]  /*53500*/  LDL.LU.64 R20, [R1+0x558] ;  /* 0x0005580001147983 */ /* 0x000ea80000300a00 */
[----:B------:R-:W-:Y:S01]  /*53510*/  @P6 LOP3.LUT R48, R48, 0x2, RZ, 0xfc, !PT ;  /* 0x0000000230306812 */ /* 0x000fe200078efcff */
[----:B------:R-:W2:Y:S01]  /*53520*/  LDL.LU.64 R18, [R1+0x530] ;  /* 0x0005300001127983 */ /* 0x000ea20000300a00 */
[----:B------:R-:W-:-:S02]  /*53530*/  LOP3.LUT P6, RZ, R51, 0x2, RZ, 0xc0, !PT ;  /* 0x0000000233ff7812 */ /* 0x000fc400078cc0ff */
[----:B------:R-:W-:Y:S01]  /*53540*/  LOP3.LUT R48, R48, 0xfffffffb, RZ, 0xc0, !PT ;  /* 0xfffffffb30307812 */ /* 0x000fe200078ec0ff */
[----:B------:R-:W2:Y:S01]  /*53550*/  LDL.LU R59, [R1+0xd8] ;  /* 0x0000d800013b7983 */ /* 0x000ea20000300800 */
[C---:B------:R-:W-:Y:S02]  /*53560*/  LOP3.LUT P2, RZ, R52.reuse, 0x1000000, RZ, 0xc0, !PT ;  /* 0x0100000034ff7812 */ /* 0x040fe4000784c0ff */
[----:B------:R-:W-:Y:S01]  /*53570*/  LOP3.LUT P1, RZ, R52, 0x2000000, RZ, 0xc0, !PT ;  /* 0x0200000034ff7812 */ /* 0x000fe2000782c0ff */
[----:B------:R-:W2:Y:S01]  /*53580*/  LDL.LU.64 R14, [R1+0x520] ;  /* 0x00052000010e7983 */ /* 0x000ea20000300a00 */
[----:B---3--:R-:W-:-:S05]  /*53590*/  PRMT R7, R58, 0x7770, RZ ;  /* 0x000077703a077816 */ /* 0x008fca00000000ff */
[----:B------:R-:W-:Y:S02]  /*535a0*/  @P6 LOP3.LUT R48, R48, 0x4, RZ, 0xfc, !PT ;  /* 0x0000000430306812 */ /* 0x000fe400078efcff */
[C---:B------:R-:W-:Y:S02]  /*535b0*/  LOP3.LUT P6, RZ, R52.reuse, 0x20000000, RZ, 0xc0, !PT ;  /* 0x2000000034ff7812 */ /* 0x040fe400078cc0ff */
[----:B------:R-:W-:Y:S01]  /*535c0*/  LOP3.LUT P0, RZ, R52, 0x8000000, RZ, 0xc0, !PT ;  /* 0x0800000034ff7812 */ /* 0x000fe2000780c0ff */
[----:B------:R0:W-:Y:S01]  /*535d0*/  @P2 STG.E.U8 desc[UR40][R12.64], R7 ;  /* 0x000000070c002986 */ /* 0x0001e2000c101128 */
[----:B------:R-:W-:Y:S02]  /*535e0*/  LOP3.LUT R48, R48, 0xfffffff7, RZ, 0xc0, !PT ;  /* 0xfffffff730307812 */ /* 0x000fe400078ec0ff */
[----:B0-----:R-:W-:Y:S01]  /*535f0*/  PRMT R7, R58, 0x7771, RZ ;  /* 0x000077713a077816 */ /* 0x001fe200000000ff */
[----:B------:R-:W3:Y:S06]  /*53600*/  LDL.LU.64 R12, [R1+0x518] ;  /* 0x00051800010c7983 */ /* 0x000eec0000300a00 */
[----:B------:R-:W-:-:S02]  /*53610*/  @P6 LOP3.LUT R48, R48, 0x8, RZ, 0xfc, !PT ;  /* 0x0000000830306812 */ /* 0x000fc400078efcff */
[----:B------:R-:W-:Y:S01]  /*53620*/  LOP3.LUT P6, RZ, R52, 0x10000000, RZ, 0xc0, !PT ;  /* 0x1000000034ff7812 */ /* 0x000fe200078cc0ff */
[----:B----4-:R0:W-:Y:S02]  /*53630*/  @P1 STG.E.U8 desc[UR40][R10.64], R7 ;  /* 0x000000070a001986 */ /* 0x0101e4000c101128 */
[C---:B0-----:R-:W-:Y:S02]  /*53640*/  PRMT R7, R58.reuse, 0x7772, RZ ;  /* 0x000077723a077816 */ /* 0x041fe400000000ff */
[----:B------:R-:W4:Y:S04]  /*53650*/  LDL.LU.64 R10, [R1+0x510] ;  /* 0x00051000010a7983 */ /* 0x000f280000300a00 */
[----:B------:R0:W-:Y:S02]  /*53660*/  @P0 STG.E.U8 desc[UR40][R8.64], R7 ;  /* 0x0000000708000986 */ /* 0x0001e4000c101128 */
[----:B0-----:R-:W-:-:S02]  /*53670*/  PRMT R7, R58, 0x7773, RZ ;  /* 0x000077733a077816 */ /* 0x001fc400000000ff */
[----:B------:R-:W3:Y:S04]  /*53680*/  LDL.LU.64 R8, [R1+0x4f0] ;  /* 0x0004f00001087983 */ /* 0x000ee80000300a00 */
[----:B------:R0:W-:Y:S01]  /*53690*/  @P6 STG.E.U8 desc[UR40][R56.64], R7 ;  /* 0x0000000738006986 */ /* 0x0001e2000c101128 */
[----:B------:R-:W-:-:S03]  /*536a0*/  LOP3.LUT P6, RZ, R48, 0x8, RZ, 0xc0, !PT ;  /* 0x0000000830ff7812 */ /* 0x000fc600078cc0ff */
[----:B------:R-:W3:Y:S01]  /*536b0*/  LDL.LU R58, [R1+0xc8] ;  /* 0x0000c800013a7983 */ /* 0x000ee20000300800 */
[----:B0-----:R-:W-:-:S03]  /*536c0*/  PRMT R7, R16, 0x7770, RZ ;  /* 0x0000777010077816 */ /* 0x001fc600000000ff */
[----:B------:R-:W3:Y:S06]  /*536d0*/  LDL.LU.64 R56, [R1+0x4e0] ;  /* 0x0004e00001387983 */ /* 0x000eec0000300a00 */
[----:B------:R0:W-:Y:S01]  /*536e0*/  @P6 STG.E.U8 desc[UR40][R54.64], R7 ;  /* 0x0000000736006986 */ /* 0x0001e2000c101128 */
[----:B------:R-:W-:-:S03]  /*536f0*/  LOP3.LUT P6, RZ, R48, 0x4, RZ, 0xc0, !PT ;  /* 0x0000000430ff7812 */ /* 0x000fc600078cc0ff */
[----:B0-----:R-:W3:Y:S01]  /*53700*/  LDL.LU.64 R54, [R1+0x4d8] ;  /* 0x0004d80001367983 */ /* 0x001ee20000300a00 */
        /* <DEDUP_REMOVED lines=43> */
[----:B------:R-:W3:Y:S04]  /*539c0*/  LDL.LU.64 R8, [R1+0x470] ;  /* 0x0004700001087983 */ /* 0x000ee80000300a00 */
[----:B------:R-:W4:Y:S01]  /*539d0*/  LDL.LU R59, [R1+0xdc] ;  /* 0x0000dc00013b7983 */ /* 0x000f220000300800 */
[----:B------:R-:W-:-:S03]  /*539e0*/  LOP3.LUT P3, RZ, R53, 0x20000000, RZ, 0xc0, !PT ;  /* 0x2000000035ff7812 */ /* 0x000fc6000786c0ff */
[----:B------:R-:W4:Y:S01]  /*539f0*/  LDL.LU.64 R56, [R1+0x460] ;  /* 0x0004600001387983 */ /* 0x000f220000300a00 */
[----:B------:R-:W-:-:S03]  /*53a00*/  PRMT R7, R58, 0x7772, RZ ;  /* 0x000077723a077816 */ /* 0x000fc600000000ff */
[----:B------:R-:W4:Y:S01]  /*53a10*/  LDL.LU R27, [R1+0xcc] ;  /* 0x0000cc00011b7983 */ /* 0x000f220000300800 */
[C---:B------:R-:W-:Y:S02]  /*53a20*/  LOP3.LUT P2, RZ, R53.reuse, 0x10000000, RZ, 0xc0, !PT ;  /* 0x1000000035ff7812 */ /* 0x040fe4000784c0ff */
        /* <DEDUP_REMOVED lines=15> */
[----:B------:R-:W-:-:S05]  /*53b20*/  PRMT R7, R58, 0x7773, RZ ;  /* 0x000077733a077816 */ /* 0x000fca00000000ff */
[----:B---3--:R0:W-:Y:S04]  /*53b30*/  @P2 STG.E.U8 desc[UR40][R54.64], R7 ;  /* 0x0000000736002986 */ /* 0x0081e8000c101128 */
[----:B0-----:R-:W3:Y:S01]  /*53b40*/  LDL.LU.64 R54, [R1+0x450] ;  /* 0x0004500001367983 */ /* 0x001ee20000300a00 */
[----:B------:R-:W-:Y:S02]  /*53b50*/  LOP3.LUT R49, R49, 0xfeffffff, RZ, 0xc0, !PT ;  /* 0xfeffffff31317812 */ /* 0x000fe400078ec0ff */
[----:B------:R-:W-:Y:S01]  /*53b60*/  LOP3.LUT P1, RZ, R53, 0x8000000, RZ, 0xc0, !PT ;  /* 0x0800000035ff7812 */ /* 0x000fe2000782c0ff */
[----:B------:R-:W3:Y:S01]  /*53b70*/  LDL.LU.64 R60, [R1+0x430] ;  /* 0x00043000013c7983 */ /* 0x000ee20000300a00 */
[----:B------:R-:W-:Y:S02]  /*53b80*/  @P6 LOP3.LUT R49, R49, 0x1000000, RZ, 0xfc, !PT ;  /* 0x0100000031316812 */ /* 0x000fe400078efcff */
[----:B------:R-:W-:Y:S01]  /*53b90*/  LOP3.LUT P6, RZ, R53, 0x400000, RZ, 0xc0, !PT ;  /* 0x0040000035ff7812 */ /* 0x000fe200078cc0ff */
[----:B------:R-:W3:Y:S01]  /*53ba0*/  LDL.LU R12, [R1+0xb0] ;  /* 0x0000b000010c7983 */ /* 0x000ee20000300800 */
[----:B------:R-:W-:-:S02]  /*53bb0*/  LOP3.LUT R49, R49, 0xfdffffff, RZ, 0xc0, !PT ;  /* 0xfdffffff31317812 */ /* 0x000fc400078ec0ff */
[----:B------:R-:W-:Y:S01]  /*53bc0*/  LOP3.LUT P0, RZ, R53, 0x4000000, RZ, 0xc0, !PT ;  /* 0x0400000035ff7812 */ /* 0x000fe2000780c0ff */
[----:B------:R-:W3:Y:S01]  /*53bd0*/  LDL.LU.64 R22, [R1+0x418] ;  /* 0x0004180001167983 */ /* 0x000ee20000300a00 */
[----:B----4-:R-:W-:-:S03]  /*53be0*/  PRMT R7, R59, 0x7770, RZ ;  /* 0x000077703b077816 */ /* 0x010fc600000000ff */
[----:B------:R-:W4:Y:S04]  /*53bf0*/  LDL.LU.64 R20, [R1+0x410] ;  /* 0x0004100001147983 */ /* 0x000f280000300a00 */
[----:B------:R-:W-:Y:S01]  /*53c00*/  @P6 LOP3.LUT R49, R49, 0x2000000, RZ, 0xfc, !PT ;  /* 0x0200000031316812 */ /* 0x000fe200078efcff */
[----:B------:R0:W-:Y:S01]  /*53c10*/  @P1 STG.E.U8 desc[UR40][R14.64], R7 ;  /* 0x000000070e001986 */ /* 0x0001e2000c101128 */
[----:B------:R-:W-:Y:S02]  /*53c20*/  LOP3.LUT P6, RZ, R53, 0x800000, RZ, 0xc0, !PT ;  /* 0x0080000035ff7812 */ /* 0x000fe400078cc0ff */
[----:B------:R-:W-:Y:S01]  /*53c30*/  LOP3.LUT R49, R49, 0xfbffffff, RZ, 0xc0, !PT ;  /* 0xfbffffff31317812 */ /* 0x000fe200078ec0ff */
[----:B------:R-:W4:Y:S04]  /*53c40*/  LDL.LU.64 R18, [R1+0x408] ;  /* 0x0004080001127983 */ /* 0x000f280000300a00 */
[----:B------:R-:W4:Y:S01]  /*53c50*/  LDL.LU.64 R16, [R1+0x3e8] ;  /* 0x0003e80001107983 */ /* 0x000f220000300a00 */
[----:B0-----:R-:W-:-:S03]  /*53c60*/  PRMT R7, R59, 0x7771, RZ ;  /* 0x000077713b077816 */ /* 0x001fc600000000ff */
[----:B------:R-:W4:Y:S02]  /*53c70*/  LDL.LU.64 R14, [R1+0x3d8] ;  /* 0x0003d800010e7983 */ /* 0x000f240000300a00 */
[----:B------:R-:W-:Y:S02]  /*53c80*/  @P6 LOP3.LUT R49, R49, 0x4000000, RZ, 0xfc, !PT ;  /* 0x0400000031316812 */ /* 0x000fe400078efcff */
[----:B------:R-:W-:Y:S02]  /*53c90*/  LOP3.LUT P6, RZ, R53, 0x1000000, RZ, 0xc0, !PT ;  /* 0x0100000035ff7812 */ /* 0x000fe400078cc0ff */
[----:B------:R-:W-:Y:S01]  /*53ca0*/  LOP3.LUT R49, R49, 0xf7ffffff, RZ, 0xc0, !PT ;  /* 0xf7ffffff31317812 */ /* 0x000fe200078ec0ff */
[----:B------:R0:W-:Y:S10]  /*53cb0*/  @P0 STG.E.U8 desc[UR40][R10.64], R7 ;  /* 0x000000070a000986 */ /* 0x0001f4000c101128 */
[----:B------:R-:W-:-:S02]  /*53cc0*/  @P6 LOP3.LUT R49, R49, 0x8000000, RZ, 0xfc, !PT ;  /* 0x0800000031316812 */ /* 0x000fc400078efcff */
[----:B------:R-:W-:Y:S01]  /*53cd0*/  LOP3.LUT P6, RZ, R53, 0x2000000, RZ, 0xc0, !PT ;  /* 0x0200000035ff7812 */ /* 0x000fe200078cc0ff */
[----:B0-----:R-:W4:Y:S01]  /*53ce0*/  LDL.LU.64 R10, [R1+0x3d0] ;  /* 0x0003d000010a7983 */ /* 0x001f220000300a00 */
[----:B------:R-:W-:-:S11]  /*53cf0*/  PRMT R7, R59, 0x7772, RZ ;  /* 0x000077723b077816 */ /* 0x000fd600000000ff */
[----:B------:R0:W-:Y:S01]  /*53d00*/  @P6 STG.E.U8 desc[UR40][R8.64], R7 ;  /* 0x0000000708006986 */ /* 0x0001e2000c101128 */
[----:B------:R-:W-:Y:S02]  /*53d10*/  LOP3.LUT P6, RZ, R49, 0x8000000, RZ, 0xc0, !PT ;  /* 0x0800000031ff7812 */ /* 0x000fe400078cc0ff */
[----:B0-----:R-:W-:Y:S01]  /*53d20*/  PRMT R7, R59, 0x7773, RZ ;  /* 0x000077733b077816 */ /* 0x001fe200000000ff */
[----:B------:R-:W4:Y:S10]  /*53d30*/  LDL.LU.64 R8, [R1+0x3c8] ;  /* 0x0003c80001087983 */ /* 0x000f340000300a00 */
[----:B------:R0:W-:Y:S01]  /*53d40*/  @P6 STG.E.U8 desc[UR40][R56.64], R7 ;  /* 0x0000000738006986 */ /* 0x0001e2000c101128 */
[----:B------:R-:W-:-:S03]  /*53d50*/  LOP3.LUT P6, RZ, R49, 0x4000000, RZ, 0xc0, !PT ;  /* 0x0400000031ff7812 */ /* 0x000fc600078cc0ff */
[----:B------:R-:W4:Y:S01]  /*53d60*/  LDL.LU.64 R58, [R1+0x3a8] ;  /* 0x0003a800013a7983 */ /* 0x000f220000300a00 */
[----:B0-----:R-:W-:-:S03]  /*53d70*/  PRMT R7, R27, 0x7770, RZ ;  /* 0x000077701b077816 */ /* 0x001fc600000000ff */
[----:B------:R-:W4:Y:S04]  /*53d80*/  LDL.LU.64 R56, [R1+0x398] ;  /* 0x0003980001387983 */ /* 0x000f280000300a00 */
[----:B------:R-:W4:Y:S04]  /*53d90*/  LDL.LU R13, [R1+0xb4] ;  /* 0x0000b400010d7983 */ /* 0x000f280000300800 */
[----:B--2---:R0:W-:Y:S01]  /*53da0*/  @P6 STG.E.U8 desc[UR40][R4.64], R7 ;  /* 0x0000000704006986 */ /* 0x0041e2000c101128 */
[----:B------:R-:W-:Y:S02]  /*53db0*/  LOP3.LUT P6, RZ, R49, 0x2000000, RZ, 0xc0, !PT ;  /* 0x0200000031ff7812 */ /* 0x000fe400078cc0ff */
[----:B0-----:R-:W-:Y:S01]  /*53dc0*/  PRMT R7, R27, 0x7771, RZ ;  /* 0x000077711b077816 */ /* 0x001fe200000000ff */
[----:B------:R-:W2:Y:S10]  /*53dd0*/  LDL.LU.64 R4, [R1+0x390] ;  /* 0x0003900001047983 */ /* 0x000eb40000300a00 */
[----:B---3--:R0:W-:Y:S04]  /*53de0*/  @P6 STG.E.U8 desc[UR40][R54.64], R7 ;  /* 0x0000000736006986 */ /* 0x0081e8000c101128 */
[----:B0-----:R-:W3:Y:S01]  /*53df0*/  LDL.LU.64 R54, [R1+0x1500] ;  /* 0x0015000001367983 */ /* 0x001ee20000300a00 */
        /* <DEDUP_REMOVED lines=8> */
[----:B----4-:R0:W-:Y:S01]  /*53e80*/  @P6 STG.E.U8 desc[UR40][R20.64], R7 ;  /* 0x0000000714006986 */ /* 0x0101e2000c101128 */
        /* <DEDUP_REMOVED lines=11> */
[C---:B------:R-:W-:Y:S02]  /*53f40*/  LOP3.LUT P2, RZ, R53.reuse, 0x2000, RZ, 0xc0, !PT ;  /* 0x0000200035ff7812 */ /* 0x040fe4000784c0ff */
[C---:B------:R-:W-:Y:S02]  /*53f50*/  LOP3.LUT P1, RZ, R53.reuse, 0x1000, RZ, 0xc0, !PT ;  /* 0x0000100035ff7812 */ /* 0x040fe4000782c0ff */
[----:B------:R-:W-:Y:S02]  /*53f60*/  LOP3.LUT P0, RZ, R53, 0x800, RZ, 0xc0, !PT ;  /* 0x0000080035ff7812 */ /* 0x000fe4000780c0ff */
[----:B---3--:R-:W-:-:S05]  /*53f70*/  PRMT R7, R54, 0x7770, RZ ;  /* 0x0000777036077816 */ /* 0x008fca00000000ff */
[----:B------:R0:W-:Y:S02]  /*53f80*/  @P4 STG.E.U8 desc[UR40][R10.64], R7 ;  /* 0x000000070a004986 */ /* 0x0001e4000c101128 */
[----:B0-----:R-:W-:-:S05]  /*53f90*/  PRMT R7, R54, 0x7771, RZ ;  /* 0x0000777136077816 */ /* 0x001fca00000000ff */
[----:B------:R0:W-:Y:S02]  /*53fa0*/  @P3 STG.E.U8 desc[UR40][R8.64], R7 ;  /* 0x0000000708003986 */ /* 0x0001e4000c101128 */
[----:B0-----:R-:W-:-:S05]  /*53fb0*/  PRMT R7, R54, 0x7772, RZ ;  /* 0x0000777236077816 */ /* 0x001fca00000000ff */
[----:B------:R0:W-:Y:S02]  /*53fc0*/  @P2 STG.E.U8 desc[UR40][R58.64], R7 ;  /* 0x000000073a002986 */ /* 0x0001e4000c101128 */
[----:B0-----:R-:W-:Y:S02]  /*53fd0*/  PRMT R7, R54, 0x7773, RZ ;  /* 0x0000777336077816 */ /* 0x001fe400000000ff */
[----:B------:R-:W3:Y:S04]  /*53fe0*/  LDL.LU R54, [R1+0x14fc] ;  /* 0x0014fc0001367983 */ /* 0x000ee80000300800 */
[----:B------:R0:W-:Y:S02]  /*53ff0*/  @P1 STG.E.U8 desc[UR40][R56.64], R7 ;  /* 0x0000000738001986 */ /* 0x0001e4000c101128 */
[----:B0-----:R-:W-:-:S05]  /*54000*/  PRMT R7, R13, 0x7770, RZ ;  /* 0x000077700d077816 */ /* 0x001fca00000000ff */
[----:B--2---:R0:W-:Y:S04]  /*54010*/  @P0 STG.E.U8 desc[UR40][R4.64], R7 ;  /* 0x0000000704000986 */ /* 0x0041e8000c101128 */
[----:B0-----:R-:W2:Y:S04]  /*54020*/  LDL.LU.64 R4, [R1+0x388] ;  /* 0x0003880001047983 */ /* 0x001ea80000300a00 */
[----:B------:R-:W4:Y:S04]  /*54030*/  LDL.LU.64 R14, [R1+0x368] ;  /* 0x00036800010e7983 */ /* 0x000f280000300a00 */
[----:B------:R-:W3:Y:S04]  /*54040*/  LDL.LU.64 R10, [R1+0x358] ;  /* 0x00035800010a7983 */ /* 0x000ee80000300a00 */
[----:B------:R-:W3:Y:S04]  /*54050*/  LDL.LU.64 R8, [R1+0x350] ;  /* 0x0003500001087983 */ /* 0x000ee80000300a00 */
[----:B------:R-:W4:Y:S04]  /*54060*/  LDL.LU.64 R58, [R1+0x348] ;  /* 0x00034800013a7983 */ /* 0x000f280000300a00 */
[----:B------:R-:W4:Y:S01]  /*54070*/  LDL.LU.64 R56, [R1+0x328] ;  /* 0x0003280001387983 */ /* 0x000f220000300a00 */
[----:B------:R-:W-:-:S02]  /*54080*/  LOP3.LUT P3, RZ, R53, 0x400, RZ, 0xc0, !PT ;  /* 0x0000040035ff7812 */ /* 0x000fc4000786c0ff */
[----:B------:R-:W-:Y:S02]  /*54090*/  PRMT R7, R13, 0x7771, RZ ;  /* 0x000077710d077816 */ /* 0x000fe400000000ff */
[----:B------:R-:W-:Y:S02]  /*540a0*/  LOP3.LUT R49, R49, 0xffffefff, RZ, 0xc0, !PT ;  /* 0xffffefff31317812 */ /* 0x000fe400078ec0ff */
[C---:B------:R-:W-:Y:S02]  /*540b0*/  LOP3.LUT P2, RZ, R53.reuse, 0x200, RZ, 0xc0, !PT ;  /* 0x0000020035ff7812 */ /* 0x040fe4000784c0ff */
[C---:B------:R-:W-:Y:S02]  /*540c0*/  LOP3.LUT P1, RZ, R53.reuse, 0x100, RZ, 0xc0, !PT ;  /* 0x0000010035ff7812 */ /* 0x040fe4000782c0ff */
[----:B------:R-:W-:-:S03]  /*540d0*/  LOP3.LUT P0, RZ, R53, 0x80, RZ, 0xc0, !PT ;  /* 0x0000008035ff7812 */ /* 0x000fc6000780c0ff */
[----:B--2---:R0:W-:Y:S04]  /*540e0*/  @P3 STG.E.U8 desc[UR40][R4.64], R7 ;  /* 0x0000000704003986 */ /* 0x0041e8000c101128 */
[----:B0-----:R-:W2:Y:S01]  /*540f0*/  LDL.LU.64 R4, [R1+0x310] ;  /* 0x0003100001047983 */ /* 0x001ea20000300a00 */
[----:B---3--:R-:W-:-:S03]  /*54100*/  LOP3.LUT P6, RZ, R54, 0x40000000, RZ, 0xc0, !PT ;  /* 0x4000000036ff7812 */ /* 0x008fc600078cc0ff */
[----:B------:R-:W3:Y:S04]  /*54110*/  LDL.LU R12, [R1+0xb8] ;  /* 0x0000b800010c7983 */ /* 0x000ee80000300800 */
[----:B------:R-:W3:Y:S04]  /*54120*/  LDL.LU.64 R60, [R1+0x308] ;  /* 0x00030800013c7983 */ /* 0x000ee80000300a00 */
[----:B------:R-:W3:Y:S02]  /*54130*/  LDL.LU.64 R26, [R1+0x300] ;  /* 0x00030000011a7983 */ /* 0x000ee40000300a00 */
[----:B------:R-:W-:-:S02]  /*54140*/  @P6 LOP3.LUT R49, R49, 0x1000, RZ, 0xfc, !PT ;  /* 0x0000100031316812 */ /* 0x000fc400078efcff */
[----:B------:R-:W-:Y:S01]  /*54150*/  LOP3.LUT P6, RZ, R54, 0x80000000, RZ, 0xc0, !PT ;  /* 0x8000000036ff7812 */ /* 0x000fe200078cc0ff */
[----:B------:R-:W3:Y:S01]  /*54160*/  LDL.LU.64 R22, [R1+0x2e0] ;  /* 0x0002e00001167983 */ /* 0x000ee20000300a00 */
[----:B------:R-:W-:-:S03]  /*54170*/  LOP3.LUT R49, R49, 0xffffdfff, RZ, 0xc0, !PT ;  /* 0xffffdfff31317812 */ /* 0x000fc600078ec0ff */
[----:B------:R-:W3:Y:S08]  /*54180*/  LDL.LU.64 R20, [R1+0x2d0] ;  /* 0x0002d00001147983 */ /* 0x000ef00000300a00 */
        /* <DEDUP_REMOVED lines=15> */
[----:B------:R-:W-:-:S09]  /*54280*/  PRMT R7, R13, 0x7772, RZ ;  /* 0x000077720d077816 */ /* 0x000fd200000000ff */
[----:B------:R-:W-:Y:S02]  /*54290*/  @P6 LOP3.LUT R49, R49, 0x40000, RZ, 0xfc, !PT ;  /* 0x0004000031316812 */ /* 0x000fe400078efcff */
[----:B------:R-:W-:Y:S01]  /*542a0*/  LOP3.LUT P6, RZ, R53, 0x20, RZ, 0xc0, !PT ;  /* 0x0000002035ff7812 */ /* 0x000fe200078cc0ff */
[----:B----4-:R0:W-:Y:S01]  /*542b0*/  @P2 STG.E.U8 desc[UR40][R14.64], R7 ;  /* 0x000000070e002986 */ /* 0x0101e2000c101128 */
[----:B------:R-:W-:Y:S02]  /*542c0*/  LOP3.LUT R49, R49, 0xfff7ffff, RZ, 0xc0, !PT ;  /* 0xfff7ffff31317812 */ /* 0x000fe400078ec0ff */
[----:B0-----:R-:W-:Y:S02]  /*542d0*/  PRMT R7, R13, 0x7773, RZ ;  /* 0x000077730d077816 */ /* 0x001fe400000000ff */
[----:B------:R-:W4:Y:S07]  /*542e0*/  LDL.LU R13, [R1+0xa8] ;  /* 0x0000a800010d7983 */ /* 0x000f2e0000300800 */
[----:B------:R-:W-:-:S02]  /*542f0*/  @P6 LOP3.LUT R49, R49, 0x80000, RZ, 0xfc, !PT ;  /* 0x0008000031316812 */ /* 0x000fc400078efcff */
[----:B------:R-:W-:Y:S01]  /*54300*/  LOP3.LUT P6, RZ, R53, 0x40, RZ, 0xc0, !PT ;  /* 0x0000004035ff7812 */ /* 0x000fe200078cc0ff */
[----:B------:R0:W-:Y:S04]  /*54310*/  @P1 STG.E.U8 desc[UR40][R10.64], R7 ;  /* 0x000000070a001986 */ /* 0x0001e8000c101128 */
[----:B------:R-:W4:Y:S04]  /*54320*/  LDL.LU.64 R18, [R1+0x2c8] ;  /* 0x0002c80001127983 */ /* 0x000f280000300a00 */
[----:B------:R-:W4:Y:S01]  /*54330*/  LDL.LU.64 R16, [R1+0x2c0] ;  /* 0x0002c00001107983 */ /* 0x000f220000300a00 */
[----:B0-----:R-:W-:-:S03]  /*54340*/  PRMT R7, R3, 0x7770, RZ ;  /* 0x0000777003077816 */ /* 0x001fc600000000ff */
[----:B------:R-:W4:Y:S04]  /*54350*/  LDL.LU.64 R14, [R1+0x2a0] ;  /* 0x0002a000010e7983 */ /* 0x000f280000300a00 */
[----:B------:R0:W-:Y:S04]  /*54360*/  @P0 STG.E.U8 desc[UR40][R8.64], R7 ;  /* 0x0000000708000986 */ /* 0x0001e8000c101128 */
[----:B------:R-:W4:Y:S01]  /*54370*/  LDL.LU.64 R10, [R1+0x290] ;  /* 0x00029000010a7983 */ /* 0x000f220000300a00 */
        /* <DEDUP_REMOVED lines=9> */
[----:B------:R-:W-:-:S03]  /*54410*/  PRMT R7, R3, 0x7773, RZ ;  /* 0x0000777303077816 */ /* 0x000fc600000000ff */
[----:B------:R-:W4:Y:S06]  /*54420*/  LDL.LU R3, [R1+0x14f8] ;  /* 0x0014f80001037983 */ /* 0x000f2c0000300800 */
[----:B--2---:R0:W-:Y:S04]  /*54430*/  @P6 STG.E.U8 desc[UR40][R4.64], R7 ;  /* 0x0000000704006986 */ /* 0x0041e8000c101128 */
[----:B0-----:R-:W2:Y:S01]  /*54440*/  LDL.LU.64 R4, [R1+0x248] ;  /* 0x0002480001047983 */ /* 0x001ea20000300a00 */
[----:B------:R-:W-:-:S02]  /*54450*/  LOP3.LUT P6, RZ, R49, 0x20000, RZ, 0xc0, !PT ;  /* 0x0002000031ff7812 */ /* 0x000fc400078cc0ff */
[----:B---3--:R-:W-:-:S11]  /*54460*/  PRMT R7, R12, 0x7770, RZ ;  /* 0x000077700c077816 */ /* 0x008fd600000000ff */
        /* <DEDUP_REMOVED lines=12> */
[C---:B------:R-:W-:Y:S02]  /*54530*/  LOP3.LUT P4, RZ, R54.reuse, 0x10000000, RZ, 0xc0, !PT ;  /* 0x1000000036ff7812 */ /* 0x040fe4000788c0ff */
[C---:B------:R-:W-:Y:S02]  /*54540*/  LOP3.LUT P3, RZ, R54.reuse, 0x8000000, RZ, 0xc0, !PT ;  /* 0x0800000036ff7812 */ /* 0x040fe4000786c0ff */
[----:B------:R-:W-:Y:S02]  /*54550*/  LOP3.LUT P2, RZ, R54, 0x4000000, RZ, 0xc0, !PT ;  /* 0x0400000036ff7812 */ /* 0x000fe4000784c0ff */
[----:B----4-:R-:W-:-:S05]  /*54560*/  PRMT R7, R13, 0x7770, RZ ;  /* 0x000077700d077816 */ /* 0x010fca00000000ff */
[----:B------:R0:W-:Y:S01]  /*54570*/  @P6 STG.E.U8 desc[UR40][R18.64], R7 ;  /* 0x0000000712006986 */ /* 0x0001e2000c101128 */
[----:B------:R-:W-:Y:S02]  /*54580*/  LOP3.LUT P6, RZ, R49, 0x1000, RZ, 0xc0, !PT ;  /* 0x0000100031ff7812 */ /* 0x000fe400078cc0ff */
[----:B0-----:R-:W-:-:S11]  /*54590*/  PRMT R7, R13, 0x7771, RZ ;  /* 0x000077710d077816 */ /* 0x001fd600000000ff */
[----:B------:R0:W-:Y:S02]  /*545a0*/  @P6 STG.E.U8 desc[UR40][R16.64], R7 ;  /* 0x0000000710006986 */ /* 0x0001e4000c101128 */
        /* <DEDUP_REMOVED lines=12> */
[----:B0-----:R-:W-:Y:S02]  /*54670*/  PRMT R7, R3, 0x7773, RZ ;  /* 0x0000777303077816 */ /* 0x001fe400000000ff */
[----:B------:R-:W3:Y:S04]  /*54680*/  LDL.LU R3, [R1+0x14f4] ;  /* 0x0014f40001037983 */ /* 0x000ee80000300800 */
[----:B--2---:R0:W-:Y:S04]  /*54690*/  @P0 STG.E.U8 desc[UR40][R4.64], R7 ;  /* 0x0000000704000986 */ /* 0x0041e8000c101128 */
[----:B0-----:R-:W2:Y:S04]  /*546a0*/  LDL.LU.64 R4, [R1+0x240] ;  /* 0x0002400001047983 */ /* 0x001ea80000300a00 */
[----:B------:R-:W4:Y:S04]  /*546b0*/  LDL.LU.64 R14, [R1+0x238] ;  /* 0x00023800010e7983 */ /* 0x000f280000300a00 */
[----:B------:R-:W2:Y:S04]  /*546c0*/  LDL.LU.64 R12, [R1+0x228] ;  /* 0x00022800010c7983 */ /* 0x000ea80000300a00 */
        /* <DEDUP_REMOVED lines=8> */
[----:B------:R-:W-:-:S04]  /*54750*/  @P6 LOP3.LUT R49, R49, 0x10, RZ, 0xfc, !PT ;  /* 0x0000001031316812 */ /* 0x000fc800078efcff */
[----:B------:R-:W-:Y:S02]  /*54760*/  LOP3.LUT R49, R49, 0xffffffdf, RZ, 0xc0, !PT ;  /* 0xffffffdf31317812 */ /* 0x000fe400078ec0ff */
[C---:B------:R-:W-:Y:S02]  /*54770*/  LOP3.LUT P2, RZ, R54.reuse, 0x400000, RZ, 0xc0, !PT ;  /* 0x0040000036ff7812 */ /* 0x040fe4000784c0ff */
[----:B------:R-:W-:Y:S02]  /*54780*/  LOP3.LUT P1, RZ, R54, 0x200000, RZ, 0xc0, !PT ;  /* 0x0020000036ff7812 */ /* 0x000fe4000782c0ff */
[----:B--2---:R-:W-:-:S05]  /*54790*/  PRMT R7, R57, 0x7770, RZ ;  /* 0x0000777039077816 */ /* 0x004fca00000000ff */
[----:B------:R0:W-:Y:S04]  /*547a0*/  @P3 STG.E.U8 desc[UR40][R4.64], R7 ;  /* 0x0000000704003986 */ /* 0x0001e8000c101128 */
        /* <DEDUP_REMOVED lines=9> */
[----:B------:R-:W3:Y:S01]  /*54840*/  LDL.LU.64 R20, [R1+0x1b0] ;  /* 0x0001b00001147983 */ /* 0x000ee20000300a00 */
[----:B------:R-:W-:-:S03]  /*54850*/  PRMT R7, R57, 0x7771, RZ ;  /* 0x0000777139077816 */ /* 0x000fc600000000ff */
[----:B------:R-:W3:Y:S04]  /*54860*/  LDL.LU.64 R18, [R1+0x1a8] ;  /* 0x0001a80001127983 */ /* 0x000ee80000300a00 */
[----:B------:R-:W-:Y:S01]  /*54870*/  @P6 LOP3.LUT R49, R49, 0x40, RZ, 0xfc, !PT ;  /* 0x0000004031316812 */ /* 0x000fe200078efcff */
[----:B----4-:R0:W-:Y:S01]  /*54880*/  @P2 STG.E.U8 desc[UR40][R14.64], R7 ;  /* 0x000000070e002986 */ /* 0x0101e2000c101128 */
[C---:B------:R-:W-:Y:S02]  /*54890*/  LOP3.LUT P6, RZ, R54.reuse, 0x8000, RZ, 0xc0, !PT ;  /* 0x0000800036ff7812 */ /* 0x040fe400078cc0ff */
[----:B------:R-:W-:Y:S01]  /*548a0*/  LOP3.LUT R49, R49, 0xffffff7f, RZ, 0xc0, !PT ;  /* 0xffffff7f31317812 */ /* 0x000fe200078ec0ff */
[----:B------:R-:W4:Y:S01]  /*548b0*/  LDL.LU.64 R16, [R1+0x1b8] ;  /* 0x0001b80001107983 */ /* 0x000f220000300a00 */
[----:B------:R-:W-:-:S02]  /*548c0*/  LOP3.LUT P0, RZ, R54, 0x100000, RZ, 0xc0, !PT ;  /* 0x0010000036ff7812 */ /* 0x000fc4000780c0ff */
[----:B0-----:R-:W-:Y:S01]  /*548d0*/  PRMT R7, R57, 0x7772, RZ ;  /* 0x0000777239077816 */ /* 0x001fe200000000ff */
[----:B------:R-:W4:Y:S06]  /*548e0*/  LDL.LU.64 R14, [R1+0x1e8] ;  /* 0x0001e800010e7983 */ /* 0x000f2c0000300a00 */
        /* <DEDUP_REMOVED lines=12> */
[----:B------:R0:W-:Y:S10]  /*549b0*/  @P1 STG.E.U8 desc[UR40][R12.64], R7 ;  /* 0x000000070c001986 */ /* 0x0001f4000c101128 */
[----:B------:R-:W-:-:S02]  /*549c0*/  @P6 LOP3.LUT R49, R49, 0x800, RZ, 0xfc, !PT ;  /* 0x0000080031316812 */ /* 0x000fc400078efcff */
[----:B------:R-:W-:Y:S01]  /*549d0*/  LOP3.LUT P6, RZ, R54, 0x80000, RZ, 0xc0, !PT ;  /* 0x0008000036ff7812 */ /* 0x000fe200078cc0ff */
[----:B0-----:R-:W4:Y:S01]  /*549e0*/  LDL.LU.64 R12, [R1+0x1e0] ;  /* 0x0001e000010c7983 */ /* 0x001f220000300a00 */
[----:B------:R-:W-:-:S05]  /*549f0*/  PRMT R7, R57, 0x7773, RZ ;  /* 0x0000777339077816 */ /* 0x000fca00000000ff */
[----:B------:R0:W-:Y:S02]  /*54a00*/  @P0 STG.E.U8 desc[UR40][R10.64], R7 ;  /* 0x000000070a000986 */ /* 0x0001e4000c101128 */
[----:B0-----:R-:W-:Y:S02]  /*54a10*/  PRMT R7, R52, 0x7770, RZ ;  /* 0x0000777034077816 */ /* 0x001fe400000000ff */
        /* <DEDUP_REMOVED lines=31> */
[----:B----4-:R0:W-:Y:S01]  /*54c10*/  @P6 STG.E.U8 desc[UR40][R16.64], R7 ;  /* 0x0000000710006986 */ /* 0x0101e2000c101128 */
[----:B------:R-:W-:Y:S02]  /*54c20*/  LOP3.LUT P3, RZ, R3, 0x20000000, RZ, 0xc0, !PT ;  /* 0x2000000003ff7812 */ /* 0x000fe4000786c0ff */
[----:B0-----:R-:W-:-:S05]  /*54c30*/  PRMT R7, R55, 0x7771, RZ ;  /* 0x0000777137077816 */ /* 0x001fca00000000ff */
[----:B------:R0:W-:Y:S01]  /*54c40*/  @P5 STG.E.U8 desc[UR40][R14.64], R7 ;  /* 0x000000070e005986 */ /* 0x0001e2000c101128 */
[----:B------:R-:W-:Y:S02]  /*54c50*/  LOP3.LUT P2, RZ, R54, 0x400, RZ, 0xc0, !PT ;  /* 0x0000040036ff7812 */ /* 0x000fe4000784c0ff */
[----:B0-----:R-:W-:-:S05]  /*54c60*/  PRMT R7, R55, 0x7772, RZ ;  /* 0x0000777237077816 */ /* 0x001fca00000000ff */
[----:B------:R0:W-:Y:S01]  /*54c70*/  @P4 STG.E.U8 desc[UR40][R12.64], R7 ;  /* 0x000000070c004986 */ /* 0x0001e2000c101128 */
[C---:B------:R-:W-:Y:S02]  /*54c80*/  LOP3.LUT P1, RZ, R54.reuse, 0x200, RZ, 0xc0, !PT ;  /* 0x0000020036ff7812 */ /* 0x040fe4000782c0ff */
[----:B0-----:R-:W-:Y:S02]  /*54c90*/  PRMT R7, R55, 0x7773, RZ ;  /* 0x0000777337077816 */ /* 0x001fe400000000ff */
[----:B------:R-:W-:Y:S01]  /*54ca0*/  LOP3.LUT P0, RZ, R54, 0x100, RZ, 0xc0, !PT ;  /* 0x0000010036ff7812 */ /* 0x000fe2000780c0ff */
[----:B------:R-:W3:Y:S04]  /*54cb0*/  LDL.LU R55, [R1+0x14f0] ;  /* 0x0014f00001377983 */ /* 0x000ee80000300800 */
        /* <DEDUP_REMOVED lines=9> */
[----:B------:R-:W4:Y:S04]  /*54d50*/  LDL.LU.64 R12, [R1+0x278] ;  /* 0x00027800010c7983 */ /* 0x000f280000300a00 */
[----:B------:R-:W4:Y:S04]  /*54d60*/  LDL.LU.64 R10, [R1+0x270] ;  /* 0x00027000010a7983 */ /* 0x000f280000300a00 */
[----:B------:R-:W4:Y:S04]  /*54d70*/  LDL.LU R8, [R1+0x98] ;  /* 0x0000980001087983 */ /* 0x000f280000300800 */
[----:B------:R-:W4:Y:S04]  /*54d80*/  LDL.LU.64 R58, [R1+0x268] ;  /* 0x00026800013a7983 */ /* 0x000f280000300a00 */
[----:B------:R-:W4:Y:S01]  /*54d90*/  LDL.LU R18, [R1+0x88] ;  /* 0x0000880001127983 */ /* 0x000f220000300800 */
[----:B------:R-:W-:-:S02]  /*54da0*/  PRMT R7, R57, 0x7773, RZ ;  /* 0x0000777339077816 */ /* 0x000fc400000000ff */
[C---:B------:R-:W-:Y:S01]  /*54db0*/  LOP3.LUT P3, RZ, R3.reuse, 0x10000000, RZ, 0xc0, !PT ;  /* 0x1000000003ff7812 */ /* 0x040fe2000786c0ff */
[----:B------:R-:W4:Y:S01]  /*54dc0*/  LDL.LU.64 R56, [R1+0x298] ;  /* 0x0002980001387983 */ /* 0x000f220000300a00 */
[----:B------:R-:W-:Y:S02]  /*54dd0*/  LOP3.LUT P6, RZ, R3, 0x2000000, RZ, 0xc0, !PT ;  /* 0x0200000003ff7812 */ /* 0x000fe400078cc0ff */
[----:B------:R-:W-:-:S11]  /*54de0*/  LOP3.LUT R50, R50, 0xefffffff, RZ, 0xc0, !PT ;  /* 0xefffffff32327812 */ /* 0x000fd600078ec0ff */
[----:B------:R-:W-:-:S04]  /*54df0*/  @P6 LOP3.LUT R50, R50, 0x10000000, RZ, 0xfc, !PT ;  /* 0x1000000032326812 */ /* 0x000fc800078efcff */
[----:B------:R-:W-:Y:S02]  /*54e00*/  LOP3.LUT R50, R50, 0xdfffffff, RZ, 0xc0, !PT ;  /* 0xdfffffff32327812 */ /* 0x000fe400078ec0ff */
[----:B------:R-:W-:Y:S02]  /*54e10*/  LOP3.LUT R49, R49, 0xfffffffe, RZ, 0xc0, !PT ;  /* 0xfffffffe31317812 */ /* 0x000fe400078ec0ff */
[----:B------:R-:W-:Y:S02]  /*54e20*/  LOP3.LUT P2, RZ, R54, 0x80, RZ, 0xc0, !PT ;  /* 0x0000008036ff7812 */ /* 0x000fe4000784c0ff */
[----:B---3--:R-:W-:Y:S01]  /*54e30*/  LOP3.LUT P6, RZ, R55, 0x80000000, RZ, 0xc0, !PT ;  /* 0x8000000037ff7812 */ /* 0x008fe200078cc0ff */
[----:B--2---:R0:W-:Y:S04]  /*54e40*/  @P3 STG.E.U8 desc[UR40][R4.64], R7 ;  /* 0x0000000704003986 */ /* 0x0041e8000c101128 */
[----:B0-----:R-:W2:Y:S08]  /*54e50*/  LDL.LU.64 R4, [R1+0x2b8] ;  /* 0x0002b80001047983 */ /* 0x001eb00000300a00 */
[----:B------:R-:W-:-:S02]  /*54e60*/  @P6 LOP3.LUT R50, R50, 0x20000000, RZ, 0xfc, !PT ;  /* 0x2000000032326812 */ /* 0x000fc400078efcff */
[----:B------:R-:W-:Y:S01]  /*54e70*/  LOP3.LUT P6, RZ, R54, 0x1, RZ, 0xc0, !PT ;  /* 0x0000000136ff7812 */ /* 0x000fe200078cc0ff */
[----:B------:R-:W3:Y:S01]  /*54e80*/  LDL.LU.64 R20, [R1+0x2b0] ;  /* 0x0002b00001147983 */ /* 0x000ee20000300a00 */
[----:B------:R-:W-:-:S03]  /*54e90*/  LOP3.LUT R50, R50, 0xbfffffff, RZ, 0xc0, !PT ;  /* 0xbfffffff32327812 */ /* 0x000fc600078ec0ff */
[----:B------:R-:W3:Y:S04]  /*54ea0*/  LDL.LU.64 R52, [R1+0x2a8] ;  /* 0x0002a80001347983 */ /* 0x000ee80000300a00 */
[----:B------:R-:W3:Y:S04]  /*54eb0*/  LDL.LU R19, [R1+0x9c] ;  /* 0x00009c0001137983 */ /* 0x000ee80000300800 */
[----:B------:R-:W-:Y:S01]  /*54ec0*/  @P6 LOP3.LUT R50, R50, 0x40000000, RZ, 0xfc, !PT ;  /* 0x4000000032326812 */ /* 0x000fe200078efcff */
[----:B------:R-:W3:Y:S01]  /*54ed0*/  LDL.LU.64 R60, [R1+0x2d8] ;  /* 0x0002d800013c7983 */ /* 0x000ee20000300a00 */
[----:B------:R-:W-:-:S02]  /*54ee0*/  LOP3.LUT P6, RZ, R54, 0x2, RZ, 0xc0, !PT ;  /* 0x0000000236ff7812 */ /* 0x000fc400078cc0ff */
[----:B------:R-:W-:Y:S01]  /*54ef0*/  LOP3.LUT R50, R50, 0x7fffffff, RZ, 0xc0, !PT ;  /* 0x7fffffff32327812 */ /* 0x000fe200078ec0ff */
[----:B------:R-:W3:Y:S01]  /*54f00*/  LDL.LU.64 R26, [R1+0x2f8] ;  /* 0x0002f800011a7983 */ /* 0x000ee20000300a00 */
[----:B------:R-:W-:Y:S02]  /*54f10*/  LOP3.LUT P1, RZ, R54, 0x40, RZ, 0xc0, !PT ;  /* 0x0000004036ff7812 */ /* 0x000fe4000782c0ff */
[----:B----4-:R-:W-:Y:S01]  /*54f20*/  PRMT R7, R8, 0x7770, RZ ;  /* 0x0000777008077816 */ /* 0x010fe200000000ff */
[----:B------:R-:W4:Y:S06]  /*54f30*/  LDL.LU.64 R22, [R1+0x2f0] ;  /* 0x0002f00001167983 */ /* 0x000f2c0000300a00 */
[----:B------:R-:W-:Y:S01]  /*54f40*/  @P6 LOP3.LUT R50, R50, 0x80000000, RZ, 0xfc, !PT ;  /* 0x8000000032326812 */ /* 0x000fe200078efcff */
[----:B------:R0:W-:Y:S01]  /*54f50*/  @P2 STG.E.U8 desc[UR40][R14.64], R7 ;  /* 0x000000070e002986 */ /* 0x0001e2000c101128 */
[----:B------:R-:W-:-:S02]  /*54f60*/  LOP3.LUT P6, RZ, R3, 0x4000000, RZ, 0xc0, !PT ;  /* 0x0400000003ff7812 */ /* 0x000fc400078cc0ff */
[----:B------:R-:W-:Y:S01]  /*54f70*/  LOP3.LUT P0, RZ, R54, 0x20, RZ, 0xc0, !PT ;  /* 0x0000002036ff7812 */ /* 0x000fe2000780c0ff */
[----:B------:R-:W4:Y:S04]  /*54f80*/  LDL.LU R9, [R1+0x8c] ;  /* 0x00008c0001097983 */ /* 0x000f280000300800 */
[----:B------:R-:W4:Y:S01]  /*54f90*/  LDL.LU.64 R16, [R1+0x2e8] ;  /* 0x0002e80001107983 */ /* 0x000f220000300a00 */
[----:B0-----:R-:W-:-:S03]  /*54fa0*/  PRMT R7, R8, 0x7771, RZ ;  /* 0x0000777108077816 */ /* 0x001fc600000000ff */
[----:B------:R-:W4:Y:S02]  /*54fb0*/  LDL.LU.64 R14, [R1+0x320] ;  /* 0x00032000010e7983 */ /* 0x000f240000300a00 */
        /* <DEDUP_REMOVED lines=75> */
[----:B------:R-:W-:Y:S02]  /*55470*/  LOP3.LUT P2, RZ, R3, 0x800000, RZ, 0xc0, !PT ;  /* 0x0080000003ff7812 */ /* 0x000fe4000784c0ff */
        /* <DEDUP_REMOVED lines=16> */
[----:B------:R-:W-:-:S05]  /*55580*/  PRMT R7, R8, 0x7773, RZ ;  /* 0x0000777308077816 */ /* 0x000fca00000000ff */
[----:B----4-:R0:W-:Y:S04]  /*55590*/  @P2 STG.E.U8 desc[UR40][R56.64], R7 ;  /* 0x0000000738002986 */ /* 0x0101e8000c101128 */
[----:B0-----:R-:W4:Y:S01]  /*555a0*/  LDL.LU.64 R56, [R1+0x3f8] ;  /* 0x0003f80001387983 */ /* 0x001f220000300a00 */
[----:B------:R-:W-:Y:S02]  /*555b0*/  LOP3.LUT R50, R50, 0xfeffffff, RZ, 0xc0, !PT ;  /* 0xfeffffff32327812 */ /* 0x000fe400078ec0ff */
[C---:B------:R-:W-:Y:S01]  /*555c0*/  LOP3.LUT P1, RZ, R55.reuse, 0x1000000, RZ, 0xc0, !PT ;  /* 0x0100000037ff7812 */ /* 0x040fe2000782c0ff */
[----:B------:R-:W4:Y:S01]  /*555d0*/  LDL.LU R18, [R1+0x64] ;  /* 0x0000640001127983 */ /* 0x000f220000300800 */
[----:B------:R-:W-:Y:S02]  /*555e0*/  @P6 LOP3.LUT R50, R50, 0x1000000, RZ, 0xfc, !PT ;  /* 0x0100000032326812 */ /* 0x000fe400078efcff */
[----:B------:R-:W-:Y:S01]  /*555f0*/  LOP3.LUT P6, RZ, R55, 0x100000, RZ, 0xc0, !PT ;  /* 0x0010000037ff7812 */ /* 0x000fe200078cc0ff */
[----:B------:R-:W4:Y:S01]  /*55600*/  LDL.LU.64 R52, [R1+0x3f0] ;  /* 0x0003f00001347983 */ /* 0x000f220000300a00 */
[----:B------:R-:W-:-:S02]  /*55610*/  LOP3.LUT R50, R50, 0xfdffffff, RZ, 0xc0, !PT ;  /* 0xfdffffff32327812 */ /* 0x000fc400078ec0ff */
[----:B------:R-:W-:Y:S01]  /*55620*/  LOP3.LUT P0, RZ, R55, 0x800000, RZ, 0xc0, !PT ;  /* 0x0080000037ff7812 */ /* 0x000fe2000780c0ff */
[----:B------:R-:W4:Y:S01]  /*55630*/  LDL.LU.64 R60, [R1+0x428] ;  /* 0x00042800013c7983 */ /* 0x000f220000300a00 */
[----:B---3--:R-:W-:-:S03]  /*55640*/  PRMT R7, R9, 0x7770, RZ ;  /* 0x0000777009077816 */ /* 0x008fc600000000ff */
[----:B------:R-:W3:Y:S04]  /*55650*/  LDL.LU.64 R26, [R1+0x448] ;  /* 0x00044800011a7983 */ /* 0x000ee80000300a00 */
[----:B------:R-:W-:Y:S01]  /*55660*/  @P6 LOP3.LUT R50, R50, 0x2000000, RZ, 0xfc, !PT ;  /* 0x0200000032326812 */ /* 0x000fe200078efcff */
[----:B------:R0:W-:Y:S01]  /*55670*/  @P1 STG.E.U8 desc[UR40][R16.64], R7 ;  /* 0x0000000710001986 */ /* 0x0001e2000c101128 */
[----:B------:R-:W-:Y:S02]  /*55680*/  LOP3.LUT P6, RZ, R55, 0x200000, RZ, 0xc0, !PT ;  /* 0x0020000037ff7812 */ /* 0x000fe400078cc0ff */
[----:B------:R-:W-:Y:S01]  /*55690*/  LOP3.LUT R50, R50, 0xfbffffff, RZ, 0xc0, !PT ;  /* 0xfbffffff32327812 */ /* 0x000fe200078ec0ff */
[----:B------:R-:W3:Y:S01]  /*556a0*/  LDL.LU.64 R22, [R1+0x440] ;  /* 0x0004400001167983 */ /* 0x000ee20000300a00 */
[----:B0-----:R-:W-:-:S03]  /*556b0*/  PRMT R7, R9, 0x7771, RZ ;  /* 0x0000777109077816 */ /* 0x001fc600000000ff */
[----:B------:R-:W3:Y:S06]  /*556c0*/  LDL.LU.64 R16, [R1+0x438] ;  /* 0x0004380001107983 */ /* 0x000eec0000300a00 */
[----:B------:R-:W-:Y:S02]  /*556d0*/  @P6 LOP3.LUT R50, R50, 0x4000000, RZ, 0xfc, !PT ;  /* 0x0400000032326812 */ /* 0x000fe400078efcff */
[----:B------:R-:W-:Y:S02]  /*556e0*/  LOP3.LUT P6, RZ, R3, 0x400000, RZ, 0xc0, !PT ;  /* 0x0040000003ff7812 */ /* 0x000fe400078cc0ff */
[----:B------:R-:W-:Y:S01]  /*556f0*/  LOP3.LUT R50, R50, 0xf7ffffff, RZ, 0xc0, !PT ;  /* 0xf7ffffff32327812 */ /* 0x000fe200078ec0ff */
[----:B------:R0:W-:Y:S10]  /*55700*/  @P0 STG.E.U8 desc[UR40][R14.64], R7 ;  /* 0x000000070e000986 */ /* 0x0001f4000c101128 */
[----:B------:R-:W-:-:S02]  /*55710*/  @P6 LOP3.LUT R50, R50, 0x8000000, RZ, 0xfc, !PT ;  /* 0x0800000032326812 */ /* 0x000fc400078efcff */
[----:B------:R-:W-:Y:S01]  /*55720*/  LOP3.LUT P6, RZ, R55, 0x400000, RZ, 0xc0, !PT ;  /* 0x0040000037ff7812 */ /* 0x000fe200078cc0ff */
[----:B0-----:R-:W3:Y:S01]  /*55730*/  LDL.LU.64 R14, [R1+0x468] ;  /* 0x00046800010e7983 */ /* 0x001ee20000300a00 */
[----:B------:R-:W-:-:S11]  /*55740*/  PRMT R7, R9, 0x7772, RZ ;  /* 0x0000777209077816 */ /* 0x000fd600000000ff */
[----:B------:R0:W-:Y:S01]  /*55750*/  @P6 STG.E.U8 desc[UR40][R10.64], R7 ;  /* 0x000000070a006986 */ /* 0x0001e2000c101128 */
[C---:B------:R-:W-:Y:S02]  /*55760*/  LOP3.LUT P6, RZ, R50.reuse, 0x8000000, RZ, 0xc0, !PT ;  /* 0x0800000032ff7812 */ /* 0x040fe400078cc0ff */
[----:B0-----:R-:W-:Y:S01]  /*55770*/  PRMT R7, R9, 0x7773, RZ ;  /* 0x0000777309077816 */ /* 0x001fe200000000ff */
[----:B------:R-:W3:Y:S10]  /*55780*/  LDL.LU.64 R10, [R1+0x488] ;  /* 0x00048800010a7983 */ /* 0x000ef40000300a00 */
[----:B------:R0:W-:Y:S01]  /*55790*/  @P6 STG.E.U8 desc[UR40][R58.64], R7 ;  /* 0x000000073a006986 */ /* 0x0001e2000c101128 */
[----:B------:R-:W-:-:S03]  /*557a0*/  LOP3.LUT P6, RZ, R50, 0x4000000, RZ, 0xc0, !PT ;  /* 0x0400000032ff7812 */ /* 0x000fc600078cc0ff */
[----:B------:R-:W3:Y:S01]  /*557b0*/  LDL.LU.64 R8, [R1+0x480] ;  /* 0x0004800001087983 */ /* 0x000ee20000300a00 */
[----:B0-----:R-:W-:-:S03]  /*557c0*/  PRMT R7, R48, 0x7770, RZ ;  /* 0x0000777030077816 */ /* 0x001fc600000000ff */
[----:B------:R-:W3:Y:S04]  /*557d0*/  LDL.LU.64 R58, [R1+0x478] ;  /* 0x00047800013a7983 */ /* 0x000ee80000300a00 */
[----:B------:R-:W3:Y:S04]  /*557e0*/  LDL.LU R19, [R1+0x68] ;  /* 0x0000680001137983 */ /* 0x000ee80000300800 */
[----:B--2---:R0:W-:Y:S01]  /*557f0*/  @P6 STG.E.U8 desc[UR40][R4.64], R7 ;  /* 0x0000000704006986 */ /* 0x0041e2000c101128 */
[----:B------:R-:W-:Y:S02]  /*55800*/  LOP3.LUT P6, RZ, R50, 0x2000000, RZ, 0xc0, !PT ;  /* 0x0200000032ff7812 */ /* 0x000fe400078cc0ff */
[----:B0-----:R-:W-:Y:S01]  /*55810*/  PRMT R7, R48, 0x7771, RZ ;  /* 0x0000777130077816 */ /* 0x001fe200000000ff */
[----:B------:R-:W2:Y:S10]  /*55820*/  LDL.LU.64 R4, [R1+0x4a8] ;  /* 0x0004a80001047983 */ /* 0x000eb40000300a00 */
[----:B------:R0:W-:Y:S01]  /*55830*/  @P6 STG.E.U8 desc[UR40][R12.64], R7 ;  /* 0x000000070c006986 */ /* 0x0001e2000c101128 */
[----:B------:R-:W-:-:S02]  /*55840*/  LOP3.LUT P6, RZ, R50, 0x1000000, RZ, 0xc0, !PT ;  /* 0x0100000032ff7812 */ /* 0x000fc400078cc0ff */
[----:B0-----:R-:W-:Y:S01]  /*55850*/  PRMT R7, R48, 0x7772, RZ ;  /* 0x0000777230077816 */ /* 0x001fe200000000ff */
[----:B------:R-:W2:Y:S10]  /*55860*/  LDL.LU.64 R12, [R1+0x14e0] ;  /* 0x0014e000010c7983 */ /* 0x000eb40000300a00 */
[----:B----4-:R0:W-:Y:S04]  /*55870*/  @P6 STG.E.U8 desc[UR40][R56.64], R7 ;  /* 0x0000000738006986 */ /* 0x0101e8000c101128 */
[----:B0-----:R-:W4:Y:S01]  /*55880*/  LDL.LU.64 R56, [R1+0x14d8] ;  /* 0x0014d80001387983 */ /* 0x001f220000300a00 */
        /* <DEDUP_REMOVED lines=8> */
[----:B---3--:R0:W-:Y:S01]  /*55910*/  @P6 STG.E.U8 desc[UR40][R26.64], R7 ;  /* 0x000000071a006986 */ /* 0x0081e2000c101128 */
[----:B------:R-:W-:Y:S02]  /*55920*/  LOP3.LUT P6, RZ, R50, 0x100000, RZ, 0xc0, !PT ;  /* 0x0010000032ff7812 */ /* 0x000fe400078cc0ff */
[----:B------:R-:W-:Y:S02]  /*55930*/  LOP3.LUT P5, RZ, R3, 0x100000, RZ, 0xc0, !PT ;  /* 0x0010000003ff7812 */ /* 0x000fe400078ac0ff */
[----:B------:R-:W-:Y:S02]  /*55940*/  LOP3.LUT P4, RZ, R55, 0x8000, RZ, 0xc0, !PT ;  /* 0x0000800037ff7812 */ /* 0x000fe4000788c0ff */
[----:B0-----:R-:W-:-:S07]  /*55950*/  PRMT R7, R18, 0x7772, RZ ;  /* 0x0000777212077816 */ /* 0x001fce00000000ff */
[----:B------:R0:W-:Y:S01]  /*55960*/  @P6 STG.E.U8 desc[UR40][R22.64], R7 ;  /* 0x0000000716006986 */ /* 0x0001e2000c101128 */
[----:B------:R-:W-:Y:S02]  /*55970*/  LOP3.LUT P3, RZ, R55, 0x4000, RZ, 0xc0, !PT ;  /* 0x0000400037ff7812 */ /* 0x000fe4000786c0ff */
[----:B0-----:R-:W-:-:S05]  /*55980*/  PRMT R7, R18, 0x7773, RZ ;  /* 0x0000777312077816 */ /* 0x001fca00000000ff */
[----:B------:R4:W-:Y:S01]  /*55990*/  @P5 STG.E.U8 desc[UR40][R16.64], R7 ;  /* 0x0000000710005986 */ /* 0x0009e2000c101128 */
[----:B------:R-:W-:Y:S02]  /*559a0*/  LOP3.LUT P2, RZ, R55, 0x2000, RZ, 0xc0, !PT ;  /* 0x0000200037ff7812 */ /* 0x000fe4000784c0ff */
[----:B------:R-:W-:Y:S02]  /*559b0*/  LOP3.LUT P1, RZ, R3, 0x80000, RZ, 0xc0, !PT ;  /* 0x0008000003ff7812 */ /* 0x000fe4000782c0ff */
[----:B------:R-:W-:Y:S02]  /*559c0*/  LOP3.LUT P0, RZ, R55, 0x1000, RZ, 0xc0, !PT ;  /* 0x0000100037ff7812 */ /* 0x000fe4000780c0ff */
[----:B----4-:R-:W-:-:S05]  /*559d0*/  PRMT R7, R56, 0x7770, RZ ;  /* 0x0000777038077816 */ /* 0x010fca00000000ff */
        /* <DEDUP_REMOVED lines=34> */
[----:B------:R-:W2:Y:S04]  /*55c00*/  LDL.LU.64 R58, [R1+0x528] ;  /* 0x00052800013a7983 */ /* 0x000ea80000300a00 */
[----:B------:R-:W2:Y:S01]  /*55c10*/  LDL.LU R52, [R1+0x6c] ;  /* 0x00006c0001347983 */ /* 0x000ea20000300800 */
[----:B------:R-:W-:-:S04]  /*55c20*/  LOP3.LUT R50, R50, 0xfffeffff, RZ, 0xc0, !PT ;  /* 0xfffeffff32327812 */ /* 0x000fc800078ec0ff */
[----:B------:R-:W-:Y:S02]  /*55c30*/  @P6 LOP3.LUT R50, R50, 0x10000, RZ, 0xfc, !PT ;  /* 0x0001000032326812 */ /* 0x000fe400078efcff */
[----:B------:R-:W-:Y:S02]  /*55c40*/  LOP3.LUT P6, RZ, R55, 0x40, RZ, 0xc0, !PT ;  /* 0x0000004037ff7812 */ /* 0x000fe400078cc0ff */
[----:B------:R-:W-:-:S11]  /*55c50*/  LOP3.LUT R50, R50, 0xfffdffff, RZ, 0xc0, !PT ;  /* 0xfffdffff32327812 */ /* 0x000fd600078ec0ff */
[----:B------:R-:W-:Y:S02]  /*55c60*/  @P6 LOP3.LUT R50, R50, 0x20000, RZ, 0xfc, !PT ;  /* 0x0002000032326812 */ /* 0x000fe400078efcff */
[----:B------:R-:W-:Y:S02]  /*55c70*/  LOP3.LUT P6, RZ, R3, 0x20000, RZ, 0xc0, !PT ;  /* 0x0002000003ff7812 */ /* 0x000fe400078cc0ff */
[----:B------:R-:W-:Y:S02]  /*55c80*/  LOP3.LUT R50, R50, 0xfffbffff, RZ, 0xc0, !PT ;  /* 0xfffbffff32327812 */ /* 0x000fe400078ec0ff */
[----:B------:R-:W-:Y:S02]  /*55c90*/  LOP3.LUT P2, RZ, R55, 0x400, RZ, 0xc0, !PT ;  /* 0x0000040037ff7812 */ /* 0x000fe4000784c0ff */
[----:B------:R-:W-:Y:S02]  /*55ca0*/  LOP3.LUT P1, RZ, R3, 0x40000, RZ, 0xc0, !PT ;  /* 0x0004000003ff7812 */ /* 0x000fe4000782c0ff */
[----:B------:R-:W-:-:S05]  /*55cb0*/  PRMT R7, R19, 0x7772, RZ ;  /* 0x0000777213077816 */ /* 0x000fca00000000ff */
[----:B------:R-:W-:Y:S02]  /*55cc0*/  @P6 LOP3.LUT R50, R50, 0x40000, RZ, 0xfc, !PT ;  /* 0x0004000032326812 */ /* 0x000fe400078efcff */
[C---:B------:R-:W-:Y:S02]  /*55cd0*/  LOP3.LUT P6, RZ, R55.reuse, 0x80, RZ, 0xc0, !PT ;  /* 0x0000008037ff7812 */ /* 0x040fe400078cc0ff */
[----:B------:R-:W-:Y:S01]  /*55ce0*/  LOP3.LUT P0, RZ, R55, 0x200, RZ, 0xc0, !PT ;  /* 0x0000020037ff7812 */ /* 0x000fe2000780c0ff */
[----:B----4-:R0:W-:Y:S01]  /*55cf0*/  @P2 STG.E.U8 desc[UR40][R22.64], R7 ;  /* 0x0000000716002986 */ /* 0x0101e2000c101128 */
[----:B------:R-:W-:Y:S02]  /*55d00*/  LOP3.LUT R50, R50, 0xfff7ffff, RZ, 0xc0, !PT ;  /* 0xfff7ffff32327812 */ /* 0x000fe400078ec0ff */
[----:B0-----:R-:W-:-:S07]  /*55d10*/  PRMT R7, R19, 0x7773, RZ ;  /* 0x0000777313077816 */ /* 0x001fce00000000ff */
[----:B------:R-:W-:Y:S02]  /*55d20*/  @P6 LOP3.LUT R50, R50, 0x80000, RZ, 0xfc, !PT ;  /* 0x0008000032326812 */ /* 0x000fe400078efcff */
[----:B------:R-:W-:Y:S01]  /*55d30*/  LOP3.LUT P6, RZ, R55, 0x100, RZ, 0xc0, !PT ;  /* 0x0000010037ff7812 */ /* 0x000fe200078cc0ff */
[----:B---3--:R0:W-:Y:S02]  /*55d40*/  @P1 STG.E.U8 desc[UR40][R16.64], R7 ;  /* 0x0000000710001986 */ /* 0x0081e4000c101128 */
[----:B0-----:R-:W-:-:S05]  /*55d50*/  PRMT R7, R53, 0x7770, RZ ;  /* 0x0000777035077816 */ /* 0x001fca00000000ff */
[----:B------:R0:W-:Y:S01]  /*55d60*/  @P0 STG.E.U8 desc[UR40][R14.64], R7 ;  /* 0x000000070e000986 */ /* 0x0001e2000c101128 */
[----:B------:R-:W-:Y:S02]  /*55d70*/  LOP3.LUT P5, RZ, R55, 0x2, RZ, 0xc0, !PT ;  /* 0x0000000237ff7812 */ /* 0x000fe400078ac0ff */
[----:B0-----:R-:W-:-:S05]  /*55d80*/  PRMT R7, R53, 0x7771, RZ ;  /* 0x0000777135077816 */ /* 0x001fca00000000ff */
[----:B------:R0:W-:Y:S01]  /*55d90*/  @P6 STG.E.U8 desc[UR40][R10.64], R7 ;  /* 0x000000070a006986 */ /* 0x0001e2000c101128 */
[----:B------:R-:W-:Y:S02]  /*55da0*/  LOP3.LUT P6, RZ, R50, 0x80000, RZ, 0xc0, !PT ;  /* 0x0008000032ff7812 */ /* 0x000fe400078cc0ff */
[----:B------:R-:W-:Y:S02]  /*55db0*/  LOP3.LUT P3, RZ, R55, 0x1, RZ, 0xc0, !PT ;  /* 0x0000000137ff7812 */ /* 0x000fe4000786c0ff */
[----:B------:R-:W3:Y:S04]  /*55dc0*/  LDL.LU.64 R54, [R1+0x550] ;  /* 0x0005500001367983 */ /* 0x000ee80000300a00 */
[----:B------:R-:W4:Y:S01]  /*55dd0*/  LDL.LU.64 R48, [R1+0x548] ;  /* 0x0005480001307983 */ /* 0x000f220000300a00 */
[----:B0-----:R-:W-:-:S03]  /*55de0*/  PRMT R7, R53, 0x7772, RZ ;  /* 0x0000777235077816 */ /* 0x001fc600000000ff */
[----:B------:R-:W4:Y:S04]  /*55df0*/  LDL.LU.64 R60, [R1+0x540] ;  /* 0x00054000013c7983 */ /* 0x000f280000300a00 */
[----:B------:R0:W-:Y:S01]  /*55e00*/  @P6 STG.E.U8 desc[UR40][R8.64], R7 ;  /* 0x0000000708006986 */ /* 0x0001e2000c101128 */
[----:B------:R-:W-:-:S03]  /*55e10*/  LOP3.LUT P6, RZ, R50, 0x40000, RZ, 0xc0, !PT ;  /* 0x0004000032ff7812 */ /* 0x000fc600078cc0ff */
[----:B------:R-:W4:Y:S04]  /*55e20*/  LDL.LU.64 R26, [R1+0x570] ;  /* 0x00057000011a7983 */ /* 0x000f280000300a00 */
[----:B------:R-:W4:Y:S01]  /*55e30*/  LDL.LU.64 R22, [R1+0x590] ;  /* 0x0005900001167983 */ /* 0x000f220000300a00 */
[----:B0-----:R-:W-:-:S03]  /*55e40*/  PRMT R7, R53, 0x7773, RZ ;  /* 0x0000777335077816 */ /* 0x001fc600000000ff */
[----:B------:R-:W4:Y:S04]  /*55e50*/  LDL.LU.64 R18, [R1+0x588] ;  /* 0x0005880001127983 */ /* 0x000f280000300a00 */
[----:B------:R-:W4:Y:S04]  /*55e60*/  LDL.LU.64 R16, [R1+0x580] ;  /* 0x0005800001107983 */ /* 0x000f280000300a00 */
[----:B------:R-:W4:Y:S04]  /*55e70*/  LDL.LU.64 R14, [R1+0x5b0] ;  /* 0x0005b000010e7983 */ /* 0x000f280000300a00 */
[----:B------:R-:W4:Y:S04]  /*55e80*/  LDL.LU.64 R10, [R1+0x5d0] ;  /* 0x0005d000010a7983 */ /* 0x000f280000300a00 */
[----:B------:R-:W4:Y:S04]  /*55e90*/  LDL.LU.64 R8, [R1+0x5c8] ;  /* 0x0005c80001087983 */ /* 0x000f280000300a00 */
[----:B--2---:R0:W-:Y:S01]  /*55ea0*/  @P6 STG.E.U8 desc[UR40][R4.64], R7 ;  /* 0x0000000704006986 */ /* 0x0041e2000c101128 */
[----:B------:R-:W-:-:S02]  /*55eb0*/  LOP3.LUT P6, RZ, R50, 0x20000, RZ, 0xc0, !PT ;  /* 0x0002000032ff7812 */ /* 0x000fc400078cc0ff */
[----:B0-----:R-:W-:Y:S01]  /*55ec0*/  PRMT R7, R52, 0x7770, RZ ;  /* 0x0000777034077816 */ /* 0x001fe200000000ff */
[----:B------:R-:W2:Y:S10]  /*55ed0*/  LDL.LU.64 R4, [R1+0x5c0] ;  /* 0x0005c00001047983 */ /* 0x000eb40000300a00 */
[----:B------:R0:W-:Y:S04]  /*55ee0*/  @P6 STG.E.U8 desc[UR40][R58.64], R7 ;  /* 0x000000073a006986 */ /* 0x0001e8000c101128 */
[----:B0-----:R-:W2:Y:S01]  /*55ef0*/  LDL.LU.64 R58, [R1+0x14c8] ;  /* 0x0014c800013a7983 */ /* 0x001ea20000300a00 */
[----:B------:R-:W-:-:S02]  /*55f00*/  LOP3.LUT P6, RZ, R50, 0x10000, RZ, 0xc0, !PT ;  /* 0x0001000032ff7812 */ /* 0x000fc400078cc0ff */
[----:B------:R-:W-:Y:S02]  /*55f10*/  PRMT R7, R52, 0x7771, RZ ;  /* 0x0000777134077816 */ /* 0x000fe400000000ff */
[----:B------:R-:W-:Y:S02]  /*55f20*/  LOP3.LUT P4, RZ, R3, 0x8000, RZ, 0xc0, !PT ;  /* 0x0000800003ff7812 */ /* 0x000fe4000788c0ff */
[----:B------:R-:W-:-:S07]  /*55f30*/  LOP3.LUT P2, RZ, R56, 0x80000000, RZ, 0xc0, !PT ;  /* 0x8000000038ff7812 */ /* 0x000fce000784c0ff */
[----:B---3--:R0:W-:Y:S01]  /*55f40*/  @P6 STG.E.U8 desc[UR40][R54.64], R7 ;  /* 0x0000000736006986 */ /* 0x0081e2000c101128 */
[----:B------:R-:W-:Y:S02]  /*55f50*/  LOP3.LUT P6, RZ, R50, 0x8000, RZ, 0xc0, !PT ;  /* 0x0000800032ff7812 */ /* 0x000fe400078cc0ff */
[----:B0-----:R-:W-:-:S11]  /*55f60*/  PRMT R7, R52, 0x7772, RZ ;  /* 0x0000777234077816 */ /* 0x001fd600000000ff */
[----:B----4-:R0:W-:Y:S01]  /*55f70*/  @P6 STG.E.U8 desc[UR40][R48.64], R7 ;  /* 0x0000000730006986 */ /* 0x0101e2000c101128 */
[----:B------:R-:W-:Y:S02]  /*55f80*/  LOP3.LUT P6, RZ, R50, 0x4000, RZ, 0xc0, !PT ;  /* 0x0000400032ff7812 */ /* 0x000fe400078cc0ff */
[----:B0-----:R-:W-:-:S11]  /*55f90*/  PRMT R7, R52, 0x7773, RZ ;  /* 0x0000777334077816 */ /* 0x001fd600000000ff */
[----:B------:R2:W-:Y:S01]  /*55fa0*/  @P6 STG.E.U8 desc[UR40][R60.64], R7 ;  /* 0x000000073c006986 */ /* 0x0005e2000c101128 */
[----:B------:R-:W-:Y:S02]  /*55fb0*/  LOP3.LUT P6, RZ, R50, 0x2000, RZ, 0xc0, !PT ;  /* 0x0000200032ff7812 */ /* 0x000fe400078cc0ff */
[----:B------:R-:W-:Y:S02]  /*55fc0*/  LOP3.LUT P1, RZ, R56, 0x40000000, RZ, 0xc0, !PT ;  /* 0x4000000038ff7812 */ /* 0x000fe4000782c0ff */
[----:B------:R-:W-:Y:S02]  /*55fd0*/  LOP3.LUT P0, RZ, R3, 0x4000, RZ, 0xc0, !PT ;  /* 0x0000400003ff7812 */ /* 0x000fe4000780c0ff */
[----:B--2---:R-:W-:-:S07]  /*55fe0*/  PRMT R7, R59, 0x7770, RZ ;  /* 0x000077703b077816 */ /* 0x004fce00000000ff */
[----:B------:R0:W-:Y:S01]  /*55ff0*/  @P6 STG.E.U8 desc[UR40][R26.64], R7 ;  /* 0x000000071a006986 */ /* 0x0001e2000c101128 */
[----:B------:R-:W-:Y:S02]  /*56000*/  LOP3.LUT P6, RZ, R50, 0x1000, RZ, 0xc0, !PT ;  /* 0x0000100032ff7812 */ /* 0x000fe400078cc0ff */
[----:B0-----:R-:W-:-:S11]  /*56010*/  PRMT R7, R59, 0x7771, RZ ;  /* 0x000077713b077816 */ /* 0x001fd600000000ff */
[----:B------:R0:W-:Y:S02]  /*56020*/  @P6 STG.E.U8 desc[UR40][R22.64], R7 ;  /* 0x0000000716006986 */ /* 0x0001e4000c101128 */
[----:B0-----:R-:W-:-:S05]  /*56030*/  PRMT R7, R59, 0x7772, RZ ;  /* 0x000077723b077816 */ /* 0x001fca00000000ff */
        /* <DEDUP_REMOVED lines=11> */
[----:B0-----:R-:W2:Y:S04]  /*560f0*/  LDL.LU.64 R4, [R1+0x5f8] ;  /* 0x0005f80001047983 */ /* 0x001ea80000300a00 */
[----:B------:R-:W3:Y:S04]  /*56100*/  LDL.LU.64 R8, [R1+0x628] ;  /* 0x0006280001087983 */ /* 0x000ee80000300a00 */
[----:B------:R-:W4:Y:S04]  /*56110*/  LDL.LU.64 R22, [R1+0x620] ;  /* 0x0006200001167983 */ /* 0x000f280000300a00 */
[----:B------:R-:W2:Y:S04]  /*56120*/  LDL.LU R19, [R1+0x54] ;  /* 0x0000540001137983 */ /* 0x000ea80000300800 */
[----:B------:R-:W3:Y:S04]  /*56130*/  LDL.LU.64 R14, [R1+0x618] ;  /* 0x00061800010e7983 */ /* 0x000ee80000300a00 */
[----:B------:R-:W3:Y:S01]  /*56140*/  LDL.LU.64 R10, [R1+0x638] ;  /* 0x00063800010a7983 */ /* 0x000ee20000300a00 */
[----:B------:R-:W-:-:S03]  /*56150*/  LOP3.LUT P3, RZ, R56, 0x20000000, RZ, 0xc0, !PT ;  /* 0x2000000038ff7812 */ /* 0x000fc6000786c0ff */
        /* <DEDUP_REMOVED lines=16> */
[----:B--2---:R-:W-:-:S05]  /*56260*/  PRMT R7, R19, 0x7770, RZ ;  /* 0x0000777013077816 */ /* 0x004fca00000000ff */
[----:B------:R0:W-:Y:S04]  /*56270*/  @P3 STG.E.U8 desc[UR40][R4.64], R7 ;  /* 0x0000000704003986 */ /* 0x0001e8000c101128 */
[----:B0-----:R-:W2:Y:S01]  /*56280*/  LDL.LU.64 R4, [R1+0x660] ;  /* 0x0006600001047983 */ /* 0x001ea20000300a00 */
[----:B------:R-:W-:-:S03]  /*56290*/  PRMT R7, R19, 0x7771, RZ ;  /* 0x0000777113077816 */ /* 0x000fc600000000ff */
[----:B------:R-:W2:Y:S04]  /*562a0*/  LDL.LU R16, [R1+0x58] ;  /* 0x0000580001107983 */ /* 0x000ea80000300800 */
[----:B---3--:R0:W-:Y:S01]  /*562b0*/  @P2 STG.E.U8 desc[UR40][R8.64], R7 ;  /* 0x0000000708002986 */ /* 0x0081e2000c101128 */
[----:B------:R-:W-:Y:S02]  /*562c0*/  @P6 LOP3.LUT R50, R50, 0x100, RZ, 0xfc, !PT ;  /* 0x0000010032326812 */ /* 0x000fe400078efcff */
[----:B------:R-:W-:Y:S01]  /*562d0*/  LOP3.LUT P6, RZ, R3, 0x1000, RZ, 0xc0, !PT ;  /* 0x0000100003ff7812 */ /* 0x000fe200078cc0ff */
[----:B0-----:R-:W3:Y:S01]  /*562e0*/  LDL.LU.64 R8, [R1+0x658] ;  /* 0x0006580001087983 */ /* 0x001ee20000300a00 */
[----:B------:R-:W-:-:S03]  /*562f0*/  LOP3.LUT R50, R50, 0xfffffdff, RZ, 0xc0, !PT ;  /* 0xfffffdff32327812 */ /* 0x000fc600078ec0ff */
[----:B------:R-:W3:Y:S08]  /*56300*/  LDL.LU.64 R54, [R1+0x678] ;  /* 0x0006780001367983 */ /* 0x000ef00000300a00 */
[----:B------:R-:W-:Y:S02]  /*56310*/  @P6 LOP3.LUT R50, R50, 0x200, RZ, 0xfc, !PT ;  /* 0x0000020032326812 */ /* 0x000fe400078efcff */
[----:B------:R-:W-:Y:S01]  /*56320*/  LOP3.LUT P6, RZ, R56, 0x1000000, RZ, 0xc0, !PT ;  /* 0x0100000038ff7812 */ /* 0x000fe200078cc0ff */
[----:B------:R-:W3:Y:S01]  /*56330*/  LDL.LU.64 R48, [R1+0x6a8] ;  /* 0x0006a80001307983 */ /* 0x000ee20000300a00 */
[----:B------:R-:W-:-:S02]  /*56340*/  LOP3.LUT R50, R50, 0xfffffbff, RZ, 0xc0, !PT ;  /* 0xfffffbff32327812 */ /* 0x000fc400078ec0ff */
[----:B------:R-:W-:Y:S01]  /*56350*/  LOP3.LUT P1, RZ, R56, 0x8000000, RZ, 0xc0, !PT ;  /* 0x0800000038ff7812 */ /* 0x000fe2000782c0ff */
[----:B------:R-:W3:Y:S01]  /*56360*/  LDL.LU.64 R52, [R1+0x6a0] ;  /* 0x0006a00001347983 */ /* 0x000ee20000300a00 */
[----:B------:R-:W-:Y:S02]  /*56370*/  LOP3.LUT P0, RZ, R3, 0x2000, RZ, 0xc0, !PT ;  /* 0x0000200003ff7812 */ /* 0x000fe4000780c0ff */
[----:B------:R-:W-:Y:S01]  /*56380*/  PRMT R7, R19, 0x7772, RZ ;  /* 0x0000777213077816 */ /* 0x000fe200000000ff */
[----:B------:R-:W3:Y:S04]  /*56390*/  LDL.LU R17, [R1+0x38] ;  /* 0x0000380001117983 */ /* 0x000ee80000300800 */
[----:B------:R-:W-:Y:S01]  /*563a0*/  @P6 LOP3.LUT R50, R50, 0x400, RZ, 0xfc, !PT ;  /* 0x0000040032326812 */ /* 0x000fe200078efcff */
[----:B------:R-:W3:Y:S01]  /*563b0*/  LDL.LU.64 R60, [R1+0x698] ;  /* 0x00069800013c7983 */ /* 0x000ee20000300a00 */
[----:B------:R-:W-:-:S02]  /*563c0*/  LOP3.LUT P6, RZ, R56, 0x2000000, RZ, 0xc0, !PT ;  /* 0x0200000038ff7812 */ /* 0x000fc400078cc0ff */
[----:B------:R-:W-:Y:S01]  /*563d0*/  LOP3.LUT R50, R50, 0xfffff7ff, RZ, 0xc0, !PT ;  /* 0xfffff7ff32327812 */ /* 0x000fe200078ec0ff */
[----:B----4-:R0:W-:Y:S04]  /*563e0*/  @P1 STG.E.U8 desc[UR40][R22.64], R7 ;  /* 0x0000000716001986 */ /* 0x0101e8000c101128 */
[----:B------:R-:W4:Y:S06]  /*563f0*/  LDL.LU.64 R26, [R1+0x6b8] ;  /* 0x0006b800011a7983 */ /* 0x000f2c0000300a00 */
[----:B------:R-:W-:-:S02]  /*56400*/  @P6 LOP3.LUT R50, R50, 0x800, RZ, 0xfc, !PT ;  /* 0x0000080032326812 */ /* 0x000fc400078efcff */
[----:B------:R-:W-:Y:S01]  /*56410*/  LOP3.LUT P6, RZ, R56, 0x4000000, RZ, 0xc0, !PT ;  /* 0x0400000038ff7812 */ /* 0x000fe200078cc0ff */
[----:B0-----:R-:W4:Y:S01]  /*56420*/  LDL.LU.64 R22, [R1+0x6e8] ;  /* 0x0006e80001167983 */ /* 0x001f220000300a00 */
[----:B------:R-:W-:-:S03]  /*56430*/  PRMT R7, R19, 0x7773, RZ ;  /* 0x0000777313077816 */ /* 0x000fc600000000ff */
[----:B------:R-:W4:Y:S04]  /*56440*/  LDL.LU.64 R18, [R1+0x6e0] ;  /* 0x0006e00001127983 */ /* 0x000f280000300a00 */
[----:B------:R0:W-:Y:S02]  /*56450*/  @P0 STG.E.U8 desc[UR40][R14.64], R7 ;  /* 0x000000070e000986 */ /* 0x0001e4000c101128 */
[----:B0-----:R-:W-:Y:S02]  /*56460*/  PRMT R7, R57, 0x7770, RZ ;  /* 0x0000777039077816 */ /* 0x001fe400000000ff */
[----:B------:R-:W4:Y:S04]  /*56470*/  LDL.LU.64 R14, [R1+0x6d8] ;  /* 0x0006d800010e7983 */ /* 0x000f280000300a00 */
[----:B------:R0:W-:Y:S01]  /*56480*/  @P6 STG.E.U8 desc[UR40][R10.64], R7 ;  /* 0x000000070a006986 */ /* 0x0001e2000c101128 */
[----:B------:R-:W-:-:S02]  /*56490*/  LOP3.LUT P6, RZ, R50, 0x800, RZ, 0xc0, !PT ;  /* 0x0000080032ff7812 */ /* 0x000fc400078cc0ff */
[----:B0-----:R-:W-:Y:S01]  /*564a0*/  PRMT R7, R57, 0x7771, RZ ;  /* 0x0000777139077816 */ /* 0x001fe200000000ff */
[----:B------:R-:W4:Y:S10]  /*564b0*/  LDL.LU.64 R10, [R1+0x6f8] ;  /* 0x0006f800010a7983 */ /* 0x000f340000300a00 */
[----:B------:R0:W-:Y:S01]  /*564c0*/  @P6 STG.E.U8 desc[UR40][R58.64], R7 ;  /* 0x000000073a006986 */ /* 0x0001e2000c101128 */
[----:B------:R-:W-:-:S02]  /*564d0*/  LOP3.LUT P6, RZ, R50, 0x400, RZ, 0xc0, !PT ;  /* 0x0000040032ff7812 */ /* 0x000fc400078cc0ff */
[C---:B0-----:R-:W-:Y:S01]  /*564e0*/  PRMT R7, R57.reuse, 0x7772, RZ ;  /* 0x0000777239077816 */ /* 0x041fe200000000ff */
[----:B------:R-:W4:Y:S10]  /*564f0*/  LDL.LU.64 R58, [R1+0x720] ;  /* 0x00072000013a7983 */ /* 0x000f340000300a00 */
[----:B--2---:R0:W-:Y:S04]  /*56500*/  @P6 STG.E.U8 desc[UR40][R4.64], R7 ;  /* 0x0000000704006986 */ /* 0x0041e8000c101128 */
[----:B0-----:R-:W2:Y:S01]  /*56510*/  LDL.LU.64 R4, [R1+0x718] ;  /* 0x0007180001047983 */ /* 0x001ea20000300a00 */
[----:B------:R-:W-:-:S03]  /*56520*/  PRMT R7, R57, 0x7773, RZ ;  /* 0x0000777339077816 */ /* 0x000fc600000000ff */
[----:B------:R-:W2:Y:S01]  /*56530*/  LDL.LU R57, [R1+0x14c0] ;  /* 0x0014c00001397983 */ /* 0x000ea20000300800 */
[----:B------:R-:W-:-:S13]  /*56540*/  LOP3.LUT P6, RZ, R50, 0x200, RZ, 0xc0, !PT ;  /* 0x0000020032ff7812 */ /* 0x000fda00078cc0ff */
        /* <DEDUP_REMOVED lines=29> */
[----:B--2---:R-:W-:-:S05]  /*56720*/  PRMT R7, R57, 0x7770, RZ ;  /* 0x0000777039077816 */ /* 0x004fca00000000ff */
[----:B------:R0:W-:Y:S02]  /*56730*/  @P2 STG.E.U8 desc[UR40][R10.64], R7 ;  /* 0x000000070a002986 */ /* 0x0001e4000c101128 */
[----:B0-----:R-:W-:-:S05]  /*56740*/  PRMT R7, R57, 0x7771, RZ ;  /* 0x0000777139077816 */ /* 0x001fca00000000ff */
[----:B------:R0:W-:Y:S02]  /*56750*/  @P1 STG.E.U8 desc[UR40][R58.64], R7 ;  /* 0x000000073a001986 */ /* 0x0001e4000c101128 */
[----:B0-----:R-:W-:-:S05]  /*56760*/  PRMT R7, R57, 0x7772, RZ ;  /* 0x0000777239077816 */ /* 0x001fca00000000ff */
[----:B------:R0:W-:Y:S04]  /*56770*/  @P0 STG.E.U8 desc[UR40][R4.64], R7 ;  /* 0x0000000704000986 */ /* 0x0001e8000c101128 */
[----:B0-----:R-:W2:Y:S04]  /*56780*/  LDL.LU.64 R4, [R1+0x730] ;  /* 0x0007300001047983 */ /* 0x001ea80000300a00 */
[----:B------:R-:W4:Y:S04]  /*56790*/  LDL.LU.64 R10, [R1+0x750] ;  /* 0x00075000010a7983 */ /* 0x000f280000300a00 */
[----:B------:R-:W3:Y:S04]  /*567a0*/  LDL.LU.64 R22, [R1+0x770] ;  /* 0x0007700001167983 */ /* 0x000ee80000300a00 */
[----:B------:R-:W3:Y:S04]  /*567b0*/  LDL.LU.64 R18, [R1+0x768] ;  /* 0x0007680001127983 */ /* 0x000ee80000300a00 */
[----:B------:R-:W3:Y:S04]  /*567c0*/  LDL.LU.64 R16, [R1+0x760] ;  /* 0x0007600001107983 */ /* 0x000ee80000300a00 */
[----:B------:R-:W3:Y:S01]  /*567d0*/  LDL.LU.64 R58, [R1+0x790] ;  /* 0x00079000013a7983 */ /* 0x000ee20000300a00 */
[----:B------:R-:W-:-:S02]  /*567e0*/  LOP3.LUT P3, RZ, R3, 0x200, RZ, 0xc0, !PT ;  /* 0x0000020003ff7812 */ /* 0x000fc4000786c0ff */
[----:B------:R-:W-:Y:S02]  /*567f0*/  PRMT R7, R57, 0x7773, RZ ;  /* 0x0000777339077816 */ /* 0x000fe400000000ff */
[----:B------:R-:W3:Y:S01]  /*56800*/  LDL.LU R57, [R1+0x14b4] ;  /* 0x0014b40001397983 */ /* 0x000ee20000300800 */
        /* <DEDUP_REMOVED lines=10> */
[----:B------:R-:W-:Y:S02]  /*568b0*/  LOP3.LUT P2, RZ, R56, 0x4000, RZ, 0xc0, !PT ;  /* 0x0000400038ff7812 */ /* 0x000fe4000784c0ff */
[----:B------:R-:W-:-:S09]  /*568c0*/  LOP3.LUT R51, R51, 0x7fffffff, RZ, 0xc0, !PT ;  /* 0x7fffffff33337812 */ /* 0x000fd200078ec0ff */
[----:B------:R-:W-:Y:S02]  /*568d0*/  @P6 LOP3.LUT R51, R51, 0x80000000, RZ, 0xfc, !PT ;  /* 0x8000000033336812 */ /* 0x000fe400078efcff */
[----:B------:R-:W-:Y:S02]  /*568e0*/  LOP3.LUT P6, RZ, R3, 0x80, RZ, 0xc0, !PT ;  /* 0x0000008003ff7812 */ /* 0x000fe400078cc0ff */
[----:B------:R-:W-:Y:S01]  /*568f0*/  LOP3.LUT R50, R50, 0xfffffffe, RZ, 0xc0, !PT ;  /* 0xfffffffe32327812 */ /* 0x000fe200078ec0ff */
[----:B--2---:R0:W-:Y:S04]  /*56900*/  @P3 STG.E.U8 desc[UR40][R4.64], R7 ;  /* 0x0000000704003986 */ /* 0x0041e8000c101128 */
[----:B0-----:R-:W2:Y:S04]  /*56910*/  LDL.LU.64 R4, [R1+0x7b8] ;  /* 0x0007b80001047983 */ /* 0x001ea80000300a00 */
[----:B------:R-:W2:Y:S01]  /*56920*/  LDL.LU.64 R14, [R1+0x7b0] ;  /* 0x0007b000010e7983 */ /* 0x000ea20000300a00 */
[----:B------:R-:W-:-:S05]  /*56930*/  PRMT R7, R6, 0x7770, RZ ;  /* 0x0000777006077816 */ /* 0x000fca00000000ff */
[----:B----4-:R0:W-:Y:S01]  /*56940*/  @P2 STG.E.U8 desc[UR40][R10.64], R7 ;  /* 0x000000070a002986 */ /* 0x0101e2000c101128 */
[----:B------:R-:W-:Y:S02]  /*56950*/  @P6 LOP3.LUT R50, R50, 0x1, RZ, 0xfc, !PT ;  /* 0x0000000132326812 */ /* 0x000fe400078efcff */
[----:B------:R-:W-:Y:S01]  /*56960*/  LOP3.LUT P6, RZ, R56, 0x200, RZ, 0xc0, !PT ;  /* 0x0000020038ff7812 */ /* 0x000fe200078cc0ff */
[----:B0-----:R-:W4:Y:S01]  /*56970*/  LDL.LU.64 R10, [R1+0x7a8] ;  /* 0x0007a800010a7983 */ /* 0x001f220000300a00 */
[----:B------:R-:W-:-:S03]  /*56980*/  LOP3.LUT R50, R50, 0xfffffffd, RZ, 0xc0, !PT ;  /* 0xfffffffd32327812 */ /* 0x000fc600078ec0ff */
[----:B------:R-:W4:Y:S08]  /*56990*/  LDL.LU.64 R54, [R1+0x7d8] ;  /* 0x0007d80001367983 */ /* 0x000f300000300a00 */
[----:B------:R-:W-:Y:S02]  /*569a0*/  @P6 LOP3.LUT R50, R50, 0x2, RZ, 0xfc, !PT ;  /* 0x0000000232326812 */ /* 0x000fe400078efcff */
[----:B------:R-:W-:Y:S01]  /*569b0*/  LOP3.LUT P6, RZ, R56, 0x400, RZ, 0xc0, !PT ;  /* 0x0000040038ff7812 */ /* 0x000fe200078cc0ff */
[----:B------:R-:W4:Y:S01]  /*569c0*/  LDL.LU.64 R48, [R1+0x7f8] ;  /* 0x0007f80001307983 */ /* 0x000f220000300a00 */
[----:B------:R-:W-:-:S02]  /*569d0*/  LOP3.LUT R50, R50, 0xfffffffb, RZ, 0xc0, !PT ;  /* 0xfffffffb32327812 */ /* 0x000fc400078ec0ff */
[----:B------:R-:W-:Y:S01]  /*569e0*/  LOP3.LUT P1, RZ, R56, 0x2000, RZ, 0xc0, !PT ;  /* 0x0000200038ff7812 */ /* 0x000fe2000782c0ff */
[----:B------:R-:W4:Y:S08]  /*569f0*/  LDL.LU.64 R52, [R1+0x7f0] ;  /* 0x0007f00001347983 */ /* 0x000f300000300a00 */
[----:B------:R-:W-:Y:S02]  /*56a00*/  @P6 LOP3.LUT R50, R50, 0x4, RZ, 0xfc, !PT ;  /* 0x0000000432326812 */ /* 0x000fe400078efcff */
[----:B------:R-:W-:-:S02]  /*56a10*/  LOP3.LUT P6, RZ, R56, 0x800, RZ, 0xc0, !PT ;  /* 0x0000080038ff7812 */ /* 0x000fc400078cc0ff */
[----:B------:R-:W-:Y:S02]  /*56a20*/  LOP3.LUT P0, RZ, R56, 0x1000, RZ, 0xc0, !PT ;  /* 0x0000100038ff7812 */ /* 0x000fe4000780c0ff */
[----:B------:R-:W-:Y:S02]  /*56a30*/  LOP3.LUT R50, R50, 0xfffffff7, RZ, 0xc0, !PT ;  /* 0xfffffff732327812 */ /* 0x000fe400078ec0ff */
[----:B------:R-:W-:-:S05]  /*56a40*/  PRMT R7, R6, 0x7771, RZ ;  /* 0x0000777106077816 */ /* 0x000fca00000000ff */
[----:B---3--:R0:W-:Y:S02]  /*56a50*/  @P1 STG.E.U8 desc[UR40][R22.64], R7 ;  /* 0x0000000716001986 */ /* 0x0081e4000c101128 */
[----:B------:R-:W-:Y:S02]  /*56a60*/  @P6 LOP3.LUT R50, R50, 0x8, RZ, 0xfc, !PT ;  /* 0x0000000832326812 */ /* 0x000fe400078efcff */
[----:B------:R-:W-:Y:S02]  /*56a70*/  LOP3.LUT P6, RZ, R3, 0x100, RZ, 0xc0, !PT ;  /* 0x0000010003ff7812 */ /* 0x000fe400078cc0ff */
[----:B0-----:R-:W-:-:S05]  /*56a80*/  PRMT R7, R6, 0x7772, RZ ;  /* 0x0000777206077816 */ /* 0x001fca00000000ff */
[----:B------:R0:W-:Y:S02]  /*56a90*/  @P0 STG.E.U8 desc[UR40][R18.64], R7 ;  /* 0x0000000712000986 */ /* 0x0001e4000c101128 */
[----:B0-----:R-:W-:Y:S02]  /*56aa0*/  PRMT R7, R6, 0x7773, RZ ;  /* 0x0000777306077816 */ /* 0x001fe400000000ff */
[----:B------:R-:W3:Y:S04]  /*56ab0*/  LDL.LU R6, [R1+0x14b0] ;  /* 0x0014b00001067983 */ /* 0x000ee80000300800 */
[----:B------:R-:W3:Y:S04]  /*56ac0*/  LDL.LU.64 R60, [R1+0x7e8] ;  /* 0x0007e800013c7983 */ /* 0x000ee80000300a00 */
[----:B------:R-:W3:Y:S04]  /*56ad0*/  LDL.LU.64 R26, [R1+0x818] ;  /* 0x00081800011a7983 */ /* 0x000ee80000300a00 */
[----:B------:R0:W-:Y:S01]  /*56ae0*/  @P6 STG.E.U8 desc[UR40][R16.64], R7 ;  /* 0x0000000710006986 */ /* 0x0001e2000c101128 */
[----:B------:R-:W-:-:S03]  /*56af0*/  LOP3.LUT P6, RZ, R50, 0x8, RZ, 0xc0, !PT ;  /* 0x0000000832ff7812 */ /* 0x000fc600078cc0ff */
[----:B------:R-:W3:Y:S04]  /*56b00*/  LDL.LU.64 R22, [R1+0x848] ;  /* 0x0008480001167983 */ /* 0x000ee80000300a00 */
[----:B------:R-:W3:Y:S01]  /*56b10*/  LDL.LU.64 R18, [R1+0x840] ;  /* 0x0008400001127983 */ /* 0x000ee20000300a00 */
[----:B0-----:R-:W-:-:S03]  /*56b20*/  PRMT R7, R8, 0x7770, RZ ;  /* 0x0000777008077816 */ /* 0x001fc600000000ff */
[----:B------:R-:W3:Y:S04]  /*56b30*/  LDL.LU.64 R16, [R1+0x828] ;  /* 0x0008280001107983 */ /* 0x000ee80000300a00 */
[----:B------:R0:W-:Y:S04]  /*56b40*/  @P6 STG.E.U8 desc[UR40][R58.64], R7 ;  /* 0x000000073a006986 */ /* 0x0001e8000c101128 */
[----:B0-----:R-:W3:Y:S01]  /*56b50*/  LDL.LU.64 R58, [R1+0x868] ;  /* 0x00086800013a7983 */ /* 0x001ee20000300a00 */
[----:B------:R-:W-:Y:S02]  /*56b60*/  LOP3.LUT P6, RZ, R50, 0x4, RZ, 0xc0, !PT ;  /* 0x0000000432ff7812 */ /* 0x000fe400078cc0ff */
[----:B------:R-:W-:-:S11]  /*56b70*/  PRMT R7, R8, 0x7771, RZ ;  /* 0x0000777108077816 */ /* 0x000fd600000000ff */
[----:B--2---:R0:W-:Y:S04]  /*56b80*/  @P6 STG.E.U8 desc[UR40][R4.64], R7 ;  /* 0x0000000704006986 */ /* 0x0041e8000c101128 */
[----:B0-----:R-:W2:Y:S01]  /*56b90*/  LDL.LU.64 R4, [R1+0x888] ;  /* 0x0008880001047983 */ /* 0x001ea20000300a00 */
[----:B------:R-:W-:Y:S02]  /*56ba0*/  LOP3.LUT P6, RZ, R50, 0x2, RZ, 0xc0, !PT ;  /* 0x0000000232ff7812 */ /* 0x000fe400078cc0ff */
[C---:B------:R-:W-:Y:S02]  /*56bb0*/  PRMT R7, R8.reuse, 0x7772, RZ ;  /* 0x0000777208077816 */ /* 0x040fe400000000ff */
[----:B------:R-:W-:-:S09]  /*56bc0*/  PRMT R8, R8, 0x7773, RZ ;  /* 0x0000777308087816 */ /* 0x000fd200000000ff */
[----:B------:R0:W-:Y:S01]  /*56bd0*/  @P6 STG.E.U8 desc[UR40][R14.64], R7 ;  /* 0x000000070e006986 */ /* 0x0001e2000c101128 */
[----:B------:R-:W-:Y:S02]  /*56be0*/  LOP3.LUT P6, RZ, R50, 0x1, RZ, 0xc0, !PT ;  /* 0x0000000132ff7812 */ /* 0x000fe400078cc0ff */
[----:B0-----:R-:W-:Y:S01]  /*56bf0*/  PRMT R7, R12, 0x7770, RZ ;  /* 0x000077700c077816 */ /* 0x001fe200000000ff */
[----:B------:R-:W2:Y:S10]  /*56c00*/  LDL.LU.64 R14, [R1+0x14a8] ;  /* 0x0014a800010e7983 */ /* 0x000eb40000300a00 */
[----:B----4-:R0:W-:Y:S01]  /*56c10*/  @P6 STG.E.U8 desc[UR40][R10.64], R8 ;  /* 0x000000080a006986 */ /* 0x0101e2000c101128 */
[----:B------:R-:W-:-:S02]  /*56c20*/  LOP3.LUT P6, RZ, R51, 0x80000000, RZ, 0xc0, !PT ;  /* 0x8000000033ff7812 */ /* 0x000fc400078cc0ff */
[C---:B------:R-:W-:Y:S02]  /*56c30*/  LOP3.LUT P5, RZ, R56.reuse, 0x20, RZ, 0xc0, !PT ;  /* 0x0000002038ff7812 */ /* 0x040fe400078ac0ff */
[C---:B------:R-:W-:Y:S02]  /*56c40*/  LOP3.LUT P4, RZ, R56.reuse, 0x10, RZ, 0xc0, !PT ;  /* 0x0000001038ff7812 */ /* 0x040fe4000788c0ff */
[C---:B------:R-:W-:Y:S02]  /*56c50*/  LOP3.LUT P3, RZ, R56.reuse, 0x8, RZ, 0xc0, !PT ;  /* 0x0000000838ff7812 */ /* 0x040fe4000786c0ff */
[----:B------:R-:W-:Y:S02]  /*56c60*/  LOP3.LUT P2, RZ, R3, 0x20, RZ, 0xc0, !PT ;  /* 0x0000002003ff7812 */ /* 0x000fe4000784c0ff */
[----:B------:R-:W-:Y:S01]  /*56c70*/  LOP3.LUT P1, RZ, R56, 0x4, RZ, 0xc0, !PT ;  /* 0x0000000438ff7812 */ /* 0x000fe2000782c0ff */
[----:B0-----:R-:W4:Y:S04]  /*56c80*/  LDL.LU.64 R10, [R1+0x14a0] ;  /* 0x0014a000010a7983 */ /* 0x001f280000300a00 */
        /* <DEDUP_REMOVED lines=8> */
[----:B------:R-:W-:Y:S02]  /*56d10*/  PRMT R12, R12, 0x7773, RZ ;  /* 0x000077730c0c7816 */ /* 0x000fe400000000ff */
[----:B0-----:R-:W-:-:S09]  /*56d20*/  PRMT R7, R9, 0x7770, RZ ;  /* 0x0000777009077816 */ /* 0x001fd200000000ff */
[----:B---3--:R-:W-:Y:S04]  /*56d30*/  @P6 STG.E.U8 desc[UR40][R60.64], R12 ;  /* 0x0000000c3c006986 */ /* 0x008fe8000c101128 */
[----:B------:R0:W-:Y:S02]  /*56d40*/  @P5 STG.E.U8 desc[UR40][R26.64], R7 ;  /* 0x000000071a005986 */ /* 0x0001e4000c101128 */
[----:B0-----:R-:W-:-:S05]  /*56d50*/  PRMT R7, R9, 0x7771, RZ ;  /* 0x0000777109077816 */ /* 0x001fca00000000ff */
[----:B------:R0:W-:Y:S02]  /*56d60*/  @P4 STG.E.U8 desc[UR40][R22.64], R7 ;  /* 0x0000000716004986 */ /* 0x0001e4000c101128 */
[C---:B0-----:R-:W-:Y:S02]  /*56d70*/  PRMT R7, R9.reuse, 0x7772, RZ ;  /* 0x0000777209077816 */ /* 0x041fe400000000ff */
[----:B------:R-:W-:-:S03]  /*56d80*/  PRMT R9, R9, 0x7773, RZ ;  /* 0x0000777309097816 */ /* 0x000fc600000000ff */
[----:B------:R0:W-:Y:S04]  /*56d90*/  @P3 STG.E.U8 desc[UR40][R18.64], R7 ;  /* 0x0000000712003986 */ /* 0x0001e8000c101128 */
[----:B------:R-:W-:Y:S01]  /*56da0*/  @P2 STG.E.U8 desc[UR40][R16.64], R9 ;  /* 0x0000000910002986 */ /* 0x000fe2000c101128 */
[----:B0-----:R-:W-:-:S05]  /*56db0*/  PRMT R7, R13, 0x7770, RZ ;  /* 0x000077700d077816 */ /* 0x001fca00000000ff */
[----:B------:R0:W-:Y:S04]  /*56dc0*/  @P1 STG.E.U8 desc[UR40][R58.64], R7 ;  /* 0x000000073a001986 */ /* 0x0001e8000c101128 */
[----:B0-----:R-:W3:Y:S01]  /*56dd0*/  LDL.LU.64 R58, [R1+0x880] ;  /* 0x00088000013a7983 */ /* 0x001ee20000300a00 */
[----:B------:R-:W-:Y:S02]  /*56de0*/  LOP3.LUT P0, RZ, R56, 0x2, RZ, 0xc0, !PT ;  /* 0x0000000238ff7812 */ /* 0x000fe4000780c0ff */
[----:B------:R-:W-:-:S11]  /*56df0*/  PRMT R7, R13, 0x7771, RZ ;  /* 0x000077710d077816 */ /* 0x000fd600000000ff */
[----:B--2---:R0:W-:Y:S04]  /*56e00*/  @P0 STG.E.U8 desc[UR40][R4.64], R7 ;  /* 0x0000000704000986 */ /* 0x0041e8000c101128 */
[----:B0-----:R-:W2:Y:S04]  /*56e10*/  LDL.LU.64 R4, [R1+0x878] ;  /* 0x0008780001047983 */ /* 0x001ea80000300a00 */
[----:B------:R-:W2:Y:S04]  /*56e20*/  LDL.LU.64 R60, [R1+0x8a8] ;  /* 0x0008a800013c7983 */ /* 0x000ea80000300a00 */
[----:B------:R-:W2:Y:S04]  /*56e30*/  LDL.LU.64 R26, [R1+0x8d0] ;  /* 0x0008d000011a7983 */ /* 0x000ea80000300a00 */
[----:B------:R-:W2:Y:S04]  /*56e40*/  LDL.LU.64 R22, [R1+0x8c8] ;  /* 0x0008c80001167983 */ /* 0x000ea80000300a00 */
[----:B------:R-:W2:Y:S01]  /*56e50*/  LDL.LU.64 R18, [R1+0x8c0] ;  /* 0x0008c00001127983 */ /* 0x000ea20000300a00 */
[----:B------:R-:W-:-:S02]  /*56e60*/  LOP3.LUT P6, RZ, R57, 0x800000, RZ, 0xc0, !PT ;  /* 0x0080000039ff7812 */ /* 0x000fc400078cc0ff */
[----:B------:R-:W-:Y:S02]  /*56e70*/  LOP3.LUT R51, R51, 0xffefffff, RZ, 0xc0, !PT ;  /* 0xffefffff33337812 */ /* 0x000fe400078ec0ff */
[----:B------:R-:W-:Y:S02]  /*56e80*/  LOP3.LUT P3, RZ, R56, 0x1, RZ, 0xc0, !PT ;  /* 0x0000000138ff7812 */ /* 0x000fe4000786c0ff */
[----:B------:R-:W-:-:S07]  /*56e90*/  PRMT R7, R13, 0x7772, RZ ;  /* 0x000077720d077816 */ /* 0x000fce00000000ff */
[----:B------:R-:W-:Y:S02]  /*56ea0*/  @P6 LOP3.LUT R51, R51, 0x100000, RZ, 0xfc, !PT ;  /* 0x0010000033336812 */ /* 0x000fe400078efcff */
[----:B------:R-:W-:Y:S02]  /*56eb0*/  LOP3.LUT P6, RZ, R57, 0x1000000, RZ, 0xc0, !PT ;  /* 0x0100000039ff7812 */ /* 0x000fe400078cc0ff */
[----:B------:R-:W-:-:S11]  /*56ec0*/  LOP3.LUT R51, R51, 0xffdfffff, RZ, 0xc0, !PT ;  /* 0xffdfffff33337812 */ /* 0x000fd600078ec0ff */
[----:B------:R-:W-:Y:S02]  /*56ed0*/  @P6 LOP3.LUT R51, R51, 0x200000, RZ, 0xfc, !PT ;  /* 0x0020000033336812 */ /* 0x000fe400078efcff */
[----:B------:R-:W-:Y:S02]  /*56ee0*/  LOP3.LUT P6, RZ, R57, 0x2000000, RZ, 0xc0, !PT ;  /* 0x0200000039ff7812 */ /* 0x000fe400078cc0ff */
        /* <DEDUP_REMOVED lines=12> */
[----:B---3--:R0:W-:Y:S04]  /*56fb0*/  @P3 STG.E.U8 desc[UR40][R58.64], R7 ;  /* 0x000000073a003986 */ /* 0x0081e8000c101128 */
[----:B0-----:R-:W3:Y:S04]  /*56fc0*/  LDL.LU.64 R58, [R1+0x8f0] ;  /* 0x0008f000013a7983 */ /* 0x001ee80000300a00 */
[----:B------:R-:W3:Y:S02]  /*56fd0*/  LDL.LU.64 R16, [R1+0x910] ;  /* 0x0009100001107983 */ /* 0x000ee40000300a00 */
[----:B------:R-:W-:-:S02]  /*56fe0*/  @P6 LOP3.LUT R51, R51, 0x2000000, RZ, 0xfc, !PT ;  /* 0x0200000033336812 */ /* 0x000fc400078efcff */
[----:B------:R-:W-:Y:S02]  /*56ff0*/  LOP3.LUT P6, RZ, R57, 0x10000000, RZ, 0xc0, !PT ;  /* 0x1000000039ff7812 */ /* 0x000fe400078cc0ff */
[----:B------:R-:W-:Y:S02]  /*57000*/  LOP3.LUT R51, R51, 0xfbffffff, RZ, 0xc0, !PT ;  /* 0xfbffffff33337812 */ /* 0x000fe400078ec0ff */
[----:B------:R-:W-:-:S09]  /*57010*/  LOP3.LUT P1, RZ, R57, 0x80000000, RZ, 0xc0, !PT ;  /* 0x8000000039ff7812 */ /* 0x000fd2000782c0ff */
[----:B------:R-:W-:Y:S02]  /*57020*/  @P6 LOP3.LUT R51, R51, 0x4000000, RZ, 0xfc, !PT ;  /* 0x0400000033336812 */ /* 0x000fe400078efcff */
[----:B------:R-:W-:Y:S02]  /*57030*/  LOP3.LUT P6, RZ, R3, 0x8, RZ, 0xc0, !PT ;  /* 0x0000000803ff7812 */ /* 0x000fe400078cc0ff */
[----:B------:R-:W-:Y:S02]  /*57040*/  LOP3.LUT P0, RZ, R57, 0x40000000, RZ, 0xc0, !PT ;  /* 0x4000000039ff7812 */ /* 0x000fe4000780c0ff */
[----:B------:R-:W-:Y:S02]  /*57050*/  LOP3.LUT R51, R51, 0xf7ffffff, RZ, 0xc0, !PT ;  /* 0xf7ffffff33337812 */ /* 0x000fe400078ec0ff */
[----:B----4-:R-:W-:Y:S02]  /*57060*/  PRMT R7, R10, 0x7770, RZ ;  /* 0x000077700a077816 */ /* 0x010fe400000000ff */
[----:B------:R-:W-:-:S05]  /*57070*/  LOP3.LUT P5, RZ, R3, 0x2, RZ, 0xc0, !PT ;  /* 0x0000000203ff7812 */ /* 0x000fca00078ac0ff */
[----:B------:R-:W-:Y:S02]  /*57080*/  @P6 LOP3.LUT R51, R51, 0x8000000, RZ, 0xfc, !PT ;  /* 0x0800000033336812 */ /* 0x000fe400078efcff */
[----:B------:R-:W-:Y:S01]  /*57090*/  LOP3.LUT P6, RZ, R57, 0x20000000, RZ, 0xc0, !PT ;  /* 0x2000000039ff7812 */ /* 0x000fe200078cc0ff */
[----:B--2---:R0:W-:Y:S04]  /*570a0*/  @P2 STG.E.U8 desc[UR40][R4.64], R13 ;  /* 0x0000000d04002986 */ /* 0x0041e8000c101128 */
[----:B0-----:R-:W2:Y:S04]  /*570b0*/  LDL.LU.64 R4, [R1+0x908] ;  /* 0x0009080001047983 */ /* 0x001ea80000300a00 */
[----:B------:R-:W4:Y:S04]  /*570c0*/  LDL.LU.64 R12, [R1+0x900] ;  /* 0x00090000010c7983 */ /* 0x000f280000300a00 */
[----:B------:R-:W4:Y:S04]  /*570d0*/  LDL.LU.64 R8, [R1+0x930] ;  /* 0x0009300001087983 */ /* 0x000f280000300a00 */
[----:B------:R-:W4:Y:S04]  /*570e0*/  LDL.LU.64 R54, [R1+0x950] ;  /* 0x0009500001367983 */ /* 0x000f280000300a00 */
[----:B------:R-:W4:Y:S04]  /*570f0*/  LDL.LU.64 R48, [R1+0x948] ;  /* 0x0009480001307983 */ /* 0x000f280000300a00 */
[----:B------:R0:W-:Y:S01]  /*57100*/  @P1 STG.E.U8 desc[UR40][R60.64], R7 ;  /* 0x000000073c001986 */ /* 0x0001e2000c101128 */
[----:B------:R-:W-:-:S02]  /*57110*/  LOP3.LUT P1, RZ, R3, 0x1, RZ, 0xc0, !PT ;  /* 0x0000000103ff7812 */ /* 0x000fc4000782c0ff */
[C---:B------:R-:W-:Y:S01]  /*57120*/  PRMT R3, R10.reuse, 0x7771, RZ ;  /* 0x000077710a037816 */ /* 0x040fe200000000ff */
[----:B------:R-:W4:Y:S04]  /*57130*/  LDL.LU.64 R52, [R1+0x940] ;  /* 0x0009400001347983 */ /* 0x000f280000300a00 */
[----:B0-----:R-:W4:Y:S04]  /*57140*/  LDL.LU.64 R60, [R1+0x970] ;  /* 0x00097000013c7983 */ /* 0x001f280000300a00 */
[----:B------:R0:W-:Y:S02]  /*57150*/  @P0 STG.E.U8 desc[UR40][R26.64], R3 ;  /* 0x000000031a000986 */ /* 0x0001e4000c101128 */
[----:B0-----:R-:W-:-:S02]  /*57160*/  PRMT R3, R10, 0x7772, RZ ;  /* 0x000077720a037816 */ /* 0x001fc400000000ff */
[----:B------:R-:W4:Y:S04]  /*57170*/  LDL.LU.64 R26, [R1+0x990] ;  /* 0x00099000011a7983 */ /* 0x000f280000300a00 */
[----:B------:R0:W-:Y:S01]  /*57180*/  @P6 STG.E.U8 desc[UR40][R22.64], R3 ;  /* 0x0000000316006986 */ /* 0x0001e2000c101128 */
[C---:B------:R-:W-:Y:S02]  /*57190*/  LOP3.LUT P6, RZ, R51.reuse, 0x8000000, RZ, 0xc0, !PT ;  /* 0x0800000033ff7812 */ /* 0x040fe400078cc0ff */
[----:B------:R-:W-:Y:S01]  /*571a0*/  PRMT R10, R10, 0x7773, RZ ;  /* 0x000077730a0a7816 */ /* 0x000fe200000000ff */
[----:B0-----:R-:W4:Y:S10]  /*571b0*/  LDL.LU.64 R22, [R1+0x988] ;  /* 0x0009880001167983 */ /* 0x001f340000300a00 */
[----:B------:R0:W-:Y:S04]  /*571c0*/  @P6 STG.E.U8 desc[UR40][R18.64], R10 ;  /* 0x0000000a12006986 */ /* 0x0001e8000c101128 */
[----:B0-----:R-:W4:Y:S01]  /*571d0*/  LDL.LU.64 R18, [R1+0x980] ;  /* 0x0009800001127983 */ /* 0x001f220000300a00 */
[----:B------:R-:W-:-:S02]  /*571e0*/  LOP3.LUT P6, RZ, R51, 0x4000000, RZ, 0xc0, !PT ;  /* 0x0400000033ff7812 */ /* 0x000fc400078cc0ff */
[----:B------:R-:W-:-:S11]  /*571f0*/  PRMT R3, R14, 0x7770, RZ ;  /* 0x000077700e037816 */ /* 0x000fd600000000ff */
[----:B---3--:R0:W-:Y:S01]  /*57200*/  @P6 STG.E.U8 desc[UR40][R58.64], R3 ;  /* 0x000000033a006986 */ /* 0x0081e2000c101128 */
[C---:B------:R-:W-:Y:S02]  /*57210*/  LOP3.LUT P6, RZ, R51.reuse, 0x2000000, RZ, 0xc0, !PT ;  /* 0x0200000033ff7812 */ /* 0x040fe400078cc0ff */
[----:B0-----:R-:W-:Y:S01]  /*57220*/  PRMT R3, R14, 0x7771, RZ ;  /* 0x000077710e037816 */ /* 0x001fe200000000ff */
[----:B------:R-:W3:Y:S10]  /*57230*/  LDL.LU.64 R58, [R1+0x9b0] ;  /* 0x0009b000013a7983 */ /* 0x000ef40000300a00 */
[----:B------:R0:W-:Y:S01]  /*57240*/  @P6 STG.E.U8 desc[UR40][R16.64], R3 ;  /* 0x0000000310006986 */ /* 0x0001e2000c101128 */
[----:B------:R-:W-:-:S02]  /*57250*/  LOP3.LUT P6, RZ, R51, 0x1000000, RZ, 0xc0, !PT ;  /* 0x0100000033ff7812 */ /* 0x000fc400078cc0ff */
[C---:B0-----:R-:W-:Y:S01]  /*57260*/  PRMT R3, R14.reuse, 0x7772, RZ ;  /* 0x000077720e037816 */ /* 0x041fe200000000ff */
[----:B------:R-:W3:Y:S01]  /*57270*/  LDL.LU.64 R16, [R1+0x1498] ;  /* 0x0014980001107983 */ /* 0x000ee20000300a00 */
[----:B------:R-:W-:Y:S02]  /*57280*/  PRMT R14, R14, 0x7773, RZ ;  /* 0x000077730e0e7816 */ /* 0x000fe400000000ff */
[C---:B------:R-:W-:Y:S02]  /*57290*/  LOP3.LUT P4, RZ, R57.reuse, 0x400000, RZ, 0xc0, !PT ;  /* 0x0040000039ff7812 */ /* 0x040fe4000788c0ff */
[C---:B------:R-:W-:Y:S02]  /*572a0*/  LOP3.LUT P3, RZ, R57.reuse, 0x200000, RZ, 0xc0, !PT ;  /* 0x0020000039ff7812 */ /* 0x040fe4000786c0ff */
[----:B------:R-:W-:-:S03]  /*572b0*/  LOP3.LUT P2, RZ, R57, 0x100000, RZ, 0xc0, !PT ;  /* 0x0010000039ff7812 */ /* 0x000fc6000784c0ff */
[----:B--2---:R0:W-:Y:S01]  /*572c0*/  @P6 STG.E.U8 desc[UR40][R4.64], R3 ;  /* 0x0000000304006986 */ /* 0x0041e2000c101128 */
[----:B------:R-:W-:Y:S02]  /*572d0*/  LOP3.LUT P6, RZ, R51, 0x800000, RZ, 0xc0, !PT ;  /* 0x0080000033ff7812 */ /* 0x000fe400078cc0ff */
[----:B0-----:R-:W-:Y:S01]  /*572e0*/  PRMT R3, R11, 0x7770, RZ ;  /* 0x000077700b037816 */ /* 0x001fe200000000ff */
[----:B------:R-:W2:Y:S10]  /*572f0*/  LDL.LU.64 R4, [R1+0x1490] ;  /* 0x0014900001047983 */ /* 0x000eb40000300a00 */
[----:B----4-:R-:W-:Y:S01]  /*57300*/  @P6 STG.E.U8 desc[UR40][R12.64], R14 ;  /* 0x0000000e0c006986 */ /* 0x010fe2000c101128 */
[----:B------:R-:W-:-:S13]  /*57310*/  LOP3.LUT P6, RZ, R51, 0x400000, RZ, 0xc0, !PT ;  /* 0x0040000033ff7812 */ /* 0x000fda00078cc0ff */
[----:B------:R0:W-:Y:S01]  /*57320*/  @P6 STG.E.U8 desc[UR40][R8.64], R3 ;  /* 0x0000000308006986 */ /* 0x0001e2000c101128 */
[----:B------:R-:W-:Y:S02]  /*57330*/  LOP3.LUT P6, RZ, R51, 0x200000, RZ, 0xc0, !PT ;  /* 0x0020000033ff7812 */ /* 0x000fe400078cc0ff */
[----:B0-----:R-:W-:-:S11]  /*57340*/  PRMT R3, R11, 0x7771, RZ ;  /* 0x000077710b037816 */ /* 0x001fd600000000ff */
[----:B------:R0:W-:Y:S01]  /*57350*/  @P6 STG.E.U8 desc[UR40][R54.64], R3 ;  /* 0x0000000336006986 */ /* 0x0001e2000c101128 */
[----:B------:R-:W-:Y:S02]  /*57360*/  LOP3.LUT P6, RZ, R51, 0x100000, RZ, 0xc0, !PT ;  /* 0x0010000033ff7812 */ /* 0x000fe400078cc0ff */
[C---:B0-----:R-:W-:Y:S02]  /*57370*/  PRMT R3, R11.reuse, 0x7772, RZ ;  /* 0x000077720b037816 */ /* 0x041fe400000000ff */
[----:B------:R-:W-:-:S09]  /*57380*/  PRMT R11, R11, 0x7773, RZ ;  /* 0x000077730b0b7816 */ /* 0x000fd200000000ff */
[----:B------:R0:W-:Y:S04]  /*57390*/  @P6 STG.E.U8 desc[UR40][R48.64], R3 ;  /* 0x0000000330006986 */ /* 0x0001e8000c101128 */
[----:B------:R-:W-:Y:S01]  /*573a0*/  @P5 STG.E.U8 desc[UR40][R52.64], R11 ;  /* 0x0000000b34005986 */ /* 0x000fe2000c101128 */
[----:B0-----:R-:W-:-:S05]  /*573b0*/  PRMT R3, R15, 0x7770, RZ ;  /* 0x000077700f037816 */ /* 0x001fca00000000ff */
[----:B------:R0:W-:Y:S02]  /*573c0*/  @P4 STG.E.U8 desc[UR40][R60.64], R3 ;  /* 0x000000033c004986 */ /* 0x0001e4000c101128 */
[----:B0-----:R-:W-:-:S05]  /*573d0*/  PRMT R3, R15, 0x7771, RZ ;  /* 0x000077710f037816 */ /* 0x001fca00000000ff */
[----:B------:R0:W-:Y:S02]  /*573e0*/  @P3 STG.E.U8 desc[UR40][R26.64], R3 ;  /* 0x000000031a003986 */ /* 0x0001e4000c101128 */
[----:B0-----:R-:W-:-:S05]  /*573f0*/  PRMT R3, R15, 0x7772, RZ ;  /* 0x000077720f037816 */ /* 0x001fca00000000ff */
[----:B------:R0:W-:Y:S01]  /*57400*/  @P2 STG.E.U8 desc[UR40][R22.64], R3 ;  /* 0x0000000316002986 */ /* 0x0001e2000c101128 */
[----:B------:R-:W-:-:S03]  /*57410*/  PRMT R15, R15, 0x7773, RZ ;  /* 0x000077730f0f7816 */ /* 0x000fc600000000ff */
[----:B0-----:R-:W4:Y:S04]  /*57420*/  LDL.LU.64 R22, [R1+0x9d0] ;  /* 0x0009d00001167983 */ /* 0x001f280000300a00 */
[----:B------:R0:W-:Y:S04]  /*57430*/  @P1 STG.E.U8 desc[UR40][R18.64], R15 ;  /* 0x0000000f12001986 */ /* 0x0001e8000c101128 */
[----:B0-----:R-:W2:Y:S01]  /*57440*/  LDL.LU.64 R18, [R1+0x9c8] ;  /* 0x0009c80001127983 */ /* 0x001ea20000300a00 */
[----:B------:R-:W-:Y:S02]  /*57450*/  LOP3.LUT P0, RZ, R57, 0x80000, RZ, 0xc0, !PT ;  /* 0x0008000039ff7812 */ /* 0x000fe4000780c0ff */
[----:B---3--:R-:W-:-:S11]  /*57460*/  PRMT R3, R16, 0x7770, RZ ;  /* 0x0000777010037816 */ /* 0x008fd600000000ff */
[----:B------:R0:W-:Y:S04]  /*57470*/  @P0 STG.E.U8 desc[UR40][R58.64], R3 ;  /* 0x000000033a000986 */ /* 0x0001e8000c101128 */
[----:B0-----:R-:W3:Y:S04]  /*57480*/  LDL.LU.64 R58, [R1+0x9c0] ;  /* 0x0009c000013a7983 */ /* 0x001ee80000300a00 */
[----:B------:R-:W3:Y:S04]  /*57490*/  LDL.LU.64 R54, [R1+0x9f0] ;  /* 0x0009f00001367983 */ /* 0x000ee80000300a00 */
[----:B------:R-:W3:Y:S04]  /*574a0*/  LDL.LU.64 R48, [R1+0xa10] ;  /* 0x000a100001307983 */ /* 0x000ee80000300a00 */
[----:B------:R-:W3:Y:S04]  /*574b0*/  LDL.LU.64 R52, [R1+0xa08] ;  /* 0x000a080001347983 */ /* 0x000ee80000300a00 */
[----:B------:R-:W3:Y:S01]  /*574c0*/  LDL.LU.64 R60, [R1+0xa00] ;  /* 0x000a0000013c7983 */ /* 0x000ee20000300a00 */
[----:B------:R-:W-:-:S03]  /*574d0*/  LOP3.LUT P3, RZ, R57, 0x40000, RZ, 0xc0, !PT ;  /* 0x0004000039ff7812 */ /* 0x000fc6000786c0ff */
[----:B------:R-:W3:Y:S01]  /*574e0*/  LDL.LU.64 R26, [R1+0xa30] ;  /* 0x000a3000011a7983 */ /* 0x000ee20000300a00 */
[----:B------:R-:W-:Y:S02]  /*574f0*/  PRMT R3, R16, 0x7771, RZ ;  /* 0x0000777110037816 */ /* 0x000fe400000000ff */
[C---:B------:R-:W-:Y:S02]  /*57500*/  LOP3.LUT P2, RZ, R57.reuse, 0x20000, RZ, 0xc0, !PT ;  /* 0x0002000039ff7812 */ /* 0x040fe4000784c0ff */
[----:B------:R-:W-:Y:S02]  /*57510*/  LOP3.LUT P6, RZ, R57, 0x200, RZ, 0xc0, !PT ;  /* 0x0000020039ff7812 */ /* 0x000fe400078cc0ff */
[----:B------:R-:W-:-:S11]  /*57520*/  LOP3.LUT R51, R51, 0xffffefff, RZ, 0xc0, !PT ;  /* 0xffffefff33337812 */ /* 0x000fd600078ec0ff */
[----:B------:R-:W-:Y:S02]  /*57530*/  @P6 LOP3.LUT R51, R51, 0x1000, RZ, 0xfc, !PT ;  /* 0x0000100033336812 */ /* 0x000fe400078efcff */
[----:B------:R-:W-:Y:S02]  /*57540*/  LOP3.LUT P6, RZ, R57, 0x400, RZ, 0xc0, !PT ;  /* 0x0000040039ff7812 */ /* 0x000fe400078cc0ff */
[----:B------:R-:W-:-:S11]  /*57550*/  LOP3.LUT R51, R51, 0xffffdfff, RZ, 0xc0, !PT ;  /* 0xffffdfff33337812 */ /* 0x000fd600078ec0ff */
[----:B------:R-:W-:-:S04]  /*57560*/  @P6 LOP3.LUT R51, R51, 0x2000, RZ, 0xfc, !PT ;  /* 0x0000200033336812 */ /* 0x000fc800078efcff */
[----:B------:R-:W-:Y:S01]  /*57570*/  LOP3.LUT R51, R51, 0xffffbfff, RZ, 0xc0, !PT ;  /* 0xffffbfff33337812 */ /* 0x000fe200078ec0ff */
[----:B----4-:R0:W-:Y:S04]  /*57580*/  @P3 STG.E.U8 desc[UR40][R22.64], R3 ;  /* 0x0000000316003986 */ /* 0x0101e8000c101128 */
[----:B0-----:R-:W4:Y:S01]  /*57590*/  LDL.LU.64 R22, [R1+0xa50] ;  /* 0x000a500001167983 */ /* 0x001f220000300a00 */
[----:B------:R-:W-:-:S05]  /*575a0*/  PRMT R3, R16, 0x7772, RZ ;  /* 0x0000777210037816 */ /* 0x000fca00000000ff */
[----:B--2---:R0:W-:Y:S04]  /*575b0*/  @P2 STG.E.U8 desc[UR40][R18.64], R3 ;  /* 0x0000000312002986 */ /* 0x0041e8000c101128 */
[----:B0-----:R-:W2:Y:S01]  /*575c0*/  LDL.LU.64 R18, [R1+0xa48] ;  /* 0x000a480001127983 */ /* 0x001ea20000300a00 */
        /* <DEDUP_REMOVED lines=15> */
[C---:B------:R-:W-:Y:S02]  /*576c0*/  LOP3.LUT P6, RZ, R57.reuse, 0x4000, RZ, 0xc0, !PT ;  /* 0x0000400039ff7812 */ /* 0x040fe400078cc0ff */
[----:B------:R-:W-:Y:S02]  /*576d0*/  LOP3.LUT P0, RZ, R57, 0x10000, RZ, 0xc0, !PT ;  /* 0x0001000039ff7812 */ /* 0x000fe4000780c0ff */
[----:B------:R-:W-:Y:S02]  /*576e0*/  LOP3.LUT R51, R51, 0xfff7ffff, RZ, 0xc0, !PT ;  /* 0xfff7ffff33337812 */ /* 0x000fe400078ec0ff */
[----:B------:R-:W-:Y:S02]  /*576f0*/  PRMT R16, R16, 0x7773, RZ ;  /* 0x0000777310107816 */ /* 0x000fe400000000ff */
[----:B------:R-:W-:-:S05]  /*57700*/  PRMT R3, R20, 0x7770, RZ ;  /* 0x0000777014037816 */ /* 0x000fca00000000ff */
[----:B------:R-:W-:Y:S02]  /*57710*/  @P6 LOP3.LUT R51, R51, 0x80000, RZ, 0xfc, !PT ;  /* 0x0008000033336812 */ /* 0x000fe400078efcff */
[----:B------:R-:W-:Y:S01]  /*57720*/  LOP3.LUT P6, RZ, R57, 0x8000, RZ, 0xc0, !PT ;  /* 0x0000800039ff7812 */ /* 0x000fe200078cc0ff */
[----:B---3--:R0:W-:Y:S04]  /*57730*/  @P1 STG.E.U8 desc[UR40][R58.64], R16 ;  /* 0x000000103a001986 */ /* 0x0081e8000c101128 */
[----:B------:R1:W-:Y:S04]  /*57740*/  @P0 STG.E.U8 desc[UR40][R54.64], R3 ;  /* 0x0000000336000986 */ /* 0x0003e8000c101128 */
[----:B0-----:R-:W3:Y:S01]  /*57750*/  LDL.LU.64 R58, [R1+0xa40] ;  /* 0x000a4000013a7983 */ /* 0x001ee20000300a00 */
[----:B-1----:R-:W-:-:S03]  /*57760*/  PRMT R3, R20, 0x7771, RZ ;  /* 0x0000777114037816 */ /* 0x002fc600000000ff */
[----:B------:R-:W3:Y:S04]  /*57770*/  LDL.LU.64 R14, [R1+0xa70] ;  /* 0x000a7000010e7983 */ /* 0x000ee80000300a00 */
[----:B------:R0:W-:Y:S01]  /*57780*/  @P6 STG.E.U8 desc[UR40][R48.64], R3 ;  /* 0x0000000330006986 */ /* 0x0001e2000c101128 */
[----:B------:R-:W-:-:S03]  /*57790*/  LOP3.LUT P6, RZ, R51, 0x80000, RZ, 0xc0, !PT ;  /* 0x0008000033ff7812 */ /* 0x000fc600078cc0ff */
[----:B------:R-:W3:Y:S04]  /*577a0*/  LDL.LU.64 R10, [R1+0xa90] ;  /* 0x000a9000010a7983 */ /* 0x000ee80000300a00 */
[----:B------:R-:W3:Y:S01]  /*577b0*/  LDL.LU.64 R12, [R1+0xa88] ;  /* 0x000a8800010c7983 */ /* 0x000ee20000300a00 */
[----:B0-----:R-:W-:-:S03]  /*577c0*/  PRMT R3, R20, 0x7772, RZ ;  /* 0x0000777214037816 */ /* 0x001fc600000000ff */
[----:B------:R-:W3:Y:S04]  /*577d0*/  LDL.LU.64 R8, [R1+0xa80] ;  /* 0x000a800001087983 */ /* 0x000ee80000300a00 */
[----:B------:R0:W-:Y:S01]  /*577e0*/  @P6 STG.E.U8 desc[UR40][R52.64], R3 ;  /* 0x0000000334006986 */ /* 0x0001e2000c101128 */
[----:B------:R-:W-:Y:S02]  /*577f0*/  LOP3.LUT P6, RZ, R51, 0x40000, RZ, 0xc0, !PT ;  /* 0x0004000033ff7812 */ /* 0x000fe400078cc0ff */
[----:B------:R-:W-:Y:S01]  /*57800*/  PRMT R20, R20, 0x7773, RZ ;  /* 0x0000777314147816 */ /* 0x000fe200000000ff */
[----:B------:R-:W3:Y:S04]  /*57810*/  LDL.LU.64 R54, [R1+0xab8] ;  /* 0x000ab80001367983 */ /* 0x000ee80000300a00 */
[----:B------:R-:W3:Y:S01]  /*57820*/  LDL.LU.64 R48, [R1+0xaf0] ;  /* 0x000af00001307983 */ /* 0x000ee20000300a00 */
[----:B0-----:R-:W-:-:S03]  /*57830*/  PRMT R3, R17, 0x7770, RZ ;  /* 0x0000777011037816 */ /* 0x001fc600000000ff */
[----:B------:R-:W3:Y:S04]  /*57840*/  LDL.LU.64 R52, [R1+0xae8] ;  /* 0x000ae80001347983 */ /* 0x000ee80000300a00 */
[----:B------:R0:W-:Y:S01]  /*57850*/  @P6 STG.E.U8 desc[UR40][R60.64], R20 ;  /* 0x000000143c006986 */ /* 0x0001e2000c101128 */
[----:B------:R-:W-:-:S03]  /*57860*/  LOP3.LUT P6, RZ, R51, 0x20000, RZ, 0xc0, !PT ;  /* 0x0002000033ff7812 */ /* 0x000fc600078cc0ff */
[----:B0-----:R-:W3:Y:S10]  /*57870*/  LDL.LU.64 R60, [R1+0xae0] ;  /* 0x000ae000013c7983 */ /* 0x001ef40000300a00 */
[----:B------:R0:W-:Y:S01]  /*57880*/  @P6 STG.E.U8 desc[UR40][R26.64], R3 ;  /* 0x000000031a006986 */ /* 0x0001e2000c101128 */
[----:B------:R-:W-:-:S02]  /*57890*/  LOP3.LUT P6, RZ, R51, 0x10000, RZ, 0xc0, !PT ;  /* 0x0001000033ff7812 */ /* 0x000fc400078cc0ff */
[----:B0-----:R-:W-:Y:S01]  /*578a0*/  PRMT R3, R17, 0x7771, RZ ;  /* 0x0000777111037816 */ /* 0x001fe200000000ff */
[----:B------:R-:W3:Y:S10]  /*578b0*/  LDL.LU.64 R26, [R1+0x1488] ;  /* 0x00148800011a7983 */ /* 0x000ef40000300a00 */
[----:B----4-:R0:W-:Y:S01]  /*578c0*/  @P6 STG.E.U8 desc[UR40][R22.64], R3 ;  /* 0x0000000316006986 */ /* 0x0101e2000c101128 */
[----:B------:R-:W-:-:S02]  /*578d0*/  LOP3.LUT P6, RZ, R51, 0x8000, RZ, 0xc0, !PT ;  /* 0x0000800033ff7812 */ /* 0x000fc400078cc0ff */
[----:B0-----:R-:W-:Y:S01]  /*578e0*/  PRMT R3, R17, 0x7772, RZ ;  /* 0x0000777211037816 */ /* 0x001fe200000000ff */
[----:B------:R-:W4:Y:S10]  /*578f0*/  LDL.LU.64 R22, [R1+0x1480] ;  /* 0x0014800001167983 */ /* 0x000f340000300a00 */
[----:B--2---:R0:W-:Y:S04]  /*57900*/  @P6 STG.E.U8 desc[UR40][R18.64], R3 ;  /* 0x0000000312006986 */ /* 0x0041e8000c101128 */
[----:B0-----:R-:W2:Y:S01]  /*57910*/  LDL.LU.64 R18, [R1+0x1478] ;  /* 0x0014780001127983 */ /* 0x001ea20000300a00 */
[----:B------:R-:W-:-:S02]  /*57920*/  LOP3.LUT P6, RZ, R51, 0x4000, RZ, 0xc0, !PT ;  /* 0x0000400033ff7812 */ /* 0x000fc400078cc0ff */
[----:B------:R-:W-:Y:S02]  /*57930*/  PRMT R17, R17, 0x7773, RZ ;  /* 0x0000777311117816 */ /* 0x000fe400000000ff */
[----:B------:R-:W-:Y:S02]  /*57940*/  PRMT R3, R21, 0x7770, RZ ;  /* 0x0000777015037816 */ /* 0x000fe400000000ff */
[C---:B------:R-:W-:Y:S02]  /*57950*/  LOP3.LUT P5, RZ, R57.reuse, 0x100, RZ, 0xc0, !PT ;  /* 0x0000010039ff7812 */ /* 0x040fe400078ac0ff */
[----:B------:R-:W-:Y:S02]  /*57960*/  LOP3.LUT P4, RZ, R4, 0x10000000, RZ, 0xc0, !PT ;  /* 0x1000000004ff7812 */ /* 0x000fe4000788c0ff */
[C---:B------:R-:W-:Y:S02]  /*57970*/  LOP3.LUT P3, RZ, R57.reuse, 0x80, RZ, 0xc0, !PT ;  /* 0x0000008039ff7812 */ /* 0x040fe4000786c0ff */
[----:B------:R-:W-:-:S02]  /*57980*/  LOP3.LUT P2, RZ, R57, 0x40, RZ, 0xc0, !PT ;  /* 0x0000004039ff7812 */ /* 0x000fc4000784c0ff */
[----:B------:R-:W-:Y:S01]  /*57990*/  LOP3.LUT P1, RZ, R57, 0x20, RZ, 0xc0, !PT ;  /* 0x0000002039ff7812 */ /* 0x000fe2000782c0ff */
[----:B---3--:R0:W-:Y:S01]  /*579a0*/  @P6 STG.E.U8 desc[UR40][R58.64], R17 ;  /* 0x000000113a006986 */ /* 0x0081e2000c101128 */
[----:B------:R-:W-:-:S03]  /*579b0*/  LOP3.LUT P6, RZ, R51, 0x2000, RZ, 0xc0, !PT ;  /* 0x0000200033ff7812 */ /* 0x000fc600078cc0ff */
[----:B0-----:R-:W3:Y:S10]  /*579c0*/  LDL.LU.64 R58, [R1+0x1470] ;  /* 0x00147000013a7983 */ /* 0x001ef40000300a00 */
[----:B------:R0:W-:Y:S01]  /*579d0*/  @P6 STG.E.U8 desc[UR40][R14.64], R3 ;  /* 0x000000030e006986 */ /* 0x0001e2000c101128 */
[----:B------:R-:W-:-:S02]  /*579e0*/  LOP3.LUT P6, RZ, R51, 0x1000, RZ, 0xc0, !PT ;  /* 0x0000100033ff7812 */ /* 0x000fc400078cc0ff */
[----:B0-----:R-:W-:-:S11]  /*579f0*/  PRMT R3, R21, 0x7771, RZ ;  /* 0x0000777115037816 */ /* 0x001fd600000000ff */
[----:B------:R0:W-:Y:S02]  /*57a00*/  @P6 STG.E.U8 desc[UR40][R10.64], R3 ;  /* 0x000000030a006986 */ /* 0x0001e4000c101128 */
[C---:B0-----:R-:W-:Y:S02]  /*57a10*/  PRMT R3, R21.reuse, 0x7772, RZ ;  /* 0x0000777215037816 */ /* 0x041fe400000000ff */
[----:B------:R-:W4:Y:S01]  /*57a20*/  LDL.LU.64 R10, [R1+0xb00] ;  /* 0x000b0000010a7983 */ /* 0x000f220000300a00 */
[----:B------:R-:W-:-:S03]  /*57a30*/  PRMT R21, R21, 0x7773, RZ ;  /* 0x0000777315157816 */ /* 0x000fc600000000ff */
[----:B------:R0:W-:Y:S04]  /*57a40*/  @P5 STG.E.U8 desc[UR40][R12.64], R3 ;  /* 0x000000030c005986 */ /* 0x0001e8000c101128 */
[----:B------:R-:W-:Y:S04]  /*57a50*/  @P4 STG.E.U8 desc[UR40][R8.64], R21 ;  /* 0x0000001508004986 */ /* 0x000fe8000c101128 */
[----:B0-----:R-:W4:Y:S01]  /*57a60*/  LDL.LU.64 R12, [R1+0xb30] ;  /* 0x000b3000010c7983 */ /* 0x001f220000300a00 */
[----:B------:R-:W-:Y:S02]  /*57a70*/  LOP3.LUT P0, RZ, R4, 0x8000000, RZ, 0xc0, !PT ;  /* 0x0800000004ff7812 */ /* 0x000fe4000780c0ff */
[----:B--2---:R-:W-:-:S05]  /*57a80*/  PRMT R3, R18, 0x7770, RZ ;  /* 0x0000777012037816 */ /* 0x004fca00000000ff */
[----:B------:R0:W-:Y:S02]  /*57a90*/  @P3 STG.E.U8 desc[UR40][R54.64], R3 ;  /* 0x0000000336003986 */ /* 0x0001e4000c101128 */
[----:B0-----:R-:W-:-:S05]  /*57aa0*/  PRMT R3, R18, 0x7771, RZ ;  /* 0x0000777112037816 */ /* 0x001fca00000000ff */
[----:B------:R0:W-:Y:S02]  /*57ab0*/  @P2 STG.E.U8 desc[UR40][R48.64], R3 ;  /* 0x0000000330002986 */ /* 0x0001e4000c101128 */
[----:B0-----:R-:W-:-:S05]  /*57ac0*/  PRMT R3, R18, 0x7772, RZ ;  /* 0x0000777212037816 */ /* 0x001fca00000000ff */
[----:B------:R0:W-:Y:S04]  /*57ad0*/  @P1 STG.E.U8 desc[UR40][R52.64], R3 ;  /* 0x0000000334001986 */ /* 0x0001e8000c101128 */
[----:B0-----:R-:W2:Y:S01]  /*57ae0*/  LDL.LU.64 R52, [R1+0xb28] ;  /* 0x000b280001347983 */ /* 0x001ea20000300a00 */
[----:B------:R-:W-:-:S03]  /*57af0*/  PRMT R18, R18, 0x7773, RZ ;  /* 0x0000777312127816 */ /* 0x000fc600000000ff */
[----:B------:R-:W2:Y:S04]  /*57b00*/  LDL.LU.64 R8, [R1+0xb20] ;  /* 0x000b200001087983 */ /* 0x000ea80000300a00 */
[----:B------:R0:W-:Y:S04]  /*57b10*/  @P0 STG.E.U8 desc[UR40][R60.64], R18 ;  /* 0x000000123c000986 */ /* 0x0001e8000c101128 */
[----:B0-----:R-:W2:Y:S01]  /*57b20*/  LDL.LU.64 R60, [R1+0xb40] ;  /* 0x000b4000013c7983 */ /* 0x001ea20000300a00 */
[----:B------:R-:W-:Y:S02]  /*57b30*/  LOP3.LUT P0, RZ, R4, 0x2000000, RZ, 0xc0, !PT ;  /* 0x0200000004ff7812 */ /* 0x000fe4000780c0ff */
[----:B------:R-:W-:Y:S01]  /*57b40*/  LOP3.LUT R51, R51, 0xfffffdff, RZ, 0xc0, !PT ;  /* 0xfffffdff33337812 */ /* 0x000fe200078ec0ff */
[----:B------:R-:W2:Y:S04]  /*57b50*/  LDL.LU.64 R54, [R1+0xb70] ;  /* 0x000b700001367983 */ /* 0x000ea80000300a00 */
[----:B------:R-:W2:Y:S06]  /*57b60*/  LDL.LU.64 R48, [R1+0xb68] ;  /* 0x000b680001307983 */ /* 0x000eac0000300a00 */
[----:B------:R-:W-:-:S04]  /*57b70*/  @P0 LOP3.LUT R51, R51, 0x200, RZ, 0xfc, !PT ;  /* 0x0000020033330812 */ /* 0x000fc800078efcff */
[----:B------:R-:W-:Y:S02]  /*57b80*/  LOP3.LUT R51, R51, 0xfffffbff, RZ, 0xc0, !PT ;  /* 0xfffffbff33337812 */ /* 0x000fe400078ec0ff */
[----:B---3--:R-:W-:-:S13]  /*57b90*/  LOP3.LUT P0, RZ, R58, 0x80000000, RZ, 0xc0, !PT ;  /* 0x800000003aff7812 */ /* 0x008fda000780c0ff */
[----:B------:R-:W-:Y:S02]  /*57ba0*/  @P0 LOP3.LUT R51, R51, 0x400, RZ, 0xfc, !PT ;  /* 0x0000040033330812 */ /* 0x000fe400078efcff */
[----:B------:R-:W-:Y:S02]  /*57bb0*/  LOP3.LUT P0, RZ, R57, 0x1, RZ, 0xc0, !PT ;  /* 0x0000000139ff7812 */ /* 0x000fe4000780c0ff */
[----:B------:R-:W-:Y:S02]  /*57bc0*/  LOP3.LUT R51, R51, 0xfffff7ff, RZ, 0xc0, !PT ;  /* 0xfffff7ff33337812 */ /* 0x000fe400078ec0ff */
[C---:B------:R-:W-:Y:S02]  /*57bd0*/  LOP3.LUT P5, RZ, R57.reuse, 0x10, RZ, 0xc0, !PT ;  /* 0x0000001039ff7812 */ /* 0x040fe400078ac0ff */
[C---:B------:R-:W-:Y:S02]  /*57be0*/  LOP3.LUT P4, RZ, R57.reuse, 0x8, RZ, 0xc0, !PT ;  /* 0x0000000839ff7812 */ /* 0x040fe4000788c0ff */
[----:B------:R-:W-:-:S05]  /*57bf0*/  LOP3.LUT P3, RZ, R57, 0x4, RZ, 0xc0, !PT ;  /* 0x0000000439ff7812 */ /* 0x000fca000786c0ff */
[----:B------:R-:W-:Y:S02]  /*57c00*/  @P0 LOP3.LUT R51, R51, 0x800, RZ, 0xfc, !PT ;  /* 0x0000080033330812 */ /* 0x000fe400078efcff */
[----:B------:R-:W-:Y:S02]  /*57c10*/  LOP3.LUT P0, RZ, R57, 0x2, RZ, 0xc0, !PT ;  /* 0x0000000239ff7812 */ /* 0x000fe4000780c0ff */
[----:B------:R-:W3:Y:S04]  /*57c20*/  LDL.LU.64 R56, [R1+0xb60] ;  /* 0x000b600001387983 */ /* 0x000ee80000300a00 */
[----:B------:R-:W3:Y:S01]  /*57c30*/  LDL.LU.64 R20, [R1+0xb80] ;  /* 0x000b800001147983 */ /* 0x000ee20000300a00 */
[----:B----4-:R-:W-:-:S03]  /*57c40*/  PRMT R3, R22, 0x7770, RZ ;  /* 0x0000777016037816 */ /* 0x010fc600000000ff */
[----:B------:R-:W4:Y:S04]  /*57c50*/  LDL.LU.64 R16, [R1+0xbb0] ;  /* 0x000bb00001107983 */ /* 0x000f280000300a00 */
[----:B------:R0:W-:Y:S02]  /*57c60*/  @P5 STG.E.U8 desc[UR40][R10.64], R3 ;  /* 0x000000030a005986 */ /* 0x0001e4000c101128 */
[----:B0-----:R-:W-:-:S05]  /*57c70*/  PRMT R3, R22, 0x7771, RZ ;  /* 0x0000777116037816 */ /* 0x001fca00000000ff */
[----:B------:R0:W-:Y:S02]  /*57c80*/  @P4 STG.E.U8 desc[UR40][R12.64], R3 ;  /* 0x000000030c004986 */ /* 0x0001e4000c101128 */
[----:B0-----:R-:W-:Y:S02]  /*57c90*/  PRMT R3, R22, 0x7772, RZ ;  /* 0x0000777216037816 */ /* 0x001fe400000000ff */
[----:B------:R-:W-:Y:S02]  /*57ca0*/  LOP3.LUT P2, RZ, R4, 0x4000000, RZ, 0xc0, !PT ;  /* 0x0400000004ff7812 */ /* 0x000fe4000784c0ff */
[----:B------:R-:W-:Y:S01]  /*57cb0*/  PRMT R22, R22, 0x7773, RZ ;  /* 0x0000777316167816 */ /* 0x000fe200000000ff */
[----:B--2---:R0:W-:Y:S04]  /*57cc0*/  @P3 STG.E.U8 desc[UR40][R52.64], R3 ;  /* 0x0000000334003986 */ /* 0x0041e8000c101128 */
[----:B0-----:R-:W2:Y:S04]  /*57cd0*/  LDL.LU.64 R52, [R1+0xba8] ;  /* 0x000ba80001347983 */ /* 0x001ea80000300a00 */
[----:B------:R-:W2:Y:S04]  /*57ce0*/  LDL.LU.64 R14, [R1+0xba0] ;  /* 0x000ba000010e7983 */ /* 0x000ea80000300a00 */
[----:B------:R-:W2:Y:S01]  /*57cf0*/  LDL.LU.64 R10, [R1+0xbc0] ;  /* 0x000bc000010a7983 */ /* 0x000ea20000300a00 */
[----:B------:R-:W-:-:S03]  /*57d00*/  PRMT R3, R19, 0x7770, RZ ;  /* 0x0000777013037816 */ /* 0x000fc600000000ff */
[----:B------:R-:W2:Y:S04]  /*57d10*/  LDL.LU.64 R12, [R1+0xbf8] ;  /* 0x000bf800010c7983 */ /* 0x000ea80000300a00 */
[----:B------:R-:W-:Y:S04]  /*57d20*/  @P2 STG.E.U8 desc[UR40][R8.64], R22 ;  /* 0x0000001608002986 */ /* 0x000fe8000c101128 */
[----:B------:R0:W-:Y:S04]  /*57d30*/  @P0 STG.E.U8 desc[UR40][R60.64], R3 ;  /* 0x000000033c000986 */ /* 0x0001e8000c101128 */
[----:B0-----:R-:W2:Y:S01]  /*57d40*/  LDL.LU.64 R60, [R1+0xbf0] ;  /* 0x000bf000013c7983 */ /* 0x001ea20000300a00 */
[----:B------:R-:W-:-:S02]  /*57d50*/  LOP3.LUT P1, RZ, R58, 0x8000000, RZ, 0xc0, !PT ;  /* 0x080000003aff7812 */ /* 0x000fc4000782c0ff */
[----:B------:R-:W-:Y:S01]  /*57d60*/  LOP3.LUT R51, R51, 0xffffffdf, RZ, 0xc0, !PT ;  /* 0xffffffdf33337812 */ /* 0x000fe200078ec0ff */
[----:B------:R-:W2:Y:S10]  /*57d70*/  LDL.LU.64 R8, [R1+0xbe8] ;  /* 0x000be80001087983 */ /* 0x000eb40000300a00 */
        /* <DEDUP_REMOVED lines=9> */
[----:B------:R-:W-:-:S04]  /*57e10*/  @P1 LOP3.LUT R51, R51, 0x100, RZ, 0xfc, !PT ;  /* 0x0000010033331812 */ /* 0x000fc800078efcff */
[----:B------:R-:W-:Y:S02]  /*57e20*/  LOP3.LUT P0, RZ, R51, 0x800, RZ, 0xc0, !PT ;  /* 0x0000080033ff7812 */ /* 0x000fe4000780c0ff */
[----:B------:R-:W-:-:S11]  /*57e30*/  PRMT R3, R19, 0x7771, RZ ;  /* 0x0000777113037816 */ /* 0x000fd600000000ff */
[----:B------:R0:W-:Y:S01]  /*57e40*/  @P0 STG.E.U8 desc[UR40][R54.64], R3 ;  /* 0x0000000336000986 */ /* 0x0001e2000c101128 */
[----:B------:R-:W-:Y:S02]  /*57e50*/  LOP3.LUT P0, RZ, R51, 0x400, RZ, 0xc0, !PT ;  /* 0x0000040033ff7812 */ /* 0x000fe4000780c0ff */
[----:B------:R-:W-:Y:S02]  /*57e60*/  LOP3.LUT P1, RZ, R58, 0x40000000, RZ, 0xc0, !PT ;  /* 0x400000003aff7812 */ /* 0x000fe4000782c0ff */
[----:B0-----:R-:W-:Y:S01]  /*57e70*/  PRMT R3, R19, 0x7772, RZ ;  /* 0x0000777213037816 */ /* 0x001fe200000000ff */
[----:B------:R-:W2:Y:S08]  /*57e80*/  LDL.LU.64 R54, [R1+0xc08] ;  /* 0x000c080001367983 */ /* 0x000eb00000300a00 */
[----:B------:R0:W-:Y:S01]  /*57e90*/  @P0 STG.E.U8 desc[UR40][R48.64], R3 ;  /* 0x0000000330000986 */ /* 0x0001e2000c101128 */
[----:B------:R-:W-:-:S02]  /*57ea0*/  LOP3.LUT P0, RZ, R51, 0x200, RZ, 0xc0, !PT ;  /* 0x0000020033ff7812 */ /* 0x000fc4000780c0ff */
[----:B------:R-:W-:Y:S02]  /*57eb0*/  PRMT R19, R19, 0x7773, RZ ;  /* 0x0000777313137816 */ /* 0x000fe400000000ff */
[----:B0-----:R-:W-:Y:S01]  /*57ec0*/  PRMT R3, R23, 0x7770, RZ ;  /* 0x0000777017037816 */ /* 0x001fe200000000ff */
[----:B------:R-:W2:Y:S08]  /*57ed0*/  LDL.LU.64 R48, [R1+0xc38] ;  /* 0x000c380001307983 */ /* 0x000eb00000300a00 */
[----:B---3--:R-:W-:Y:S04]  /*57ee0*/  @P0 STG.E.U8 desc[UR40][R56.64], R19 ;  /* 0x0000001338000986 */ /* 0x008fe8000c101128 */
[----:B------:R0:W-:Y:S01]  /*57ef0*/  @P1 STG.E.U8 desc[UR40][R20.64], R3 ;  /* 0x0000000314001986 */ /* 0x0001e2000c101128 */
[----:B------:R-:W-:-:S02]  /*57f00*/  LOP3.LUT P1, RZ, R51, 0x100, RZ, 0xc0, !PT ;  /* 0x0000010033ff7812 */ /* 0x000fc4000782c0ff */
[----:B0-----:R-:W-:-:S11]  /*57f10*/  PRMT R3, R23, 0x7771, RZ ;  /* 0x0000777117037816 */ /* 0x001fd600000000ff */
[----:B----4-:R0:W-:Y:S01]  /*57f20*/  @P1 STG.E.U8 desc[UR40][R16.64], R3 ;  /* 0x0000000310001986 */ /* 0x0101e2000c101128 */
[----:B------:R-:W-:Y:S02]  /*57f30*/  LOP3.LUT P1, RZ, R51, 0x80, RZ, 0xc0, !PT ;  /* 0x0000008033ff7812 */ /* 0x000fe4000782c0ff */
[C---:B0-----:R-:W-:Y:S02]  /*57f40*/  PRMT R3, R23.reuse, 0x7772, RZ ;  /* 0x0000777217037816 */ /* 0x041fe400000000ff */
[----:B------:R-:W-:Y:S02]  /*57f50*/  PRMT R23, R23, 0x7773, RZ ;  /* 0x0000777317177816 */ /* 0x000fe400000000ff */
[C---:B------:R-:W-:Y:S02]  /*57f60*/  LOP3.LUT P6, RZ, R58.reuse, 0x4000000, RZ, 0xc0, !PT ;  /* 0x040000003aff7812 */ /* 0x040fe400078cc0ff */
[----:B------:R-:W-:-:S05]  /*57f70*/  LOP3.LUT P5, RZ, R58, 0x2000000, RZ, 0xc0, !PT ;  /* 0x020000003aff7812 */ /* 0x000fca00078ac0ff */
[----:B--2---:R0:W-:Y:S01]  /*57f80*/  @P1 STG.E.U8 desc[UR40][R52.64], R3 ;  /* 0x0000000334001986 */ /* 0x0041e2000c101128 */
[----:B------:R-:W-:-:S03]  /*57f90*/  LOP3.LUT P1, RZ, R51, 0x40, RZ, 0xc0, !PT ;  /* 0x0000004033ff7812 */ /* 0x000fc6000782c0ff */
[----:B0-----:R-:W2:Y:S10]  /*57fa0*/  LDL.LU.64 R52, [R1+0xc30] ;  /* 0x000c300001347983 */ /* 0x001eb40000300a00 */
[----:B------:R-:W-:Y:S01]  /*57fb0*/  @P1 STG.E.U8 desc[UR40][R14.64], R23 ;  /* 0x000000170e001986 */ /* 0x000fe2000c101128 */
[----:B------:R-:W-:-:S02]  /*57fc0*/  LOP3.LUT P1, RZ, R51, 0x20, RZ, 0xc0, !PT ;  /* 0x0000002033ff7812 */ /* 0x000fc4000782c0ff */
[----:B------:R-:W-:-:S11]  /*57fd0*/  PRMT R3, R24, 0x7770, RZ ;  /* 0x0000777018037816 */ /* 0x000fd600000000ff */
[----:B------:R0:W-:Y:S02]  /*57fe0*/  @P1 STG.E.U8 desc[UR40][R10.64], R3 ;  /* 0x000000030a001986 */ /* 0x0001e4000c101128 */
[----:B0-----:R-:W-:-:S05]  /*57ff0*/  PRMT R3, R24, 0x7771, RZ ;  /* 0x0000777118037816 */ /* 0x001fca00000000ff */
[----:B------:R0:W-:Y:S02]  /*58000*/  @P6 STG.E.U8 desc[UR40][R12.64], R3 ;  /* 0x000000030c006986 */ /* 0x0001e4000c101128 */
[----:B0-----:R-:W-:-:S05]  /*58010*/  PRMT R3, R24, 0x7772, RZ ;  /* 0x0000777218037816 */ /* 0x001fca00000000ff */
[----:B------:R0:W-:Y:S04]  /*58020*/  @P5 STG.E.U8 desc[UR40][R60.64], R3 ;  /* 0x000000033c005986 */ /* 0x0001e8000c101128 */
[----:B0-----:R-:W3:Y:S01]  /*58030*/  LDL.LU.64 R60, [R1+0xc28] ;  /* 0x000c2800013c7983 */ /* 0x001ee20000300a00 */
[----:B------:R-:W-:Y:S02]  /*58040*/  LOP3.LUT P4, RZ, R4, 0x800000, RZ, 0xc0, !PT ;  /* 0x0080000004ff7812 */ /* 0x000fe4000788c0ff */
[C---:B------:R-:W-:Y:S02]  /*58050*/  LOP3.LUT P3, RZ, R58.reuse, 0x1000000, RZ, 0xc0, !PT ;  /* 0x010000003aff7812 */ /* 0x040fe4000786c0ff */
[----:B------:R-:W-:Y:S02]  /*58060*/  LOP3.LUT P2, RZ, R58, 0x800000, RZ, 0xc0, !PT ;  /* 0x008000003aff7812 */ /* 0x000fe4000784c0ff */
[----:B------:R-:W-:-:S02]  /*58070*/  PRMT R24, R24, 0x7773, RZ ;  /* 0x0000777318187816 */ /* 0x000fc400000000ff */
[----:B------:R-:W-:-:S05]  /*58080*/  PRMT R3, R28, 0x7770, RZ ;  /* 0x000077701c037816 */ /* 0x000fca00000000ff */
[----:B------:R-:W-:Y:S01]  /*58090*/  @P4 STG.E.U8 desc[UR40][R8.64], R24 ;  /* 0x0000001808004986 */ /* 0x000fe2000c101128 */
[----:B------:R-:W-:-:S03]  /*580a0*/  LOP3.LUT P0, RZ, R58, 0x400000, RZ, 0xc0, !PT ;  /* 0x004000003aff7812 */ /* 0x000fc6000780c0ff */
[----:B------:R0:W-:Y:S02]  /*580b0*/  @P3 STG.E.U8 desc[UR40][R54.64], R3 ;  /* 0x0000000336003986 */ /* 0x0001e4000c101128 */
[----:B0-----:R-:W-:-:S05]  /*580c0*/  PRMT R3, R28, 0x7771, RZ ;  /* 0x000077711c037816 */ /* 0x001fca00000000ff */
[----:B------:R0:W-:Y:S04]  /*580d0*/  @P2 STG.E.U8 desc[UR40][R48.64], R3 ;  /* 0x0000000330002986 */ /* 0x0001e8000c101128 */
[----:B0-----:R-:W4:Y:S04]  /*580e0*/  LDL.LU.64 R48, [R1+0xc48] ;  /* 0x000c480001307983 */ /* 0x001f280000300a00 */
[----:B------:R-:W4:Y:S01]  /*580f0*/  LDL.LU.64 R10, [R1+0xc78] ;  /* 0x000c7800010a7983 */ /* 0x000f220000300a00 */
[----:B------:R-:W-:Y:S02]  /*58100*/  PRMT R3, R28, 0x7772, RZ ;  /* 0x000077721c037816 */ /* 0x000fe400000000ff */
[----:B------:R-:W-:-:S02]  /*58110*/  LOP3.LUT P1, RZ, R4, 0x400000, RZ, 0xc0, !PT ;  /* 0x0040000004ff7812 */ /* 0x000fc4000782c0ff */
[----:B------:R-:W-:Y:S01]  /*58120*/  PRMT R28, R28, 0x7773, RZ ;  /* 0x000077731c1c7816 */ /* 0x000fe200000000ff */
[----:B--2---:R0:W-:Y:S04]  /*58130*/  @P0 STG.E.U8 desc[UR40][R52.64], R3 ;  /* 0x0000000334000986 */ /* 0x0041e8000c101128 */
[----:B0-----:R-:W2:Y:S04]  /*58140*/  LDL.LU.64 R52, [R1+0xc70] ;  /* 0x000c700001347983 */ /* 0x001ea80000300a00 */
[----:B------:R-:W2:Y:S04]  /*58150*/  LDL.LU.64 R54, [R1+0xc68] ;  /* 0x000c680001367983 */ /* 0x000ea80000300a00 */
[----:B------:R-:W2:Y:S04]  /*58160*/  LDL.LU.64 R12, [R1+0xc88] ;  /* 0x000c8800010c7983 */ /* 0x000ea80000300a00 */
[----:B---3--:R0:W-:Y:S04]  /*58170*/  @P1 STG.E.U8 desc[UR40][R60.64], R28 ;  /* 0x0000001c3c001986 */ /* 0x0081e8000c101128 */
[----:B0-----:R-:W3:Y:S01]  /*58180*/  LDL.LU.64 R60, [R1+0xcb8] ;  /* 0x000cb800013c7983 */ /* 0x001ee20000300a00 */
[----:B------:R-:W-:-:S03]  /*58190*/  LOP3.LUT P6, RZ, R58, 0x40000, RZ, 0xc0, !PT ;  /* 0x000400003aff7812 */ /* 0x000fc600078cc0ff */
[----:B------:R-:W3:Y:S01]  /*581a0*/  LDL.LU.64 R16, [R1+0xcb0] ;  /* 0x000cb00001107983 */ /* 0x000ee20000300a00 */
[----:B------:R-:W-:Y:S02]  /*581b0*/  LOP3.LUT R51, R51, 0xfffffff7, RZ, 0xc0, !PT ;  /* 0xfffffff733337812 */ /* 0x000fe400078ec0ff */
[----:B------:R-:W-:Y:S01]  /*581c0*/  LOP3.LUT P5, RZ, R58, 0x200000, RZ, 0xc0, !PT ;  /* 0x002000003aff7812 */ /* 0x000fe200078ac0ff */
[----:B------:R-:W3:Y:S06]  /*581d0*/  LDL.LU.64 R8, [R1+0xca8] ;  /* 0x000ca80001087983 */ /* 0x000eec0000300a00 */
[----:B------:R-:W-:-:S02]  /*581e0*/  @P6 LOP3.LUT R51, R51, 0x8, RZ, 0xfc, !PT ;  /* 0x0000000833336812 */ /* 0x000fc400078efcff */
[----:B------:R-:W-:Y:S02]  /*581f0*/  LOP3.LUT P6, RZ, R4, 0x200000, RZ, 0xc0, !PT ;  /* 0x0020000004ff7812 */ /* 0x000fe400078cc0ff */
[----:B------:R-:W-:Y:S02]  /*58200*/  PRMT R3, R25, 0x7770, RZ ;  /* 0x0000777019037816 */ /* 0x000fe400000000ff */
[C---:B------:R-:W-:Y:S02]  /*58210*/  LOP3.LUT P3, RZ, R58.reuse, 0x8000, RZ, 0xc0, !PT ;  /* 0x000080003aff7812 */ /* 0x040fe4000786c0ff */
[----:B------:R-:W-:Y:S02]  /*58220*/  LOP3.LUT R51, R51, 0xffffffef, RZ, 0xc0, !PT ;  /* 0xffffffef33337812 */ /* 0x000fe400078ec0ff */
[----:B------:R-:W-:-:S05]  /*58230*/  LOP3.LUT P4, RZ, R58, 0x1000, RZ, 0xc0, !PT ;  /* 0x000010003aff7812 */ /* 0x000fca000788c0ff */
[----:B------:R-:W-:Y:S02]  /*58240*/  @P6 LOP3.LUT R51, R51, 0x10, RZ, 0xfc, !PT ;  /* 0x0000001033336812 */ /* 0x000fe400078efcff */
[----:B------:R-:W-:Y:S02]  /*58250*/  LOP3.LUT P2, RZ, R58, 0x100000, RZ, 0xc0, !PT ;  /* 0x001000003aff7812 */ /* 0x000fe4000784c0ff */
[----:B------:R-:W-:-:S04]  /*58260*/  LOP3.LUT R51, R51, 0xfffffffd, RZ, 0xc0, !PT ;  /* 0xfffffffd33337812 */ /* 0x000fc800078ec0ff */
[----:B------:R-:W-:Y:S02]  /*58270*/  @P3 LOP3.LUT R51, R51, 0x2, RZ, 0xfc, !PT ;  /* 0x0000000233333812 */ /* 0x000fe400078efcff */
[----:B------:R-:W-:Y:S02]  /*58280*/  LOP3.LUT P3, RZ, R4, 0x100000, RZ, 0xc0, !PT ;  /* 0x0010000004ff7812 */ /* 0x000fe4000786c0ff */
[----:B------:R-:W-:Y:S02]  /*58290*/  LOP3.LUT R2, R2, 0x7fffffff, RZ, 0xc0, !PT ;  /* 0x7fffffff02027812 */ /* 0x000fe400078ec0ff */
[----:B------:R-:W-:Y:S02]  /*582a0*/  LOP3.LUT R51, R51, 0xfffffffb, RZ, 0xc0, !PT ;  /* 0xfffffffb33337812 */ /* 0x000fe400078ec0ff */
[----:B------:R-:W-:Y:S01]  /*582b0*/  @P4 LOP3.LUT R2, R2, 0x80000000, RZ, 0xfc, !PT ;  /* 0x8000000002024812 */ /* 0x000fe200078efcff */
[----:B----4-:R0:W-:Y:S04]  /*582c0*/  @P5 STG.E.U8 desc[UR40][R48.64], R3 ;  /* 0x0000000330005986 */ /* 0x0101e8000c101128 */
[----:B0-----:R-:W4:Y:S01]  /*582d0*/  LDL.LU.64 R48, [R1+0xcd0] ;  /* 0x000cd00001307983 */ /* 0x001f220000300a00 */
[----:B------:R-:W-:-:S03]  /*582e0*/  PRMT R3, R25, 0x7771, RZ ;  /* 0x0000777119037816 */ /* 0x000fc600000000ff */
[----:B------:R-:W4:Y:S01]  /*582f0*/  LDL.LU.64 R14, [R1+0xd00] ;  /* 0x000d0000010e7983 */ /* 0x000f220000300a00 */
[----:B------:R-:W-:Y:S02]  /*58300*/  LOP3.LUT P4, RZ, R4, 0x80000, RZ, 0xc0, !PT ;  /* 0x0008000004ff7812 */ /* 0x000fe4000788c0ff */
[----:B------:R-:W-:Y:S01]  /*58310*/  LOP3.LUT P6, RZ, R58, 0x80000, RZ, 0xc0, !PT ;  /* 0x000800003aff7812 */ /* 0x000fe200078cc0ff */
[----:B------:R0:W-:Y:S01]  /*58320*/  @P2 STG.E.U8 desc[UR40][R10.64], R3 ;  /* 0x000000030a002986 */ /* 0x0001e2000c101128 */
[----:B------:R-:W-:-:S04]  /*58330*/  @P3 LOP3.LUT R51, R51, 0x4, RZ, 0xfc, !PT ;  /* 0x0000000433333812 */ /* 0x000fc800078efcff */
[----:B------:R-:W-:Y:S01]  /*58340*/  LOP3.LUT R51, R51, 0xfffffffe, RZ, 0xc0, !PT ;  /* 0xfffffffe33337812 */ /* 0x000fe200078ec0ff */
[----:B0-----:R-:W4:Y:S01]  /*58350*/  LDL.LU.64 R10, [R1+0xcf8] ;  /* 0x000cf800010a7983 */ /* 0x001f220000300a00 */
[----:B------:R-:W-:-:S03]  /*58360*/  PRMT R3, R25, 0x7772, RZ ;  /* 0x0000777219037816 */ /* 0x000fc600000000ff */
[----:B------:R-:W-:Y:S02]  /*58370*/  @P4 LOP3.LUT R51, R51, 0x1, RZ, 0xfc, !PT ;  /* 0x0000000133334812 */ /* 0x000fe400078efcff */
[----:B------:R-:W-:Y:S02]  /*58380*/  PRMT R25, R25, 0x7773, RZ ;  /* 0x0000777319197816 */ /* 0x000fe400000000ff */
[----:B------:R-:W-:Y:S01]  /*58390*/  LOP3.LUT P0, RZ, R58, 0x20000, RZ, 0xc0, !PT ;  /* 0x000200003aff7812 */ /* 0x000fe2000780c0ff */
[----:B--2---:R0:W-:Y:S01]  /*583a0*/  @P6 STG.E.U8 desc[UR40][R52.64], R3 ;  /* 0x0000000334006986 */ /* 0x0041e2000c101128 */
[----:B------:R-:W-:-:S03]  /*583b0*/  LOP3.LUT P6, RZ, R51, 0x10, RZ, 0xc0, !PT ;  /* 0x0000001033ff7812 */ /* 0x000fc600078cc0ff */
[----:B0-----:R-:W2:Y:S10]  /*583c0*/  LDL.LU.64 R52, [R1+0xcf0] ;  /* 0x000cf00001347983 */ /* 0x001eb40000300a00 */
[----:B------:R0:W-:Y:S01]  /*583d0*/  @P6 STG.E.U8 desc[UR40][R54.64], R25 ;  /* 0x0000001936006986 */ /* 0x0001e2000c101128 */
[----:B------:R-:W-:-:S02]  /*583e0*/  LOP3.LUT P6, RZ, R51, 0x8, RZ, 0xc0, !PT ;  /* 0x0000000833ff7812 */ /* 0x000fc400078cc0ff */
[C---:B------:R-:W-:Y:S01]  /*583f0*/  PRMT R3, R29.reuse, 0x7770, RZ ;  /* 0x000077701d037816 */ /* 0x040fe200000000ff */
[----:B0-----:R-:W2:Y:S10]  /*58400*/  LDL.LU.64 R54, [R1+0xd10] ;  /* 0x000d100001367983 */ /* 0x001eb40000300a00 */
[----:B------:R0:W-:Y:S04]  /*58410*/  @P6 STG.E.U8 desc[UR40][R12.64], R3 ;  /* 0x000000030c006986 */ /* 0x0001e8000c101128 */
[----:B0-----:R-:W2:Y:S01]  /*58420*/  LDL.LU.64 R12, [R1+0xd38] ;  /* 0x000d3800010c7983 */ /* 0x001ea20000300a00 */
[----:B------:R-:W-:-:S05]  /*58430*/  PRMT R3, R29, 0x7771, RZ ;  /* 0x000077711d037816 */ /* 0x000fca00000000ff */
[----:B---3--:R0:W-:Y:S04]  /*58440*/  @P0 STG.E.U8 desc[UR40][R60.64], R3 ;  /* 0x000000033c000986 */ /* 0x0081e8000c101128 */
[----:B0-----:R-:W3:Y:S01]  /*58450*/  LDL.LU.64 R60, [R1+0xd30] ;  /* 0x000d3000013c7983 */ /* 0x001ee20000300a00 */
[----:B------:R-:W-:Y:S02]  /*58460*/  LOP3.LUT P3, RZ, R58, 0x10000, RZ, 0xc0, !PT ;  /* 0x000100003aff7812 */ /* 0x000fe4000786c0ff */
[C---:B------:R-:W-:Y:S02]  /*58470*/  PRMT R3, R29.reuse, 0x7772, RZ ;  /* 0x000077721d037816 */ /* 0x040fe400000000ff */
[----:B------:R-:W-:-:S09]  /*58480*/  PRMT R29, R29, 0x7773, RZ ;  /* 0x000077731d1d7816 */ /* 0x000fd200000000ff */
[----:B------:R0:W-:Y:S01]  /*58490*/  @P3 STG.E.U8 desc[UR40][R16.64], R3 ;  /* 0x0000000310003986 */ /* 0x0001e2000c101128 */
[----:B------:R-:W-:-:S13]  /*584a0*/  LOP3.LUT P3, RZ, R51, 0x4, RZ, 0xc0, !PT ;  /* 0x0000000433ff7812 */ /* 0x000fda000786c0ff */
[----:B------:R1:W-:Y:S01]  /*584b0*/  @P3 STG.E.U8 desc[UR40][R8.64], R29 ;  /* 0x0000001d08003986 */ /* 0x0003e2000c101128 */
[----:B------:R-:W-:Y:S02]  /*584c0*/  LOP3.LUT P3, RZ, R51, 0x2, RZ, 0xc0, !PT ;  /* 0x0000000233ff7812 */ /* 0x000fe4000786c0ff */
[----:B0-----:R-:W-:Y:S02]  /*584d0*/  PRMT R3, R26, 0x7770, RZ ;  /* 0x000077701a037816 */ /* 0x001fe400000000ff */
[C---:B------:R-:W-:Y:S01]  /*584e0*/  LOP3.LUT P1, RZ, R58.reuse, 0x4000, RZ, 0xc0, !PT ;  /* 0x000040003aff7812 */ /* 0x040fe2000782c0ff */
[----:B-1----:R-:W3:Y:S01]  /*584f0*/  LDL.LU.64 R8, [R1+0xd60] ;  /* 0x000d600001087983 */ /* 0x002ee20000300a00 */
[----:B------:R-:W-:-:S07]  /*58500*/  LOP3.LUT P4, RZ, R58, 0x2000, RZ, 0xc0, !PT ;  /* 0x000020003aff7812 */ /* 0x000fce000788c0ff */
[----:B----4-:R0:W-:Y:S04]  /*58510*/  @P3 STG.E.U8 desc[UR40][R48.64], R3 ;  /* 0x0000000330003986 */ /* 0x0101e8000c101128 */
[----:B0-----:R-:W4:Y:S01]  /*58520*/  LDL.LU.64 R48, [R1+0xd70] ;  /* 0x000d700001307983 */ /* 0x001f220000300a00 */
[----:B------:R-:W-:-:S05]  /*58530*/  PRMT R3, R26, 0x7771, RZ ;  /* 0x000077711a037816 */ /* 0x000fca00000000ff */
[----:B------:R0:W-:Y:S02]  /*58540*/  @P1 STG.E.U8 desc[UR40][R14.64], R3 ;  /* 0x000000030e001986 */ /* 0x0001e4000c101128 */
[----:B0-----:R-:W-:-:S05]  /*58550*/  PRMT R3, R26, 0x7772, RZ ;  /* 0x000077721a037816 */ /* 0x001fca00000000ff */
[----:B------:R0:W-:Y:S01]  /*58560*/  @P4 STG.E.U8 desc[UR40][R10.64], R3 ;  /* 0x000000030a004986 */ /* 0x0001e2000c101128 */
[----:B------:R-:W-:Y:S02]  /*58570*/  LOP3.LUT P4, RZ, R51, 0x1, RZ, 0xc0, !PT ;  /* 0x0000000133ff7812 */ /* 0x000fe4000788c0ff */
[----:B------:R-:W-:Y:S02]  /*58580*/  PRMT R26, R26, 0x7773, RZ ;  /* 0x000077731a1a7816 */ /* 0x000fe400000000ff */
[----:B------:R-:W-:Y:S02]  /*58590*/  LOP3.LUT P5, RZ, R58, 0x800, RZ, 0xc0, !PT ;  /* 0x000008003aff7812 */ /* 0x000fe400078ac0ff */
[----:B0-----:R-:W-:Y:S02]  /*585a0*/  PRMT R3, R30, 0x7770, RZ ;  /* 0x000077701e037816 */ /* 0x001fe400000000ff */
[----:B------:R-:W-:-:S05]  /*585b0*/  LOP3.LUT P2, RZ, R58, 0x400, RZ, 0xc0, !PT ;  /* 0x000004003aff7812 */ /* 0x000fca000784c0ff */
[----:B--2---:R0:W-:Y:S01]  /*585c0*/  @P4 STG.E.U8 desc[UR40][R52.64], R26 ;  /* 0x0000001a34004986 */ /* 0x0041e2000c101128 */
[----:B------:R-:W-:-:S03]  /*585d0*/  LOP3.LUT P4, RZ, R2, 0x80000000, RZ, 0xc0, !PT ;  /* 0x8000000002ff7812 */ /* 0x000fc6000788c0ff */
[----:B0-----:R-:W2:Y:S10]  /*585e0*/  LDL.LU.64 R52, [R1+0xdb8] ;  /* 0x000db80001347983 */ /* 0x001eb40000300a00 */
[----:B------:R0:W-:Y:S04]  /*585f0*/  @P4 STG.E.U8 desc[UR40][R54.64], R3 ;  /* 0x0000000336004986 */ /* 0x0001e8000c101128 */
[----:B0-----:R-:W2:Y:S01]  /*58600*/  LDL.LU.64 R54, [R1+0xdb0] ;  /* 0x000db00001367983 */ /* 0x001ea20000300a00 */
[----:B------:R-:W-:-:S05]  /*58610*/  PRMT R3, R30, 0x7771, RZ ;  /* 0x000077711e037816 */ /* 0x000fca00000000ff */
[----:B------:R0:W-:Y:S02]  /*58620*/  @P5 STG.E.U8 desc[UR40][R12.64], R3 ;  /* 0x000000030c005986 */ /* 0x0001e4000c101128 */
[----:B0-----:R-:W-:-:S05]  /*58630*/  PRMT R3, R30, 0x7772, RZ ;  /* 0x000077721e037816 */ /* 0x001fca00000000ff */
[----:B---3--:R0:W-:Y:S04]  /*58640*/  @P2 STG.E.U8 desc[UR40][R60.64], R3 ;  /* 0x000000033c002986 */ /* 0x0081e8000c101128 */
[----:B0-----:R-:W3:Y:S01]  /*58650*/  LDL.LU.64 R60, [R1+0xde0] ;  /* 0x000de000013c7983 */ /* 0x001ee20000300a00 */
[----:B------:R-:W-:Y:S02]  /*58660*/  LOP3.LUT P6, RZ, R4, 0x40000, RZ, 0xc0, !PT ;  /* 0x0004000004ff7812 */ /* 0x000fe400078cc0ff */
[----:B------:R-:W-:Y:S01]  /*58670*/  LOP3.LUT P0, RZ, R58, 0x200, RZ, 0xc0, !PT ;  /* 0x000002003aff7812 */ /* 0x000fe2000780c0ff */
[----:B------:R-:W3:Y:S01]  /*58680*/  LDL.LU.64 R20, [R1+0xdf0] ;  /* 0x000df00001147983 */ /* 0x000ee20000300a00 */
[----:B------:R-:W-:-:S09]  /*58690*/  PRMT R30, R30, 0x7773, RZ ;  /* 0x000077731e1e7816 */ /* 0x000fd200000000ff */
[----:B------:R0:W-:Y:S02]  /*586a0*/  @P6 STG.E.U8 desc[UR40][R8.64], R30 ;  /* 0x0000001e08006986 */ /* 0x0001e4000c101128 */
[----:B0-----:R-:W-:-:S05]  /*586b0*/  PRMT R8, R27, 0x7770, RZ ;  /* 0x000077701b087816 */ /* 0x001fca00000000ff */
[----:B----4-:R0:W-:Y:S04]  /*586c0*/  @P0 STG.E.U8 desc[UR40][R48.64], R8 ;  /* 0x0000000830000986 */ /* 0x0101e8000c101128 */
[----:B0-----:R-:W4:Y:S04]  /*586d0*/  LDL.LU.64 R48, [R1+0xe28] ;  /* 0x000e280001307983 */ /* 0x001f280000300a00 */
[----:B------:R-:W4:Y:S01]  /*586e0*/  LDL.LU.64 R14, [R1+0xe20] ;  /* 0x000e2000010e7983 */ /* 0x000f220000300a00 */
[C---:B------:R-:W-:Y:S02]  /*586f0*/  LOP3.LUT P3, RZ, R58.reuse, 0x100, RZ, 0xc0, !PT ;  /* 0x000001003aff7812 */ /* 0x040fe4000786c0ff */
[----:B------:R-:W-:Y:S01]  /*58700*/  PRMT R10, R27, 0x7771, RZ ;  /* 0x000077711b0a7816 */ /* 0x000fe200000000ff */
[----:B------:R-:W4:Y:S01]  /*58710*/  LDL.LU.64 R16, [R1+0xe18] ;  /* 0x000e180001107983 */ /* 0x000f220000300a00 */
[----:B------:R-:W-:-:S02]  /*58720*/  LOP3.LUT P1, RZ, R58, 0x80, RZ, 0xc0, !PT ;  /* 0x000000803aff7812 */ /* 0x000fc4000782c0ff */
[----:B------:R-:W-:-:S07]  /*58730*/  LOP3.LUT P4, RZ, R4, 0x20000, RZ, 0xc0, !PT ;  /* 0x0002000004ff7812 */ /* 0x000fce000788c0ff */
[----:B--2---:R0:W-:Y:S04]  /*58740*/  @P3 STG.E.U8 desc[UR40][R52.64], R10 ;  /* 0x0000000a34003986 */ /* 0x0041e8000c101128 */
[----:B0-----:R-:W2:Y:S04]  /*58750*/  LDL.LU.64 R52, [R1+0xe38] ;  /* 0x000e380001347983 */ /* 0x001ea80000300a00 */
[----:B------:R-:W2:Y:S01]  /*58760*/  LDL.LU.64 R18, [R1+0xe68] ;  /* 0x000e680001127983 */ /* 0x000ea20000300a00 */
[----:B------:R-:W-:-:S05]  /*58770*/  PRMT R10, R27, 0x7772, RZ ;  /* 0x000077721b0a7816 */ /* 0x000fca00000000ff */
[----:B------:R0:W-:Y:S01]  /*58780*/  @P1 STG.E.U8 desc[UR40][R54.64], R10 ;  /* 0x0000000a36001986 */ /* 0x0001e2000c101128 */
[----:B------:R-:W-:-:S03]  /*58790*/  PRMT R27, R27, 0x7773, RZ ;  /* 0x000077731b1b7816 */ /* 0x000fc600000000ff */
[----:B0-----:R-:W2:Y:S04]  /*587a0*/  LDL.LU.64 R54, [R1+0xe60] ;  /* 0x000e600001367983 */ /* 0x001ea80000300a00 */
[----:B---3--:R0:W-:Y:S04]  /*587b0*/  @P4 STG.E.U8 desc[UR40][R60.64], R27 ;  /* 0x0000001b3c004986 */ /* 0x0081e8000c101128 */
[----:B0-----:R-:W3:Y:S01]  /*587c0*/  LDL.LU.64 R60, [R1+0xe58] ;  /* 0x000e5800013c7983 */ /* 0x001ee20000300a00 */
[----:B------:R-:W-:Y:S02]  /*587d0*/  LOP3.LUT P2, RZ, R4, 0x10000, RZ, 0xc0, !PT ;  /* 0x0001000004ff7812 */ /* 0x000fe4000784c0ff */
[----:B------:R-:W-:Y:S01]  /*587e0*/  LOP3.LUT P5, RZ, R58, 0x40, RZ, 0xc0, !PT ;  /* 0x000000403aff7812 */ /* 0x000fe200078ac0ff */
[----:B------:R-:W3:Y:S01]  /*587f0*/  LDL.LU.64 R56, [R1+0xe78] ;  /* 0x000e780001387983 */ /* 0x000ee20000300a00 */
[----:B------:R-:W-:-:S02]  /*58800*/  P2R R3, PR, RZ, 0x4 ;  /* 0x00000004ff037803 */ /* 0x000fc40000000000 */
[C---:B------:R-:W-:Y:S02]  /*58810*/  LOP3.LUT P2, RZ, R58.reuse, 0x10, RZ, 0xc0, !PT ;  /* 0x000000103aff7812 */ /* 0x040fe4000784c0ff */
[----:B------:R-:W-:Y:S02]  /*58820*/  PRMT R12, R31, 0x7770, RZ ;  /* 0x000077701f0c7816 */ /* 0x000fe400000000ff */
[----:B------:R-:W-:Y:S02]  /*58830*/  P2R R7, PR, RZ, 0x4 ;  /* 0x00000004ff077803 */ /* 0x000fe40000000000 */
[----:B------:R-:W-:-:S03]  /*58840*/  LOP3.LUT P2, RZ, R58, 0x20, RZ, 0xc0, !PT ;  /* 0x000000203aff7812 */ /* 0x000fc6000784c0ff */
[----:B------:R0:W-:Y:S04]  /*58850*/  @P5 STG.E.U8 desc[UR40][R20.64], R12 ;  /* 0x0000000c14005986 */ /* 0x0001e8000c101128 */
[----:B0-----:R-:W3:Y:S01]  /*58860*/  LDL.LU.64 R20, [R1+0xea8] ;  /* 0x000ea80001147983 */ /* 0x001ee20000300a00 */
[----:B------:R-:W-:Y:S02]  /*58870*/  PRMT R12, R31, 0x7771, RZ ;  /* 0x000077711f0c7816 */ /* 0x000fe400000000ff */
[----:B------:R-:W-:Y:S02]  /*58880*/  LOP3.LUT P0, RZ, R4, 0x8000, RZ, 0xc0, !PT ;  /* 0x0000800004ff7812 */ /* 0x000fe4000780c0ff */
[----:B------:R-:W-:Y:S02]  /*58890*/  LOP3.LUT P6, RZ, R58, 0x8, RZ, 0xc0, !PT ;  /* 0x000000083aff7812 */ /* 0x000fe400078cc0ff */
[----:B------:R-:W-:-:S02]  /*588a0*/  P2R R8, PR, RZ, 0x1 ;  /* 0x00000001ff087803 */ /* 0x000fc40000000000 */
[----:B------:R-:W-:Y:S01]  /*588b0*/  LOP3.LUT P0, RZ, R58, 0x2, RZ, 0xc0, !PT ;  /* 0x000000023aff7812 */ /* 0x000fe2000780c0ff */
[----:B----4-:R0:W-:Y:S01]  /*588c0*/  @P2 STG.E.U8 desc[UR40][R48.64], R12 ;  /* 0x0000000c30002986 */ /* 0x0101e2000c101128 */
[----:B------:R-:W-:Y:S02]  /*588d0*/  ISETP.NE.AND P2, PT, R7, RZ, PT ;  /* 0x000000ff0700720c */ /* 0x000fe40003f45270 */
[----:B------:R-:W-:Y:S01]  /*588e0*/  PRMT R7, R31, 0x7772, RZ ;  /* 0x000077721f077816 */ /* 0x000fe200000000ff */
[----:B0-----:R-:W4:Y:S10]  /*588f0*/  LDL.LU.64 R48, [R1+0xea0] ;  /* 0x000ea00001307983 */ /* 0x001f340000300a00 */
[----:B------:R0:W-:Y:S01]  /*58900*/  @P2 STG.E.U8 desc[UR40][R14.64], R7 ;  /* 0x000000070e002986 */ /* 0x0001e2000c101128 */
[----:B------:R-:W-:-:S02]  /*58910*/  ISETP.NE.AND P2, PT, R3, RZ, PT ;  /* 0x000000ff0300720c */ /* 0x000fc40003f45270 */
[----:B------:R-:W-:Y:S02]  /*58920*/  PRMT R31, R31, 0x7773, RZ ;  /* 0x000077731f1f7816 */ /* 0x000fe400000000ff */
[----:B------:R-:W-:Y:S01]  /*58930*/  P2R R9, PR, RZ, 0x1 ;  /* 0x00000001ff097803 */ /* 0x000fe20000000000 */
[----:B0-----:R-:W4:Y:S01]  /*58940*/  LDL.LU.64 R14, [R1+0xe98] ;  /* 0x000e9800010e7983 */ /* 0x001f220000300a00 */
[----:B------:R-:W-:Y:S02]  /*58950*/  LOP3.LUT P0, RZ, R58, 0x4, RZ, 0xc0, !PT ;  /* 0x000000043aff7812 */ /* 0x000fe4000780c0ff */
[----:B------:R-:W-:-:S05]  /*58960*/  PRMT R3, R32, 0x7770, RZ ;  /* 0x0000777020037816 */ /* 0x000fca00000000ff */
[----:B------:R0:W-:Y:S04]  /*58970*/  @P2 STG.E.U8 desc[UR40][R16.64], R31 ;  /* 0x0000001f10002986 */ /* 0x0001e8000c101128 */
[----:B0-----:R-:W4:Y:S04]  /*58980*/  LDL.LU.64 R16, [R1+0xeb8] ;  /* 0x000eb80001107983 */ /* 0x001f280000300a00 */
[----:B--2---:R0:W-:Y:S04]  /*58990*/  @P6 STG.E.U8 desc[UR40][R52.64], R3 ;  /* 0x0000000334006986 */ /* 0x0041e8000c101128 */
[----:B0-----:R-:W2:Y:S01]  /*589a0*/  LDL.LU.64 R52, [R1+0xed8] ;  /* 0x000ed80001347983 */ /* 0x001ea20000300a00 */
[----:B------:R-:W-:-:S05]  /*589b0*/  PRMT R3, R32, 0x7771, RZ ;  /* 0x0000777120037816 */ /* 0x000fca00000000ff */
[----:B------:R0:W-:Y:S01]  /*589c0*/  @P0 STG.E.U8 desc[UR40][R18.64], R3 ;  /* 0x0000000312000986 */ /* 0x0001e2000c101128 */
[----:B------:R-:W-:Y:S02]  /*589d0*/  ISETP.NE.AND P0, PT, R9, RZ, PT ;  /* 0x000000ff0900720c */ /* 0x000fe40003f05270 */
[----:B0-----:R-:W-:-:S11]  /*589e0*/  PRMT R3, R32, 0x7772, RZ ;  /* 0x0000777220037816 */ /* 0x001fd600000000ff */
[----:B------:R0:W-:Y:S01]  /*589f0*/  @P0 STG.E.U8 desc[UR40][R54.64], R3 ;  /* 0x0000000336000986 */ /* 0x0001e2000c101128 */
[----:B------:R-:W-:Y:S02]  /*58a00*/  ISETP.NE.AND P0, PT, R8, RZ, PT ;  /* 0x000000ff0800720c */ /* 0x000fe40003f05270 */
[----:B------:R-:W-:Y:S01]  /*58a10*/  PRMT R32, R32, 0x7773, RZ ;  /* 0x0000777320207816 */ /* 0x000fe200000000ff */
[----:B0-----:R-:W2:Y:S10]  /*58a20*/  LDL.LU.64 R54, [R1+0xef8] ;  /* 0x000ef80001367983 */ /* 0x001eb40000300a00 */
[----:B---3--:R0:W-:Y:S04]  /*58a30*/  @P0 STG.E.U8 desc[UR40][R60.64], R32 ;  /* 0x000000203c000986 */ /* 0x0081e8000c101128 */
[----:B0-----:R-:W3:Y:S01]  /*58a40*/  LDL.LU.64 R60, [R1+0xef0] ;  /* 0x000ef000013c7983 */ /* 0x001ee20000300a00 */
[----:B------:R-:W-:-:S02]  /*58a50*/  LOP3.LUT P1, RZ, R4, 0x4000, RZ, 0xc0, !PT ;  /* 0x0000400004ff7812 */ /* 0x000fc4000782c0ff */
[----:B------:R-:W-:Y:S02]  /*58a60*/  LOP3.LUT P3, RZ, R58, 0x1, RZ, 0xc0, !PT ;  /* 0x000000013aff7812 */ /* 0x000fe4000786c0ff */
[----:B------:R-:W-:Y:S02]  /*58a70*/  P2R R10, PR, RZ, 0x2 ;  /* 0x00000002ff0a7803 */ /* 0x000fe40000000000 */
[----:B------:R-:W-:-:S04]  /*58a80*/  LOP3.LUT P1, RZ, R59, 0x40000000, RZ, 0xc0, !PT ;  /* 0x400000003bff7812 */ /* 0x000fc8000782c0ff */
[----:B------:R-:W-:Y:S02]  /*58a90*/  P2R R11, PR, RZ, 0x2 ;  /* 0x00000002ff0b7803 */ /* 0x000fe40000000000 */
[----:B------:R-:W-:Y:S02]  /*58aa0*/  LOP3.LUT P1, RZ, R59, 0x80000000, RZ, 0xc0, !PT ;  /* 0x800000003bff7812 */ /* 0x000fe4000782c0ff */
[----:B------:R-:W-:-:S05]  /*58ab0*/  PRMT R3, R36, 0x7770, RZ ;  /* 0x0000777024037816 */ /* 0x000fca00000000ff */
[----:B------:R0:W-:Y:S02]  /*58ac0*/  @P3 STG.E.U8 desc[UR40][R56.64], R3 ;  /* 0x0000000338003986 */ /* 0x0001e4000c101128 */
[----:B0-----:R-:W-:-:S05]  /*58ad0*/  PRMT R3, R36, 0x7771, RZ ;  /* 0x0000777124037816 */ /* 0x001fca00000000ff */
[----:B------:R0:W-:Y:S01]  /*58ae0*/  @P1 STG.E.U8 desc[UR40][R20.64], R3 ;  /* 0x0000000314001986 */ /* 0x0001e2000c101128 */
[----:B------:R-:W-:Y:S02]  /*58af0*/  ISETP.NE.AND P1, PT, R11, RZ, PT ;  /* 0x000000ff0b00720c */ /* 0x000fe40003f25270 */
[----:B0-----:R-:W-:Y:S02]  /*58b00*/  PRMT R3, R36, 0x7772, RZ ;  /* 0x0000777224037816 */ /* 0x001fe400000000ff */
[----:B------:R-:W-:-:S09]  /*58b10*/  LOP3.LUT P4, RZ, R59, 0x20000000, RZ, 0xc0, !PT ;  /* 0x200000003bff7812 */ /* 0x000fd2000788c0ff */
[----:B----4-:R0:W-:Y:S01]  /*58b20*/  @P1 STG.E.U8 desc[UR40][R48.64], R3 ;  /* 0x0000000330001986 */ /* 0x0101e2000c101128 */
[----:B------:R-:W-:Y:S02]  /*58b30*/  ISETP.NE.AND P1, PT, R10, RZ, PT ;  /* 0x000000ff0a00720c */ /* 0x000fe40003f25270 */
[----:B------:R-:W-:Y:S01]  /*58b40*/  PRMT R36, R36, 0x7773, RZ ;  /* 0x0000777324247816 */ /* 0x000fe200000000ff */
[----:B0-----:R-:W4:Y:S01]  /*58b50*/  LDL.LU.64 R48, [R1+0xf38] ;  /* 0x000f380001307983 */ /* 0x001f220000300a00 */
[----:B------:R-:W-:-:S09]  /*58b60*/  LOP3.LUT P5, RZ, R59, 0x10000000, RZ, 0xc0, !PT ;  /* 0x100000003bff7812 */ /* 0x000fd200078ac0ff */
[----:B------:R0:W-:Y:S01]  /*58b70*/  @P1 STG.E.U8 desc[UR40][R14.64], R36 ;  /* 0x000000240e001986 */ /* 0x0001e2000c101128 */
[----:B------:R-:W-:-:S03]  /*58b80*/  PRMT R3, R33, 0x7770, RZ ;  /* 0x0000777021037816 */ /* 0x000fc600000000ff */
[----:B0-----:R-:W4:Y:S04]  /*58b90*/  LDL.LU.64 R14, [R1+0xf78] ;  /* 0x000f7800010e7983 */ /* 0x001f280000300a00 */
[----:B------:R0:W-:Y:S02]  /*58ba0*/  @P4 STG.E.U8 desc[UR40][R16.64], R3 ;  /* 0x0000000310004986 */ /* 0x0001e4000c101128 */
[----:B0-----:R-:W-:Y:S02]  /*58bb0*/  PRMT R3, R33, 0x7771, RZ ;  /* 0x0000777121037816 */ /* 0x001fe400000000ff */
[----:B------:R-:W-:Y:S02]  /*58bc0*/  LOP3.LUT P2, RZ, R59, 0x8000000, RZ, 0xc0, !PT ;  /* 0x080000003bff7812 */ /* 0x000fe4000784c0ff */
[----:B------:R-:W-:-:S02]  /*58bd0*/  LOP3.LUT P6, RZ, R4, 0x2000, RZ, 0xc0, !PT ;  /* 0x0000200004ff7812 */ /* 0x000fc400078cc0ff */
[C---:B------:R-:W-:Y:S02]  /*58be0*/  PRMT R8, R33.reuse, 0x7772, RZ ;  /* 0x0000777221087816 */ /* 0x040fe400000000ff */
[----:B------:R-:W-:Y:S01]  /*58bf0*/  PRMT R33, R33, 0x7773, RZ ;  /* 0x0000777321217816 */ /* 0x000fe200000000ff */
[----:B--2---:R0:W-:Y:S04]  /*58c00*/  @P5 STG.E.U8 desc[UR40][R52.64], R3 ;  /* 0x0000000334005986 */ /* 0x0041e8000c101128 */
[----:B0-----:R-:W2:Y:S04]  /*58c10*/  LDL.LU.64 R52, [R1+0xf88] ;  /* 0x000f880001347983 */ /* 0x001ea80000300a00 */
[----:B------:R-:W2:Y:S04]  /*58c20*/  LDL.LU.64 R20, [R1+0xf80] ;  /* 0x000f800001147983 */ /* 0x000ea80000300a00 */
[----:B------:R-:W-:Y:S04]  /*58c30*/  @P2 STG.E.U8 desc[UR40][R54.64], R8 ;  /* 0x0000000836002986 */ /* 0x000fe8000c101128 */
[----:B---3--:R0:W-:Y:S04]  /*58c40*/  @P6 STG.E.U8 desc[UR40][R60.64], R33 ;  /* 0x000000213c006986 */ /* 0x0081e8000c101128 */
[----:B0-----:R-:W3:Y:S04]  /*58c50*/  LDL.LU.64 R60, [R1+0xf90] ;  /* 0x000f9000013c7983 */ /* 0x001ee80000300a00 */
[----:B------:R-:W3:Y:S01]  /*58c60*/  LDL.LU.64 R54, [R1+0xfa8] ;  /* 0x000fa80001367983 */ /* 0x000ee20000300a00 */
[----:B------:R-:W-:-:S02]  /*58c70*/  LOP3.LUT P0, RZ, R59, 0x4000000, RZ, 0xc0, !PT ;  /* 0x040000003bff7812 */ /* 0x000fc4000780c0ff */
[----:B------:R-:W-:Y:S01]  /*58c80*/  PRMT R10, R37, 0x7770, RZ ;  /* 0x00007770250a7816 */ /* 0x000fe200000000ff */
[----:B------:R-:W3:Y:S01]  /*58c90*/  LDL.LU.64 R16, [R1+0xfa0] ;  /* 0x000fa00001107983 */ /* 0x000ee20000300a00 */
[C---:B------:R-:W-:Y:S02]  /*58ca0*/  LOP3.LUT P3, RZ, R59.reuse, 0x2000000, RZ, 0xc0, !PT ;  /* 0x020000003bff7812 */ /* 0x040fe4000786c0ff */
[----:B------:R-:W-:Y:S02]  /*58cb0*/  LOP3.LUT P1, RZ, R59, 0x1000000, RZ, 0xc0, !PT ;  /* 0x010000003bff7812 */ /* 0x000fe4000782c0ff */
[----:B------:R-:W-:Y:S02]  /*58cc0*/  PRMT R12, R37, 0x7772, RZ ;  /* 0x00007772250c7816 */ /* 0x000fe400000000ff */
[----:B------:R-:W-:Y:S02]  /*58cd0*/  LOP3.LUT P4, RZ, R4, 0x1000, RZ, 0xc0, !PT ;  /* 0x0000100004ff7812 */ /* 0x000fe4000788c0ff */
[----:B------:R-:W-:Y:S01]  /*58ce0*/  LOP3.LUT P5, RZ, R59, 0x200000, RZ, 0xc0, !PT ;  /* 0x002000003bff7812 */ /* 0x000fe200078ac0ff */
[----:B----4-:R0:W-:Y:S04]  /*58cf0*/  @P0 STG.E.U8 desc[UR40][R48.64], R10 ;  /* 0x0000000a30000986 */ /* 0x0101e8000c101128 */
[----:B0-----:R-:W4:Y:S04]  /*58d00*/  LDL.LU.64 R48, [R1+0xf98] ;  /* 0x000f980001307983 */ /* 0x001f280000300a00 */
[----:B------:R-:W4:Y:S01]  /*58d10*/  LDL.LU.64 R18, [R1+0xfb8] ;  /* 0x000fb80001127983 */ /* 0x000f220000300a00 */
[----:B------:R-:W-:-:S05]  /*58d20*/  PRMT R10, R37, 0x7771, RZ ;  /* 0x00007771250a7816 */ /* 0x000fca00000000ff */
[----:B------:R0:W-:Y:S04]  /*58d30*/  @P3 STG.E.U8 desc[UR40][R14.64], R10 ;  /* 0x0000000a0e003986 */ /* 0x0001e8000c101128 */
[----:B0-----:R-:W4:Y:S01]  /*58d40*/  LDL.LU.64 R14, [R1+0xfd0] ;  /* 0x000fd000010e7983 */ /* 0x001f220000300a00 */
[----:B------:R-:W-:Y:S02]  /*58d50*/  P2R R3, PR, RZ, 0x20 ;  /* 0x00000020ff037803 */ /* 0x000fe40000000000 */
[----:B------:R-:W-:Y:S02]  /*58d60*/  PRMT R37, R37, 0x7773, RZ ;  /* 0x0000777325257816 */ /* 0x000fe400000000ff */
[----:B------:R-:W-:-:S04]  /*58d70*/  LOP3.LUT P5, RZ, R59, 0x400000, RZ, 0xc0, !PT ;  /* 0x004000003bff7812 */ /* 0x000fc800078ac0ff */
[----:B------:R-:W-:Y:S02]  /*58d80*/  P2R R7, PR, RZ, 0x20 ;  /* 0x00000020ff077803 */ /* 0x000fe40000000000 */
[----:B------:R-:W-:Y:S01]  /*58d90*/  LOP3.LUT P5, RZ, R59, 0x800000, RZ, 0xc0, !PT ;  /* 0x008000003bff7812 */ /* 0x000fe200078ac0ff */
[----:B--2---:R0:W-:Y:S04]  /*58da0*/  @P1 STG.E.U8 desc[UR40][R52.64], R12 ;  /* 0x0000000c34001986 */ /* 0x0041e8000c101128 */
[----:B0-----:R-:W2:Y:S04]  /*58db0*/  LDL.LU.64 R52, [R1+0xfc8] ;  /* 0x000fc80001347983 */ /* 0x001ea80000300a00 */
[----:B------:R0:W-:Y:S04]  /*58dc0*/  @P4 STG.E.U8 desc[UR40][R20.64], R37 ;  /* 0x0000002514004986 */ /* 0x0001e8000c101128 */
[----:B------:R-:W2:Y:S04]  /*58dd0*/  LDL.LU.64 R56, [R1+0xfc0] ;  /* 0x000fc00001387983 */ /* 0x000ea80000300a00 */
[----:B0-----:R-:W2:Y:S01]  /*58de0*/  LDL.LU.64 R20, [R1+0xfd8] ;  /* 0x000fd80001147983 */ /* 0x001ea20000300a00 */
[----:B------:R-:W-:-:S05]  /*58df0*/  PRMT R12, R34, 0x7770, RZ ;  /* 0x00007770220c7816 */ /* 0x000fca00000000ff */
[----:B---3--:R0:W-:Y:S04]  /*58e00*/  @P5 STG.E.U8 desc[UR40][R60.64], R12 ;  /* 0x0000000c3c005986 */ /* 0x0081e8000c101128 */
[----:B0-----:R-:W3:Y:S01]  /*58e10*/  LDL.LU.64 R60, [R1+0xff0] ;  /* 0x000ff000013c7983 */ /* 0x001ee20000300a00 */
[----:B------:R-:W-:Y:S02]  /*58e20*/  ISETP.NE.AND P5, PT, R7, RZ, PT ;  /* 0x000000ff0700720c */ /* 0x000fe40003fa5270 */
[----:B------:R-:W-:Y:S02]  /*58e30*/  PRMT R7, R34, 0x7771, RZ ;  /* 0x0000777122077816 */ /* 0x000fe400000000ff */
[----:B------:R-:W-:-:S04]  /*58e40*/  LOP3.LUT P6, RZ, R59, 0x40000, RZ, 0xc0, !PT ;  /* 0x000400003bff7812 */ /* 0x000fc800078cc0ff */
[----:B------:R-:W-:Y:S02]  /*58e50*/  P2R R8, PR, RZ, 0x40 ;  /* 0x00000040ff087803 */ /* 0x000fe40000000000 */
[----:B------:R-:W-:-:S03]  /*58e60*/  LOP3.LUT P6, RZ, R59, 0x80000, RZ, 0xc0, !PT ;  /* 0x000800003bff7812 */ /* 0x000fc600078cc0ff */
[----:B------:R0:W-:Y:S01]  /*58e70*/  @P5 STG.E.U8 desc[UR40][R54.64], R7 ;  /* 0x0000000736005986 */ /* 0x0001e2000c101128 */
[----:B------:R-:W-:Y:S02]  /*58e80*/  ISETP.NE.AND P5, PT, R3, RZ, PT ;  /* 0x000000ff0300720c */ /* 0x000fe40003fa5270 */
[----:B------:R-:W-:Y:S02]  /*58e90*/  LOP3.LUT P2, RZ, R4, 0x800, RZ, 0xc0, !PT ;  /* 0x0000080004ff7812 */ /* 0x000fe4000784c0ff */
[----:B------:R-:W-:Y:S02]  /*58ea0*/  P2R R9, PR, RZ, 0x40 ;  /* 0x00000040ff097803 */ /* 0x000fe40000000000 */
[----:B------:R-:W-:Y:S02]  /*58eb0*/  LOP3.LUT P6, RZ, R59, 0x100000, RZ, 0xc0, !PT ;  /* 0x001000003bff7812 */ /* 0x000fe400078cc0ff */
[C---:B------:R-:W-:Y:S02]  /*58ec0*/  PRMT R3, R34.reuse, 0x7772, RZ ;  /* 0x0000777222037816 */ /* 0x040fe400000000ff */
[----:B------:R-:W-:Y:S01]  /*58ed0*/  PRMT R34, R34, 0x7773, RZ ;  /* 0x0000777322227816 */ /* 0x000fe200000000ff */
[----:B0-----:R-:W3:Y:S04]  /*58ee0*/  LDL.LU.64 R54, [R1+0xfe8] ;  /* 0x000fe80001367983 */ /* 0x001ee80000300a00 */
[----:B------:R0:W-:Y:S02]  /*58ef0*/  @P5 STG.E.U8 desc[UR40][R16.64], R3 ;  /* 0x0000000310005986 */ /* 0x0001e4000c101128 */
[----:B0-----:R-:W-:-:S02]  /*58f00*/  PRMT R3, R38, 0x7770, RZ ;  /* 0x0000777026037816 */ /* 0x001fc400000000ff */
[----:B------:R-:W3:Y:S04]  /*58f10*/  LDL.LU.64 R16, [R1+0xfe0] ;  /* 0x000fe00001107983 */ /* 0x000ee80000300a00 */
[----:B----4-:R0:W-:Y:S04]  /*58f20*/  @P2 STG.E.U8 desc[UR40][R48.64], R34 ;  /* 0x0000002230002986 */ /* 0x0101e8000c101128 */
[----:B------:R1:W-:Y:S01]  /*58f30*/  @P6 STG.E.U8 desc[UR40][R18.64], R3 ;  /* 0x0000000312006986 */ /* 0x0003e2000c101128 */
[----:B------:R-:W-:-:S03]  /*58f40*/  ISETP.NE.AND P6, PT, R9, RZ, PT ;  /* 0x000000ff0900720c */ /* 0x000fc60003fc5270 */
[----:B0-----:R-:W4:Y:S01]  /*58f50*/  LDL.LU.64 R48, [R1+0xff8] ;  /* 0x000ff80001307983 */ /* 0x001f220000300a00 */
[----:B-1----:R-:W-:-:S09]  /*58f60*/  PRMT R3, R38, 0x7771, RZ ;  /* 0x0000777126037816 */ /* 0x002fd200000000ff */
[----:B------:R0:W-:Y:S01]  /*58f70*/  @P6 STG.E.U8 desc[UR40][R14.64], R3 ;  /* 0x000000030e006986 */ /* 0x0001e2000c101128 */
[----:B------:R-:W-:Y:S02]  /*58f80*/  ISETP.NE.AND P6, PT, R8, RZ, PT ;  /* 0x000000ff0800720c */ /* 0x000fe40003fc5270 */
[C---:B------:R-:W-:Y:S01]  /*58f90*/  LOP3.LUT P3, RZ, R59.reuse, 0x8000, RZ, 0xc0, !PT ;  /* 0x000080003bff7812 */ /* 0x040fe2000786c0ff */
[----:B0-----:R-:W4:Y:S01]  /*58fa0*/  LDL.LU.64 R14, [R1+0x1008] ;  /* 0x00100800010e7983 */ /* 0x001f220000300a00 */
[----:B------:R-:W-:Y:S02]  /*58fb0*/  PRMT R3, R38, 0x7772, RZ ;  /* 0x0000777226037816 */ /* 0x000fe400000000ff */
[----:B------:R-:W-:Y:S02]  /*58fc0*/  P2R R10, PR, RZ, 0x8 ;  /* 0x00000008ff0a7803 */ /* 0x000fe40000000000 */
[----:B------:R-:W-:Y:S02]  /*58fd0*/  LOP3.LUT P3, RZ, R59, 0x10000, RZ, 0xc0, !PT ;  /* 0x000100003bff7812 */ /* 0x000fe4000786c0ff */
[----:B------:R-:W-:-:S02]  /*58fe0*/  LOP3.LUT P0, RZ, R4, 0x400, RZ, 0xc0, !PT ;  /* 0x0000040004ff7812 */ /* 0x000fc4000780c0ff */
[----:B------:R-:W-:Y:S02]  /*58ff0*/  P2R R11, PR, RZ, 0x8 ;  /* 0x00000008ff0b7803 */ /* 0x000fe40000000000 */
[----:B------:R-:W-:Y:S02]  /*59000*/  LOP3.LUT P3, RZ, R59, 0x20000, RZ, 0xc0, !PT ;  /* 0x000200003bff7812 */ /* 0x000fe4000786c0ff */
[----:B------:R-:W-:Y:S01]  /*59010*/  PRMT R38, R38, 0x7773, RZ ;  /* 0x0000777326267816 */ /* 0x000fe200000000ff */
[----:B--2---:R0:W-:Y:S04]  /*59020*/  @P6 STG.E.U8 desc[UR40][R52.64], R3 ;  /* 0x0000000334006986 */ /* 0x0041e8000c101128 */
[----:B0-----:R-:W2:Y:S01]  /*59030*/  LDL.LU.64 R52, [R1+0x1000] ;  /* 0x0010000001347983 */ /* 0x001ea20000300a00 */
[----:B------:R-:W-:-:S03]  /*59040*/  PRMT R3, R35, 0x7770, RZ ;  /* 0x0000777023037816 */ /* 0x000fc600000000ff */
[----:B------:R-:W-:Y:S04]  /*59050*/  @P0 STG.E.U8 desc[UR40][R56.64], R38 ;  /* 0x0000002638000986 */ /* 0x000fe8000c101128 */
[----:B------:R0:W-:Y:S01]  /*59060*/  @P3 STG.E.U8 desc[UR40][R20.64], R3 ;  /* 0x0000000314003986 */ /* 0x0001e2000c101128 */
[----:B------:R-:W-:Y:S02]  /*59070*/  ISETP.NE.AND P3, PT, R11, RZ, PT ;  /* 0x000000ff0b00720c */ /* 0x000fe40003f65270 */
[----:B0-----:R-:W-:-:S11]  /*59080*/  PRMT R3, R35, 0x7771, RZ ;  /* 0x0000777123037816 */ /* 0x001fd600000000ff */
[----:B---3--:R0:W-:Y:S04]  /*59090*/  @P3 STG.E.U8 desc[UR40][R60.64], R3 ;  /* 0x000000033c003986 */ /* 0x0081e8000c101128 */
[----:B0-----:R-:W3:Y:S01]  /*590a0*/  LDL.LU.64 R60, [R1+0x1018] ;  /* 0x00101800013c7983 */ /* 0x001ee20000300a00 */
[----:B------:R-:W-:Y:S02]  /*590b0*/  ISETP.NE.AND P3, PT, R10, RZ, PT ;  /* 0x000000ff0a00720c */ /* 0x000fe40003f65270 */
[----:B------:R-:W-:Y:S02]  /*590c0*/  PRMT R3, R35, 0x7772, RZ ;  /* 0x0000777223037816 */ /* 0x000fe400000000ff */
[----:B------:R-:W-:Y:S02]  /*590d0*/  LOP3.LUT P1, RZ, R4, 0x200, RZ, 0xc0, !PT ;  /* 0x0000020004ff7812 */ /* 0x000fe4000782c0ff */
[----:B------:R-:W-:-:S07]  /*590e0*/  LOP3.LUT P4, RZ, R59, 0x4000, RZ, 0xc0, !PT ;  /* 0x000040003bff7812 */ /* 0x000fce000788c0ff */
[----:B------:R0:W-:Y:S01]  /*590f0*/  @P3 STG.E.U8 desc[UR40][R54.64], R3 ;  /* 0x0000000336003986 */ /* 0x0001e2000c101128 */
[----:B------:R-:W-:-:S03]  /*59100*/  PRMT R35, R35, 0x7773, RZ ;  /* 0x0000777323237816 */ /* 0x000fc600000000ff */
[----:B0-----:R-:W3:Y:S01]  /*59110*/  LDL.LU.64 R54, [R1+0x1020] ;  /* 0x0010200001367983 */ /* 0x001ee20000300a00 */
[----:B------:R-:W-:-:S03]  /*59120*/  PRMT R3, R39, 0x7770, RZ ;  /* 0x0000777027037816 */ /* 0x000fc600000000ff */
[----:B------:R-:W-:Y:S01]  /*59130*/  @P1 STG.E.U8 desc[UR40][R16.64], R35 ;  /* 0x0000002310001986 */ /* 0x000fe2000c101128 */
[C---:B------:R-:W-:Y:S02]  /*59140*/  LOP3.LUT P5, RZ, R59.reuse, 0x2000, RZ, 0xc0, !PT ;  /* 0x000020003bff7812 */ /* 0x040fe400078ac0ff */
[----:B------:R-:W-:Y:S01]  /*59150*/  LOP3.LUT P2, RZ, R59, 0x1000, RZ, 0xc0, !PT ;  /* 0x000010003bff7812 */ /* 0x000fe2000784c0ff */
[----:B----4-:R0:W-:Y:S04]  /*59160*/  @P4 STG.E.U8 desc[UR40][R48.64], R3 ;  /* 0x0000000330004986 */ /* 0x0101e8000c101128 */
[----:B0-----:R-:W4:Y:S01]  /*59170*/  LDL.LU.64 R48, [R1+0x1038] ;  /* 0x0010380001307983 */ /* 0x001f220000300a00 */
[----:B------:R-:W-:-:S03]  /*59180*/  PRMT R3, R39, 0x7771, RZ ;  /* 0x0000777127037816 */ /* 0x000fc600000000ff */
[----:B------:R-:W4:Y:S04]  /*59190*/  LDL.LU.64 R20, [R1+0x1030] ;  /* 0x0010300001147983 */ /* 0x000f280000300a00 */
[----:B------:R0:W-:Y:S02]  /*591a0*/  @P5 STG.E.U8 desc[UR40][R14.64], R3 ;  /* 0x000000030e005986 */ /* 0x0001e4000c101128 */
[C---:B0-----:R-:W-:Y:S02]  /*591b0*/  PRMT R3, R39.reuse, 0x7772, RZ ;  /* 0x0000777227037816 */ /* 0x041fe400000000ff */
[----:B------:R-:W-:Y:S02]  /*591c0*/  LOP3.LUT P6, RZ, R4, 0x100, RZ, 0xc0, !PT ;  /* 0x0000010004ff7812 */ /* 0x000fe400078cc0ff */
        /* <DEDUP_REMOVED lines=9> */
[----:B------:R-:W-:Y:S02]  /*59260*/  PRMT R10, R40, 0x7770, RZ ;  /* 0x00007770280a7816 */ /* 0x000fe400000000ff */
[----:B------:R-:W-:-:S07]  /*59270*/  LOP3.LUT P3, RZ, R59, 0x400, RZ, 0xc0, !PT ;  /* 0x000004003bff7812 */ /* 0x000fce000786c0ff */
[----:B------:R0:W-:Y:S01]  /*59280*/  @P0 STG.E.U8 desc[UR40][R54.64], R10 ;  /* 0x0000000a36000986 */ /* 0x0001e2000c101128 */
[C---:B------:R-:W-:Y:S02]  /*59290*/  LOP3.LUT P1, RZ, R59.reuse, 0x200, RZ, 0xc0, !PT ;  /* 0x000002003bff7812 */ /* 0x040fe4000782c0ff */
[----:B------:R-:W-:Y:S01]  /*592a0*/  PRMT R12, R40, 0x7771, RZ ;  /* 0x00007771280c7816 */ /* 0x000fe200000000ff */
[----:B0-----:R-:W3:Y:S01]  /*592b0*/  LDL.LU.64 R54, [R1+0x1068] ;  /* 0x0010680001367983 */ /* 0x001ee20000300a00 */
[----:B------:R-:W-:-:S04]  /*592c0*/  LOP3.LUT P4, RZ, R59, 0x80, RZ, 0xc0, !PT ;  /* 0x000000803bff7812 */ /* 0x000fc8000788c0ff */
[----:B------:R-:W-:Y:S02]  /*592d0*/  P2R R8, PR, RZ, 0x10 ;  /* 0x00000010ff087803 */ /* 0x000fe40000000000 */
[----:B------:R-:W-:-:S04]  /*592e0*/  LOP3.LUT P4, RZ, R59, 0x100, RZ, 0xc0, !PT ;  /* 0x000001003bff7812 */ /* 0x000fc8000788c0ff */
[----:B------:R-:W-:Y:S02]  /*592f0*/  P2R R9, PR, RZ, 0x10 ;  /* 0x00000010ff097803 */ /* 0x000fe40000000000 */
[----:B------:R-:W-:Y:S01]  /*59300*/  LOP3.LUT P4, RZ, R4, 0x80, RZ, 0xc0, !PT ;  /* 0x0000008004ff7812 */ /* 0x000fe2000788c0ff */
[----:B----4-:R0:W-:Y:S04]  /*59310*/  @P3 STG.E.U8 desc[UR40][R48.64], R12 ;  /* 0x0000000c30003986 */ /* 0x0101e8000c101128 */
[----:B0-----:R-:W4:Y:S01]  /*59320*/  LDL.LU.64 R48, [R1+0x1088] ;  /* 0x0010880001307983 */ /* 0x001f220000300a00 */
[----:B------:R-:W-:-:S03]  /*59330*/  PRMT R12, R40, 0x7772, RZ ;  /* 0x00007772280c7816 */ /* 0x000fc600000000ff */
[----:B------:R-:W4:Y:S04]  /*59340*/  LDL.LU.64 R56, [R1+0x1080] ;  /* 0x0010800001387983 */ /* 0x000f280000300a00 */
[----:B------:R0:W-:Y:S01]  /*59350*/  @P1 STG.E.U8 desc[UR40][R20.64], R12 ;  /* 0x0000000c14001986 */ /* 0x0001e2000c101128 */
[----:B------:R-:W-:-:S03]  /*59360*/  PRMT R40, R40, 0x7773, RZ ;  /* 0x0000777328287816 */ /* 0x000fc600000000ff */
[----:B0-----:R-:W4:Y:S01]  /*59370*/  LDL.LU.64 R20, [R1+0x1078] ;  /* 0x0010780001147983 */ /* 0x001f220000300a00 */
[----:B------:R-:W-:-:S03]  /*59380*/  LOP3.LUT P5, RZ, R59, 0x40, RZ, 0xc0, !PT ;  /* 0x000000403bff7812 */ /* 0x000fc600078ac0ff */
[----:B--2---:R0:W-:Y:S01]  /*59390*/  @P4 STG.E.U8 desc[UR40][R52.64], R40 ;  /* 0x0000002834004986 */ /* 0x0041e2000c101128 */
[----:B------:R-:W-:Y:S02]  /*593a0*/  ISETP.NE.AND P4, PT, R9, RZ, PT ;  /* 0x000000ff0900720c */ /* 0x000fe40003f85270 */
[----:B------:R-:W-:Y:S01]  /*593b0*/  PRMT R9, R44, 0x7770, RZ ;  /* 0x000077702c097816 */ /* 0x000fe200000000ff */
[----:B0-----:R-:W2:Y:S10]  /*593c0*/  LDL.LU.64 R52, [R1+0x1070] ;  /* 0x0010700001347983 */ /* 0x001eb40000300a00 */
[----:B------:R0:W-:Y:S01]  /*593d0*/  @P4 STG.E.U8 desc[UR40][R16.64], R9 ;  /* 0x0000000910004986 */ /* 0x0001e2000c101128 */
[----:B------:R-:W-:-:S02]  /*593e0*/  ISETP.NE.AND P4, PT, R8, RZ, PT ;  /* 0x000000ff0800720c */ /* 0x000fc40003f85270 */
[C---:B------:R-:W-:Y:S01]  /*593f0*/  PRMT R8, R44.reuse, 0x7771, RZ ;  /* 0x000077712c087816 */ /* 0x040fe200000000ff */
[----:B0-----:R-:W2:Y:S10]  /*59400*/  LDL.LU.64 R16, [R1+0x1090] ;  /* 0x0010900001107983 */ /* 0x001eb40000300a00 */
[----:B------:R0:W-:Y:S02]  /*59410*/  @P4 STG.E.U8 desc[UR40][R14.64], R8 ;  /* 0x000000080e004986 */ /* 0x0001e4000c101128 */
[----:B0-----:R-:W-:-:S02]  /*59420*/  PRMT R8, R44, 0x7772, RZ ;  /* 0x000077722c087816 */ /* 0x001fc400000000ff */
[----:B------:R-:W2:Y:S04]  /*59430*/  LDL.LU.64 R14, [R1+0x1098] ;  /* 0x00109800010e7983 */ /* 0x000ea80000300a00 */
[----:B---3--:R0:W-:Y:S04]  /*59440*/  @P5 STG.E.U8 desc[UR40][R60.64], R8 ;  /* 0x000000083c005986 */ /* 0x0081e8000c101128 */
[----:B0-----:R-:W3:Y:S01]  /*59450*/  LDL.LU.64 R60, [R1+0x1060] ;  /* 0x00106000013c7983 */ /* 0x001ee20000300a00 */
[----:B------:R-:W-:-:S04]  /*59460*/  LOP3.LUT P2, RZ, R59, 0x10, RZ, 0xc0, !PT ;  /* 0x000000103bff7812 */ /* 0x000fc8000784c0ff */
[----:B------:R-:W-:Y:S02]  /*59470*/  P2R R3, PR, RZ, 0x4 ;  /* 0x00000004ff037803 */ /* 0x000fe40000000000 */
[----:B------:R-:W-:-:S04]  /*59480*/  LOP3.LUT P2, RZ, R59, 0x20, RZ, 0xc0, !PT ;  /* 0x000000203bff7812 */ /* 0x000fc8000784c0ff */
[----:B------:R-:W-:Y:S02]  /*59490*/  P2R R7, PR, RZ, 0x4 ;  /* 0x00000004ff077803 */ /* 0x000fe40000000000 */
[----:B------:R-:W-:Y:S02]  /*594a0*/  LOP3.LUT P2, RZ, R4, 0x40, RZ, 0xc0, !PT ;  /* 0x0000004004ff7812 */ /* 0x000fe4000784c0ff */
[----:B------:R-:W-:-:S11]  /*594b0*/  PRMT R44, R44, 0x7773, RZ ;  /* 0x000077732c2c7816 */ /* 0x000fd600000000ff */
[----:B------:R-:W-:Y:S01]  /*594c0*/  @P2 STG.E.U8 desc[UR40][R18.64], R44 ;  /* 0x0000002c12002986 */ /* 0x000fe2000c101128 */
        /* <DEDUP_REMOVED lines=10> */
[C---:B------:R-:W-:Y:S01]  /*59570*/  PRMT R3, R41.reuse, 0x7771, RZ ;  /* 0x0000777129037816 */ /* 0x040fe200000000ff */
[----:B0-----:R-:W3:Y:S04]  /*59580*/  LDL.LU.64 R54, [R1+0x10a0] ;  /* 0x0010a00001367983 */ /* 0x001ee80000300a00 */
[----:B----4-:R0:W-:Y:S02]  /*59590*/  @P2 STG.E.U8 desc[UR40][R48.64], R3 ;  /* 0x0000000330002986 */ /* 0x0101e4000c101128 */
[----:B0-----:R-:W-:-:S02]  /*595a0*/  PRMT R3, R41, 0x7772, RZ ;  /* 0x0000777229037816 */ /* 0x001fc400000000ff */
[----:B------:R-:W4:Y:S01]  /*595b0*/  LDL.LU.64 R48, [R1+0x10b0] ;  /* 0x0010b00001307983 */ /* 0x000f220000300a00 */
[----:B------:R-:W-:-:S03]  /*595c0*/  PRMT R41, R41, 0x7773, RZ ;  /* 0x0000777329297816 */ /* 0x000fc600000000ff */
[----:B------:R0:W-:Y:S04]  /*595d0*/  @P6 STG.E.U8 desc[UR40][R56.64], R3 ;  /* 0x0000000338006986 */ /* 0x0001e8000c101128 */
[----:B------:R-:W-:Y:S01]  /*595e0*/  @P0 STG.E.U8 desc[UR40][R20.64], R41 ;  /* 0x0000002914000986 */ /* 0x000fe2000c101128 */
[----:B------:R-:W-:Y:S02]  /*595f0*/  ISETP.NE.AND P0, PT, R11, RZ, PT ;  /* 0x000000ff0b00720c */ /* 0x000fe40003f05270 */
[----:B0-----:R-:W-:Y:S02]  /*59600*/  PRMT R3, R45, 0x7770, RZ ;  /* 0x000077702d037816 */ /* 0x001fe400000000ff */
[----:B------:R-:W-:Y:S02]  /*59610*/  LOP3.LUT P3, RZ, R59, 0x1, RZ, 0xc0, !PT ;  /* 0x000000013bff7812 */ /* 0x000fe4000786c0ff */
[----:B------:R-:W-:-:S07]  /*59620*/  LOP3.LUT P1, RZ, R4, 0x10, RZ, 0xc0, !PT ;  /* 0x0000001004ff7812 */ /* 0x000fce000782c0ff */
[----:B--2---:R0:W-:Y:S01]  /*59630*/  @P0 STG.E.U8 desc[UR40][R52.64], R3 ;  /* 0x0000000334000986 */ /* 0x0041e2000c101128 */
[----:B------:R-:W-:-:S03]  /*59640*/  ISETP.NE.AND P0, PT, R10, RZ, PT ;  /* 0x000000ff0a00720c */ /* 0x000fc60003f05270 */
[----:B0-----:R-:W2:Y:S01]  /*59650*/  LDL.LU.64 R52, [R1+0x10c0] ;  /* 0x0010c00001347983 */ /* 0x001ea20000300a00 */
[----:B------:R-:W-:-:S09]  /*59660*/  PRMT R3, R45, 0x7771, RZ ;  /* 0x000077712d037816 */ /* 0x000fd200000000ff */
[----:B------:R0:W-:Y:S04]  /*59670*/  @P0 STG.E.U8 desc[UR40][R16.64], R3 ;  /* 0x0000000310000986 */ /* 0x0001e8000c101128 */
[----:B0-----:R-:W2:Y:S01]  /*59680*/  LDL.LU.64 R16, [R1+0x10b8] ;  /* 0x0010b80001107983 */ /* 0x001ea20000300a00 */
[C---:B------:R-:W-:Y:S02]  /*59690*/  PRMT R3, R45.reuse, 0x7772, RZ ;  /* 0x000077722d037816 */ /* 0x040fe400000000ff */
[----:B------:R-:W-:-:S03]  /*596a0*/  PRMT R45, R45, 0x7773, RZ ;  /* 0x000077732d2d7816 */ /* 0x000fc600000000ff */
[----:B------:R-:W-:Y:S04]  /*596b0*/  @P3 STG.E.U8 desc[UR40][R14.64], R3 ;  /* 0x000000030e003986 */ /* 0x000fe8000c101128 */
[----:B---3--:R0:W-:Y:S04]  /*596c0*/  @P1 STG.E.U8 desc[UR40][R60.64], R45 ;  /* 0x0000002d3c001986 */ /* 0x0081e8000c101128 */
[----:B0-----:R-:W3:Y:S04]  /*596d0*/  LDL.LU.64 R60, [R1+0x10e0] ;  /* 0x0010e000013c7983 */ /* 0x001ee80000300a00 */
[----:B------:R-:W3:Y:S01]  /*596e0*/  LDL.LU.64 R14, [R1+0x10d8] ;  /* 0x0010d800010e7983 */ /* 0x000ee20000300a00 */
[----:B------:R-:W-:-:S03]  /*596f0*/  LOP3.LUT P4, RZ, R5, 0x80000000, RZ, 0xc0, !PT ;  /* 0x8000000005ff7812 */ /* 0x000fc6000788c0ff */
[----:B------:R-:W3:Y:S01]  /*59700*/  LDL.LU.64 R56, [R1+0x10f8] ;  /* 0x0010f80001387983 */ /* 0x000ee20000300a00 */
[C---:B------:R-:W-:Y:S02]  /*59710*/  PRMT R8, R42.reuse, 0x7770, RZ ;  /* 0x000077702a087816 */ /* 0x040fe400000000ff */
[C---:B------:R-:W-:Y:S02]  /*59720*/  LOP3.LUT P5, RZ, R5.reuse, 0x40000000, RZ, 0xc0, !PT ;  /* 0x4000000005ff7812 */ /* 0x040fe400078ac0ff */
[----:B------:R-:W-:Y:S02]  /*59730*/  LOP3.LUT P2, RZ, R5, 0x20000000, RZ, 0xc0, !PT ;  /* 0x2000000005ff7812 */ /* 0x000fe4000784c0ff */
[----:B------:R-:W-:-:S03]  /*59740*/  PRMT R10, R42, 0x7772, RZ ;  /* 0x000077722a0a7816 */ /* 0x000fc600000000ff */
[----:B------:R0:W-:Y:S04]  /*59750*/  @P4 STG.E.U8 desc[UR40][R54.64], R8 ;  /* 0x0000000836004986 */ /* 0x0001e8000c101128 */
[----:B0-----:R-:W3:Y:S01]  /*59760*/  LDL.LU.64 R54, [R1+0x10f0] ;  /* 0x0010f00001367983 */ /* 0x001ee20000300a00 */
[----:B------:R-:W-:-:S05]  /*59770*/  PRMT R8, R42, 0x7771, RZ ;  /* 0x000077712a087816 */ /* 0x000fca00000000ff */
[----:B----4-:R0:W-:Y:S04]  /*59780*/  @P5 STG.E.U8 desc[UR40][R48.64], R8 ;  /* 0x0000000830005986 */ /* 0x0101e8000c101128 */
[----:B0-----:R-:W4:Y:S01]  /*59790*/  LDL.LU.64 R48, [R1+0x10e8] ;  /* 0x0010e80001307983 */ /* 0x001f220000300a00 */
[----:B------:R-:W-:Y:S02]  /*597a0*/  LOP3.LUT P6, RZ, R4, 0x8, RZ, 0xc0, !PT ;  /* 0x0000000804ff7812 */ /* 0x000fe400078cc0ff */
[----:B------:R-:W-:Y:S02]  /*597b0*/  PRMT R42, R42, 0x7773, RZ ;  /* 0x000077732a2a7816 */ /* 0x000fe400000000ff */
[----:B------:R-:W-:Y:S01]  /*597c0*/  LOP3.LUT P0, RZ, R5, 0x10000000, RZ, 0xc0, !PT ;  /* 0x1000000005ff7812 */ /* 0x000fe2000780c0ff */
[----:B--2---:R0:W-:Y:S04]  /*597d0*/  @P2 STG.E.U8 desc[UR40][R52.64], R10 ;  /* 0x0000000a34002986 */ /* 0x0041e8000c101128 */
[----:B0-----:R-:W2:Y:S04]  /*597e0*/  LDL.LU.64 R52, [R1+0x1100] ;  /* 0x0011000001347983 */ /* 0x001ea80000300a00 */
[----:B------:R-:W2:Y:S04]  /*597f0*/  LDL.LU.64 R20, [R1+0x1118] ;  /* 0x0011180001147983 */ /* 0x000ea80000300a00 */
[----:B------:R0:W-:Y:S01]  /*59800*/  @P6 STG.E.U8 desc[UR40][R16.64], R42 ;  /* 0x0000002a10006986 */ /* 0x0001e2000c101128 */
[----:B------:R-:W-:-:S03]  /*59810*/  PRMT R10, R46, 0x7770, RZ ;  /* 0x000077702e0a7816 */ /* 0x000fc600000000ff */
[----:B0-----:R-:W2:Y:S04]  /*59820*/  LDL.LU.64 R16, [R1+0x1110] ;  /* 0x0011100001107983 */ /* 0x001ea80000300a00 */
[----:B---3--:R0:W-:Y:S04]  /*59830*/  @P0 STG.E.U8 desc[UR40][R60.64], R10 ;  /* 0x0000000a3c000986 */ /* 0x0081e8000c101128 */
[----:B0-----:R-:W3:Y:S01]  /*59840*/  LDL.LU.64 R60, [R1+0x1128] ;  /* 0x00112800013c7983 */ /* 0x001ee20000300a00 */
[C---:B------:R-:W-:Y:S02]  /*59850*/  LOP3.LUT P1, RZ, R5.reuse, 0x2000000, RZ, 0xc0, !PT ;  /* 0x0200000005ff7812 */ /* 0x040fe4000782c0ff */
[----:B------:R-:W-:-:S02]  /*59860*/  LOP3.LUT P3, RZ, R5, 0x8000000, RZ, 0xc0, !PT ;  /* 0x0800000005ff7812 */ /* 0x000fc4000786c0ff */
[----:B------:R-:W-:Y:S02]  /*59870*/  P2R R3, PR, RZ, 0x2 ;  /* 0x00000002ff037803 */ /* 0x000fe40000000000 */
[----:B------:R-:W-:-:S04]  /*59880*/  LOP3.LUT P1, RZ, R4, 0x4, RZ, 0xc0, !PT ;  /* 0x0000000404ff7812 */ /* 0x000fc8000782c0ff */
[----:B------:R-:W-:Y:S02]  /*59890*/  P2R R7, PR, RZ, 0x2 ;  /* 0x00000002ff077803 */ /* 0x000fe40000000000 */
[----:B------:R-:W-:Y:S02]  /*598a0*/  LOP3.LUT P1, RZ, R5, 0x4000000, RZ, 0xc0, !PT ;  /* 0x0400000005ff7812 */ /* 0x000fe4000782c0ff */
[----:B------:R-:W-:-:S05]  /*598b0*/  PRMT R10, R46, 0x7771, RZ ;  /* 0x000077712e0a7816 */ /* 0x000fca00000000ff */
[----:B------:R0:W-:Y:S02]  /*598c0*/  @P3 STG.E.U8 desc[UR40][R14.64], R10 ;  /* 0x0000000a0e003986 */ /* 0x0001e4000c101128 */
[C---:B0-----:R-:W-:Y:S02]  /*598d0*/  PRMT R10, R46.reuse, 0x7772, RZ ;  /* 0x000077722e0a7816 */ /* 0x041fe400000000ff */
[----:B------:R-:W3:Y:S04]  /*598e0*/  LDL.LU.64 R14, [R1+0x1120] ;  /* 0x00112000010e7983 */ /* 0x000ee80000300a00 */
[----:B------:R-:W-:Y:S01]  /*598f0*/  @P1 STG.E.U8 desc[UR40][R56.64], R10 ;  /* 0x0000000a38001986 */ /* 0x000fe2000c101128 */
[----:B------:R-:W-:Y:S02]  /*59900*/  ISETP.NE.AND P1, PT, R7, RZ, PT ;  /* 0x000000ff0700720c */ /* 0x000fe40003f25270 */
[----:B------:R-:W-:Y:S01]  /*59910*/  PRMT R46, R46, 0x7773, RZ ;  /* 0x000077732e2e7816 */ /* 0x000fe200000000ff */
[----:B------:R-:W3:Y:S01]  /*59920*/  LDL.LU.64 R22, [R1+0x1140] ;  /* 0x0011400001167983 */ /* 0x000ee20000300a00 */
[----:B------:R-:W-:-:S02]  /*59930*/  LOP3.LUT P5, RZ, R5, 0x400000, RZ, 0xc0, !PT ;  /* 0x0040000005ff7812 */ /* 0x000fc400078ac0ff */
[----:B------:R-:W-:-:S07]  /*59940*/  LOP3.LUT P4, RZ, R5, 0x1000000, RZ, 0xc0, !PT ;  /* 0x0100000005ff7812 */ /* 0x000fce000788c0ff */
[----:B------:R0:W-:Y:S01]  /*59950*/  @P1 STG.E.U8 desc[UR40][R54.64], R46 ;  /* 0x0000002e36001986 */ /* 0x0001e2000c101128 */
[----:B------:R-:W-:Y:S02]  /*59960*/  ISETP.NE.AND P1, PT, R3, RZ, PT ;  /* 0x000000ff0300720c */ /* 0x000fe40003f25270 */
[----:B------:R-:W-:Y:S02]  /*59970*/  P2R R8, PR, RZ, 0x20 ;  /* 0x00000020ff087803 */ /* 0x000fe40000000000 */
[----:B------:R-:W-:Y:S02]  /*59980*/  LOP3.LUT P5, RZ, R4, 0x2, RZ, 0xc0, !PT ;  /* 0x0000000204ff7812 */ /* 0x000fe400078ac0ff */
[----:B------:R-:W-:Y:S02]  /*59990*/  PRMT R3, R43, 0x7770, RZ ;  /* 0x000077702b037816 */ /* 0x000fe400000000ff */
[----:B------:R-:W-:Y:S02]  /*599a0*/  P2R R9, PR, RZ, 0x20 ;  /* 0x00000020ff097803 */ /* 0x000fe40000000000 */
[----:B------:R-:W-:Y:S01]  /*599b0*/  LOP3.LUT P5, RZ, R5, 0x800000, RZ, 0xc0, !PT ;  /* 0x0080000005ff7812 */ /* 0x000fe200078ac0ff */
[----:B0-----:R-:W3:Y:S04]  /*599c0*/  LDL.LU.64 R54, [R1+0x1138] ;  /* 0x0011380001367983 */ /* 0x001ee80000300a00 */
[----:B----4-:R0:W-:Y:S04]  /*599d0*/  @P1 STG.E.U8 desc[UR40][R48.64], R3 ;  /* 0x0000000330001986 */ /* 0x0101e8000c101128 */
[----:B------:R-:W4:Y:S01]  /*599e0*/  LDL.LU R56, [R1+0x120] ;  /* 0x0001200001387983 */ /* 0x000f220000300800 */
[----:B0-----:R-:W-:-:S03]  /*599f0*/  PRMT R3, R43, 0x7771, RZ ;  /* 0x000077712b037816 */ /* 0x001fc600000000ff */
[----:B------:R-:W4:Y:S04]  /*59a00*/  LDL.LU.64 R48, [R1+0x1130] ;  /* 0x0011300001307983 */ /* 0x000f280000300a00 */
[----:B--2---:R0:W-:Y:S02]  /*59a10*/  @P4 STG.E.U8 desc[UR40][R52.64], R3 ;  /* 0x0000000334004986 */ /* 0x0041e4000c101128 */
[----:B0-----:R-:W-:Y:S02]  /*59a20*/  PRMT R3, R43, 0x7772, RZ ;  /* 0x000077722b037816 */ /* 0x001fe400000000ff */
[----:B------:R-:W2:Y:S04]  /*59a30*/  LDL.LU.64 R52, [R1+0x1148] ;  /* 0x0011480001347983 */ /* 0x000ea80000300a00 */
[----:B------:R0:W-:Y:S01]  /*59a40*/  @P5 STG.E.U8 desc[UR40][R20.64], R3 ;  /* 0x0000000314005986 */ /* 0x0001e2000c101128 */
[----:B------:R-:W-:-:S02]  /*59a50*/  ISETP.NE.AND P5, PT, R9, RZ, PT ;  /* 0x000000ff0900720c */ /* 0x000fc40003fa5270 */
[----:B------:R-:W-:Y:S01]  /*59a60*/  PRMT R43, R43, 0x7773, RZ ;  /* 0x000077732b2b7816 */ /* 0x000fe200000000ff */
[----:B------:R-:W2:Y:S01]  /*59a70*/  LDL.LU.64 R18, [R1+0x1108] ;  /* 0x0011080001127983 */ /* 0x000ea20000300a00 */
[----:B0-----:R-:W-:-:S03]  /*59a80*/  PRMT R3, R47, 0x7770, RZ ;  /* 0x000077702f037816 */ /* 0x001fc600000000ff */
[----:B------:R-:W2:Y:S06]  /*59a90*/  LDL.LU.64 R20, [R1+0x10a8] ;  /* 0x0010a80001147983 */ /* 0x000eac0000300a00 */
[----:B------:R-:W-:Y:S01]  /*59aa0*/  @P5 STG.E.U8 desc[UR40][R16.64], R43 ;  /* 0x0000002b10005986 */ /* 0x000fe2000c101128 */
[----:B------:R-:W-:Y:S02]  /*59ab0*/  ISETP.NE.AND P5, PT, R8, RZ, PT ;  /* 0x000000ff0800720c */ /* 0x000fe40003fa5270 */
[----:B------:R-:W-:Y:S01]  /*59ac0*/  LOP3.LUT P6, RZ, R6, 0x100000, RZ, 0xc0, !PT ;  /* 0x0010000006ff7812 */ /* 0x000fe200078cc0ff */
[----:B------:R-:W0:Y:S10]  /*59ad0*/  LDS.128 R8, [R0] ;  /* 0x0000000000087984 */ /* 0x000e340000000c00 */
[----:B---3--:R1:W-:Y:S04]  /*59ae0*/  @P5 STG.E.U8 desc[UR40][R60.64], R3 ;  /* 0x000000033c005986 */ /* 0x0083e8000c101128 */
[----:B-1----:R-:W3:Y:S01]  /*59af0*/  LDL.LU.64 R60, [R1+0x1150] ;  /* 0x00115000013c7983 */ /* 0x002ee20000300a00 */
[----:B------:R-:W-:-:S02]  /*59b00*/  LOP3.LUT P2, RZ, R5, 0x200000, RZ, 0xc0, !PT ;  /* 0x0020000005ff7812 */ /* 0x000fc4000784c0ff */
[----:B------:R-:W-:Y:S01]  /*59b10*/  P2R R5, PR, RZ, 0x40 ;  /* 0x00000040ff057803 */ /* 0x000fe20000000000 */
[----:B------:R-:W3:Y:S01]  /*59b20*/  LDL.LU.64 R16, [R1+0x10d0] ;  /* 0x0010d00001107983 */ /* 0x000ee20000300a00 */
[----:B------:R-:W-:-:S04]  /*59b30*/  LOP3.LUT P6, RZ, R4, 0x1, RZ, 0xc0, !PT ;  /* 0x0000000104ff7812 */ /* 0x000fc800078cc0ff */
[----:B------:R-:W-:Y:S02]  /*59b40*/  P2R R4, PR, RZ, 0x40 ;  /* 0x00000040ff047803 */ /* 0x000fe40000000000 */
[----:B------:R-:W-:Y:S02]  /*59b50*/  LOP3.LUT P6, RZ, R6, 0x200000, RZ, 0xc0, !PT ;  /* 0x0020000006ff7812 */ /* 0x000fe400078cc0ff */
[----:B------:R-:W-:-:S05]  /*59b60*/  PRMT R3, R47, 0x7771, RZ ;  /* 0x000077712f037816 */ /* 0x000fca00000000ff */
[----:B------:R1:W-:Y:S02]  /*59b70*/  @P2 STG.E.U8 desc[UR40][R14.64], R3 ;  /* 0x000000030e002986 */ /* 0x0003e4000c101128 */
[C---:B-1----:R-:W-:Y:S02]  /*59b80*/  PRMT R3, R47.reuse, 0x7772, RZ ;  /* 0x000077722f037816 */ /* 0x042fe400000000ff */
[----:B------:R-:W3:Y:S04]  /*59b90*/  LDL.LU.64 R14, [R1+0x10c8] ;  /* 0x0010c800010e7983 */ /* 0x000ee80000300a00 */
[----:B------:R4:W-:Y:S01]  /*59ba0*/  @P6 STG.E.U8 desc[UR40][R22.64], R3 ;  /* 0x0000000316006986 */ /* 0x0009e2000c101128 */
[----:B------:R-:W-:Y:S02]  /*59bb0*/  ISETP.NE.AND P6, PT, R4, RZ, PT ;  /* 0x000000ff0400720c */ /* 0x000fe40003fc5270 */
[----:B------:R-:W-:-:S02]  /*59bc0*/  PRMT R47, R47, 0x7773, RZ ;  /* 0x000077732f2f7816 */ /* 0x000fc400000000ff */
[----:B------:R-:W-:-:S09]  /*59bd0*/  LOP3.LUT P0, RZ, R6, 0x80000, RZ, 0xc0, !PT ;  /* 0x0008000006ff7812 */ /* 0x000fd2000780c0ff */
[----:B------:R1:W-:Y:S01]  /*59be0*/  @P6 STG.E.U8 desc[UR40][R54.64], R47 ;  /* 0x0000002f36006986 */ /* 0x0003e2000c101128 */
[----:B------:R-:W-:Y:S02]  /*59bf0*/  ISETP.NE.AND P6, PT, R5, RZ, PT ;  /* 0x000000ff0500720c */ /* 0x000fe40003fc5270 */
[----:B----4-:R-:W-:Y:S01]  /*59c00*/  PRMT R3, R56, 0x7770, RZ ;  /* 0x0000777038037816 */ /* 0x010fe200000000ff */
[----:B-1----:R-:W4:Y:S10]  /*59c10*/  LDL.LU.64 R54, [R1+0x1010] ;  /* 0x0010100001367983 */ /* 0x002f340000300a00 */
[----:B------:R1:W-:Y:S04]  /*59c20*/  @P6 STG.E.U8 desc[UR40][R48.64], R3 ;  /* 0x0000000330006986 */ /* 0x0003e8000c101128 */
[----:B------:R-:W4:Y:S01]  /*59c30*/  LDL.LU R50, [R1+0x124] ;  /* 0x0001240001327983 */ /* 0x000f220000300800 */
[----:B------:R-:W-:-:S02]  /*59c40*/  LOP3.LUT P3, RZ, R6, 0x40000, RZ, 0xc0, !PT ;  /* 0x0004000006ff7812 */ /* 0x000fc4000786c0ff */
[----:B-1----:R-:W-:Y:S01]  /*59c50*/  PRMT R3, R56, 0x7771, RZ ;  /* 0x0000777138037816 */ /* 0x002fe200000000ff */
[----:B------:R-:W4:Y:S01]  /*59c60*/  LDL.LU.64 R48, [R1+0xf08] ;  /* 0x000f080001307983 */ /* 0x000f220000300a00 */
[----:B------:R-:W-:Y:S02]  /*59c70*/  LOP3.LUT P1, RZ, R6, 0x20000, RZ, 0xc0, !PT ;  /* 0x0002000006ff7812 */ /* 0x000fe4000782c0ff */
[----:B0-----:R-:W-:Y:S01]  /*59c80*/  PRMT R0, R8, 0x7770, RZ ;  /* 0x0000777008007816 */ /* 0x001fe200000000ff */
[----:B--2---:R0:W-:Y:S01]  /*59c90*/  @P0 STG.E.U8 desc[UR40][R52.64], R3 ;  /* 0x0000000334000986 */ /* 0x0041e2000c101128 */
[----:B------:R-:W-:-:S03]  /*59ca0*/  LOP3.LUT P0, RZ, R2, 0x40000000, RZ, 0xc0, !PT ;  /* 0x4000000002ff7812 */ /* 0x000fc6000780c0ff */
[----:B0-----:R-:W2:Y:S01]  /*59cb0*/  LDL.LU.64 R52, [R1+0xe10] ;  /* 0x000e100001347983 */ /* 0x001ea20000300a00 */
[----:B------:R-:W-:-:S05]  /*59cc0*/  PRMT R3, R56, 0x7772, RZ ;  /* 0x0000777238037816 */ /* 0x000fca00000000ff */
[----:B------:R0:W-:Y:S02]  /*59cd0*/  @P3 STG.E.U8 desc[UR40][R18.64], R3 ;  /* 0x0000000312003986 */ /* 0x0001e4000c101128 */
[----:B0-----:R-:W-:-:S05]  /*59ce0*/  PRMT R3, R56, 0x7773, RZ ;  /* 0x0000777338037816 */ /* 0x001fca00000000ff */
[----:B------:R-:W-:Y:S04]  /*59cf0*/  @P0 STG.E.U8 desc[UR40][R20.64], R3 ;  /* 0x0000000314000986 */ /* 0x000fe8000c101128 */
[----:B---3--:R0:W-:Y:S04]  /*59d00*/  @P1 STG.E.U8 desc[UR40][R60.64], R0 ;  /* 0x000000003c001986 */ /* 0x0081e8000c101128 */
[----:B0-----:R-:W3:Y:S01]  /*59d10*/  LDL.LU.64 R60, [R1+0xcc8] ;  /* 0x000cc800013c7983 */ /* 0x001ee20000300a00 */
[C---:B------:R-:W-:Y:S02]  /*59d20*/  LOP3.LUT P0, RZ, R6.reuse, 0x10000, RZ, 0xc0, !PT ;  /* 0x0001000006ff7812 */ /* 0x040fe4000780c0ff */
[----:B------:R-:W-:Y:S01]  /*59d30*/  LOP3.LUT P4, RZ, R6, 0x8000, RZ, 0xc0, !PT ;  /* 0x0000800006ff7812 */ /* 0x000fe2000788c0ff */
[----:B------:R-:W3:Y:S01]  /*59d40*/  LDL.LU.64 R56, [R1+0xbe0] ;  /* 0x000be00001387983 */ /* 0x000ee20000300a00 */
[----:B------:R-:W-:-:S02]  /*59d50*/  LOP3.LUT P1, RZ, R2, 0x20000000, RZ, 0xc0, !PT ;  /* 0x2000000002ff7812 */ /* 0x000fc4000782c0ff */
[----:B------:R-:W-:Y:S01]  /*59d60*/  LOP3.LUT P2, RZ, R6, 0x4000, RZ, 0xc0, !PT ;  /* 0x0000400006ff7812 */ /* 0x000fe2000784c0ff */
[----:B------:R-:W3:Y:S01]  /*59d70*/  LDL.LU.64 R20, [R1+0xad8] ;  /* 0x000ad80001147983 */ /* 0x000ee20000300a00 */
[----:B------:R-:W-:Y:S02]  /*59d80*/  PRMT R0, R8, 0x7771, RZ ;  /* 0x0000777108007816 */ /* 0x000fe400000000ff */
[----:B------:R-:W-:-:S03]  /*59d90*/  LOP3.LUT P5, RZ, R6, 0x2000, RZ, 0xc0, !PT ;  /* 0x0000200006ff7812 */ /* 0x000fc600078ac0ff */
[----:B------:R0:W-:Y:S02]  /*59da0*/  @P0 STG.E.U8 desc[UR40][R16.64], R0 ;  /* 0x0000000010000986 */ /* 0x0001e4000c101128 */
[C---:B0-----:R-:W-:Y:S02]  /*59db0*/  PRMT R0, R8.reuse, 0x7772, RZ ;  /* 0x0000777208007816 */ /* 0x041fe400000000ff */
[----:B------:R-:W3:Y:S01]  /*59dc0*/  LDL.LU.64 R16, [R1+0x8b8] ;  /* 0x0008b80001107983 */ /* 0x000ee20000300a00 */
[----:B------:R-:W-:-:S03]  /*59dd0*/  PRMT R8, R8, 0x7773, RZ ;  /* 0x0000777308087816 */ /* 0x000fc600000000ff */
[----:B------:R0:W-:Y:S01]  /*59de0*/  @P4 STG.E.U8 desc[UR40][R14.64], R0 ;  /* 0x000000000e004986 */ /* 0x0001e2000c101128 */
[----:B------:R-:W-:-:S03]  /*59df0*/  LOP3.LUT P6, RZ, R6, 0x1000, RZ, 0xc0, !PT ;  /* 0x0000100006ff7812 */ /* 0x000fc600078cc0ff */
[----:B0-----:R-:W3:Y:S04]  /*59e00*/  LDL.LU.64 R14, [R1+0x7a0] ;  /* 0x0007a000010e7983 */ /* 0x001ee80000300a00 */
[----:B----4-:R0:W-:Y:S01]  /*59e10*/  @P1 STG.E.U8 desc[UR40][R54.64], R8 ;  /* 0x0000000836001986 */ /* 0x0101e2000c101128 */
[C---:B------:R-:W-:Y:S02]  /*59e20*/  PRMT R4, R50.reuse, 0x7770, RZ ;  /* 0x0000777032047816 */ /* 0x040fe400000000ff */
[C---:B------:R-:W-:Y:S01]  /*59e30*/  PRMT R3, R50.reuse, 0x7771, RZ ;  /* 0x0000777132037816 */ /* 0x040fe200000000ff */
[----:B0-----:R-:W4:Y:S04]  /*59e40*/  LDL.LU.64 R54, [R1+0x538] ;  /* 0x0005380001367983 */ /* 0x001f280000300a00 */
[----:B------:R0:W-:Y:S04]  /*59e50*/  @P2 STG.E.U8 desc[UR40][R48.64], R4 ;  /* 0x0000000430002986 */ /* 0x0001e8000c101128 */
[----:B0-----:R-:W4:Y:S01]  /*59e60*/  LDL.LU.64 R48, [R1+0x420] ;  /* 0x0004200001307983 */ /* 0x001f220000300a00 */
[----:B------:R-:W-:-:S03]  /*59e70*/  PRMT R5, R50, 0x7772, RZ ;  /* 0x0000777232057816 */ /* 0x000fc600000000ff */
[----:B--2---:R0:W-:Y:S04]  /*59e80*/  @P5 STG.E.U8 desc[UR40][R52.64], R3 ;  /* 0x0000000334005986 */ /* 0x0041e8000c101128 */
[----:B0-----:R-:W2:Y:S04]  /*59e90*/  LDL.LU.64 R52, [R1+0x318] ;  /* 0x0003180001347983 */ /* 0x001ea80000300a00 */
[----:B------:R-:W2:Y:S04]  /*59ea0*/  LDL.LU R51, [R1+0x128] ;  /* 0x0001280001337983 */ /* 0x000ea80000300800 */
[----:B---3--:R0:W-:Y:S04]  /*59eb0*/  @P6 STG.E.U8 desc[UR40][R60.64], R5 ;  /* 0x000000053c006986 */ /* 0x0081e8000c101128 */
[----:B0-----:R-:W3:Y:S04]  /*59ec0*/  LDL.LU.64 R60, [R1+0x250] ;  /* 0x00025000013c7983 */ /* 0x001ee80000300a00 */
[----:B------:R-:W3:Y:S04]  /*59ed0*/  LDL.LU.64 R28, [R1+0x1a0] ;  /* 0x0001a000011c7983 */ /* 0x000ee80000300a00 */
[----:B------:R-:W3:Y:S01]  /*59ee0*/  LDL.LU.64 R24, [R1+0x198] ;  /* 0x0001980001187983 */ /* 0x000ee20000300a00 */
[----:B------:R-:W-:-:S03]  /*59ef0*/  LOP3.LUT P2, RZ, R2, 0x10000000, RZ, 0xc0, !PT ;  /* 0x1000000002ff7812 */ /* 0x000fc6000784c0ff */
[----:B------:R-:W3:Y:S01]  /*59f00*/  LDL.LU.64 R22, [R1+0x190] ;  /* 0x0001900001167983 */ /* 0x000ee20000300a00 */
[----:B------:R-:W-:Y:S02]  /*59f10*/  LOP3.LUT P3, RZ, R6, 0x800, RZ, 0xc0, !PT ;  /* 0x0000080006ff7812 */ /* 0x000fe4000786c0ff */
[----:B------:R-:W-:Y:S01]  /*59f20*/  PRMT R7, R50, 0x7773, RZ ;  /* 0x0000777332077816 */ /* 0x000fe200000000ff */
[----:B------:R-:W3:Y:S01]  /*59f30*/  LDL.LU.64 R18, [R1+0x188] ;  /* 0x0001880001127983 */ /* 0x000ee20000300a00 */
[----:B------:R-:W-:Y:S02]  /*59f40*/  PRMT R12, R9, 0x7770, RZ ;  /* 0x00007770090c7816 */ /* 0x000fe400000000ff */
[----:B------:R-:W-:-:S03]  /*59f50*/  LOP3.LUT P4, RZ, R6, 0x40, RZ, 0xc0, !PT ;  /* 0x0000004006ff7812 */ /* 0x000fc6000788c0ff */
[----:B------:R0:W-:Y:S01]  /*59f60*/  @P2 STG.E.U8 desc[UR40][R56.64], R7 ;  /* 0x0000000738002986 */ /* 0x0001e2000c101128 */
[C---:B------:R-:W-:Y:S02]  /*59f70*/  LOP3.LUT P2, RZ, R6.reuse, 0x400, RZ, 0xc0, !PT ;  /* 0x0000040006ff7812 */ /* 0x040fe4000784c0ff */
[----:B------:R-:W-:Y:S01]  /*59f80*/  LOP3.LUT P1, RZ, R6, 0x200, RZ, 0xc0, !PT ;  /* 0x0000020006ff7812 */ /* 0x000fe2000782c0ff */
[----:B------:R1:W-:Y:S01]  /*59f90*/  @P3 STG.E.U8 desc[UR40][R20.64], R12 ;  /* 0x0000000c14003986 */ /* 0x0003e2000c101128 */
[----:B------:R-:W-:Y:S02]  /*59fa0*/  LOP3.LUT P3, RZ, R2, 0x8000000, RZ, 0xc0, !PT ;  /* 0x0800000002ff7812 */ /* 0x000fe4000786c0ff */
[C---:B------:R-:W-:Y:S02]  /*59fb0*/  LOP3.LUT P0, RZ, R6.reuse, 0x100, RZ, 0xc0, !PT ;  /* 0x0000010006ff7812 */ /* 0x040fe4000780c0ff */
[----:B------:R-:W-:Y:S02]  /*59fc0*/  P2R R0, PR, RZ, 0x10 ;  /* 0x00000010ff007803 */ /* 0x000fe40000000000 */
[----:B------:R-:W-:Y:S01]  /*59fd0*/  LOP3.LUT P4, RZ, R6, 0x80, RZ, 0xc0, !PT ;  /* 0x0000008006ff7812 */ /* 0x000fe2000788c0ff */
[----:B0-----:R-:W3:Y:S01]  /*59fe0*/  LDL.LU.64 R56, [R1+0x180] ;  /* 0x0001800001387983 */ /* 0x001ee20000300a00 */
[----:B------:R-:W-:-:S02]  /*59ff0*/  PRMT R8, R9, 0x7771, RZ ;  /* 0x0000777109087816 */ /* 0x000fc400000000ff */
[C---:B------:R-:W-:Y:S01]  /*5a000*/  PRMT R4, R9.reuse, 0x7772, RZ ;  /* 0x0000777209047816 */ /* 0x040fe200000000ff */
[----:B-1----:R-:W3:Y:S01]  /*5a010*/  LDL.LU.64 R20, [R1+0x178] ;  /* 0x0001780001147983 */ /* 0x002ee20000300a00 */
[----:B------:R-:W-:-:S03]  /*5a020*/  PRMT R9, R9, 0x7773, RZ ;  /* 0x0000777309097816 */ /* 0x000fc600000000ff */
[----:B------:R-:W3:Y:S04]  /*5a030*/  LDL.LU R50, [R1+0x12c] ;  /* 0x00012c0001327983 */ /* 0x000ee80000300800 */
[----:B------:R0:W-:Y:S04]  /*5a040*/  @P2 STG.E.U8 desc[UR40][R16.64], R8 ;  /* 0x0000000810002986 */ /* 0x0001e8000c101128 */
[----:B------:R1:W-:Y:S04]  /*5a050*/  @P1 STG.E.U8 desc[UR40][R14.64], R4 ;  /* 0x000000040e001986 */ /* 0x0003e8000c101128 */
[----:B----4-:R4:W-:Y:S04]  /*5a060*/  @P3 STG.E.U8 desc[UR40][R54.64], R9 ;  /* 0x0000000936003986 */ /* 0x0109e8000c101128 */
[----:B0-----:R-:W3:Y:S04]  /*5a070*/  LDL.LU.64 R16, [R1+0x170] ;  /* 0x0001700001107983 */ /* 0x001ee80000300a00 */
[----:B-1----:R-:W3:Y:S04]  /*5a080*/  LDL.LU.64 R14, [R1+0x168] ;  /* 0x00016800010e7983 */ /* 0x002ee80000300a00 */
[----:B----4-:R-:W4:Y:S01]  /*5a090*/  LDL.LU.64 R54, [R1+0x160] ;  /* 0x0001600001367983 */ /* 0x010f220000300a00 */
[----:B--2---:R-:W-:-:S02]  /*5a0a0*/  PRMT R5, R51, 0x7770, RZ ;  /* 0x0000777033057816 */ /* 0x004fc400000000ff */
[----:B------:R-:W-:-:S03]  /*5a0b0*/  PRMT R7, R51, 0x7771, RZ ;  /* 0x0000777133077816 */ /* 0x000fc600000000ff */
[----:B------:R0:W-:Y:S04]  /*5a0c0*/  @P0 STG.E.U8 desc[UR40][R48.64], R5 ;  /* 0x0000000530000986 */ /* 0x0001e8000c101128 */
[----:B------:R1:W-:Y:S01]  /*5a0d0*/  @P4 STG.E.U8 desc[UR40][R52.64], R7 ;  /* 0x0000000734004986 */ /* 0x0003e2000c101128 */
[----:B------:R-:W-:Y:S02]  /*5a0e0*/  ISETP.NE.AND P4, PT, R0, RZ, PT ;  /* 0x000000ff0000720c */ /* 0x000fe40003f85270 */
[----:B------:R-:W-:Y:S01]  /*5a0f0*/  PRMT R0, R51, 0x7772, RZ ;  /* 0x0000777233007816 */ /* 0x000fe200000000ff */
[----:B0-----:R-:W2:Y:S04]  /*5a100*/  LDL.LU.64 R48, [R1+0x1168] ;  /* 0x0011680001307983 */ /* 0x001ea80000300a00 */
[----:B-1----:R-:W2:Y:S06]  /*5a110*/  LDL.LU.64 R52, [R1+0x1160] ;  /* 0x0011600001347983 */ /* 0x002eac0000300a00 */
[----:B---3--:R0:W-:Y:S04]  /*5a120*/  @P4 STG.E.U8 desc[UR40][R60.64], R0 ;  /* 0x000000003c004986 */ /* 0x0081e8000c101128 */
[----:B0-----:R-:W3:Y:S01]  /*5a130*/  LDL.LU.64 R60, [R1+0x1158] ;  /* 0x00115800013c7983 */ /* 0x001ee20000300a00 */
[----:B------:R-:W-:-:S04]  /*5a140*/  LOP3.LUT P5, RZ, R6, 0x8, RZ, 0xc0, !PT ;  /* 0x0000000806ff7812 */ /* 0x000fc800078ac0ff */
[----:B------:R-:W-:Y:S02]  /*5a150*/  P2R R3, PR, RZ, 0x20 ;  /* 0x00000020ff037803 */ /* 0x000fe40000000000 */
[----:B------:R-:W-:Y:S02]  /*5a160*/  LOP3.LUT P5, RZ, R6, 0x10, RZ, 0xc0, !PT ;  /* 0x0000001006ff7812 */ /* 0x000fe400078ac0ff */
[----:B------:R-:W-:Y:S02]  /*5a170*/  LOP3.LUT P4, RZ, R2, 0x4000000, RZ, 0xc0, !PT ;  /* 0x0400000002ff7812 */ /* 0x000fe4000788c0ff */
[----:B------:R-:W-:Y:S02]  /*5a180*/  P2R R13, PR, RZ, 0x20 ;  /* 0x00000020ff0d7803 */ /* 0x000fe40000000000 */
[----:B------:R-:W-:Y:S02]  /*5a190*/  LOP3.LUT P5, RZ, R6, 0x20, RZ, 0xc0, !PT ;  /* 0x0000002006ff7812 */ /* 0x000fe400078ac0ff */
[----:B------:R-:W-:-:S02]  /*5a1a0*/  PRMT R8, R51, 0x7773, RZ ;  /* 0x0000777333087816 */ /* 0x000fc400000000ff */
[----:B------:R-:W-:-:S05]  /*5a1b0*/  PRMT R4, R10, 0x7770, RZ ;  /* 0x000077700a047816 */ /* 0x000fca00000000ff */
[----:B------:R-:W-:Y:S04]  /*5a1c0*/  @P4 STG.E.U8 desc[UR40][R28.64], R8 ;  /* 0x000000081c004986 */ /* 0x000fe8000c101128 */
[----:B------:R0:W-:Y:S01]  /*5a1d0*/  @P5 STG.E.U8 desc[UR40][R24.64], R4 ;  /* 0x0000000418005986 */ /* 0x0001e2000c101128 */
[----:B------:R-:W-:Y:S02]  /*5a1e0*/  ISETP.NE.AND P5, PT, R13, RZ, PT ;  /* 0x000000ff0d00720c */ /* 0x000fe40003fa5270 */
[----:B------:R-:W-:-:S11]  /*5a1f0*/  PRMT R9, R10, 0x7771, RZ ;  /* 0x000077710a097816 */ /* 0x000fd600000000ff */
[----:B------:R1:W-:Y:S01]  /*5a200*/  @P5 STG.E.U8 desc[UR40][R22.64], R9 ;  /* 0x0000000916005986 */ /* 0x0003e2000c101128 */
[----:B------:R-:W-:Y:S02]  /*5a210*/  ISETP.NE.AND P5, PT, R3, RZ, PT ;  /* 0x000000ff0300720c */ /* 0x000fe40003fa5270 */
[----:B------:R-:W-:Y:S02]  /*5a220*/  PRMT R3, R10, 0x7772, RZ ;  /* 0x000077720a037816 */ /* 0x000fe400000000ff */
[----:B------:R-:W-:-:S09]  /*5a230*/  LOP3.LUT P6, RZ, R6, 0x4, RZ, 0xc0, !PT ;  /* 0x0000000406ff7812 */ /* 0x000fd200078cc0ff */
[----:B------:R1:W-:Y:S01]  /*5a240*/  @P5 STG.E.U8 desc[UR40][R18.64], R3 ;  /* 0x0000000312005986 */ /* 0x0003e2000c101128 */
[----:B------:R-:W-:Y:S02]  /*5a250*/  LOP3.LUT P5, RZ, R2, 0x2000000, RZ, 0xc0, !PT ;  /* 0x0200000002ff7812 */ /* 0x000fe400078ac0ff */
[----:B------:R-:W-:Y:S02]  /*5a260*/  PRMT R10, R10, 0x7773, RZ ;  /* 0x000077730a0a7816 */ /* 0x000fe400000000ff */
[----:B------:R-:W-:Y:S02]  /*5a270*/  PRMT R0, R50, 0x7770, RZ ;  /* 0x0000777032007816 */ /* 0x000fe400000000ff */
[----:B------:R-:W-:Y:S02]  /*5a280*/  LOP3.LUT P4, RZ, R6, 0x1, RZ, 0xc0, !PT ;  /* 0x0000000106ff7812 */ /* 0x000fe4000788c0ff */
[----:B------:R-:W-:-:S05]  /*5a290*/  LOP3.LUT P3, RZ, R2, 0x800000, RZ, 0xc0, !PT ;  /* 0x0080000002ff7812 */ /* 0x000fca000786c0ff */
[----:B------:R1:W-:Y:S01]  /*5a2a0*/  @P5 STG.E.U8 desc[UR40][R56.64], R10 ;  /* 0x0000000a38005986 */ /* 0x0003e2000c101128 */
[----:B------:R-:W-:-:S03]  /*5a2b0*/  LOP3.LUT P5, RZ, R6, 0x2, RZ, 0xc0, !PT ;  /* 0x0000000206ff7812 */ /* 0x000fc600078ac0ff */
[----:B------:R1:W-:Y:S01]  /*5a2c0*/  @P6 STG.E.U8 desc[UR40][R20.64], R0 ;  /* 0x0000000014006986 */ /* 0x0003e2000c101128 */
[C---:B------:R-:W-:Y:S02]  /*5a2d0*/  LOP3.LUT P6, RZ, R2.reuse, 0x1000000, RZ, 0xc0, !PT ;  /* 0x0100000002ff7812 */ /* 0x040fe400078cc0ff */
[C---:B------:R-:W-:Y:S02]  /*5a2e0*/  LOP3.LUT P2, RZ, R2.reuse, 0x400000, RZ, 0xc0, !PT ;  /* 0x0040000002ff7812 */ /* 0x040fe4000784c0ff */
[C---:B------:R-:W-:Y:S02]  /*5a2f0*/  LOP3.LUT P1, RZ, R2.reuse, 0x200000, RZ, 0xc0, !PT ;  /* 0x0020000002ff7812 */ /* 0x040fe4000782c0ff */
[----:B------:R-:W-:Y:S02]  /*5a300*/  LOP3.LUT P0, RZ, R2, 0x100000, RZ, 0xc0, !PT ;  /* 0x0010000002ff7812 */ /* 0x000fe4000780c0ff */
[C---:B------:R-:W-:Y:S02]  /*5a310*/  PRMT R2, R50.reuse, 0x7771, RZ ;  /* 0x0000777132027816 */ /* 0x040fe400000000ff */
[----:B------:R-:W-:-:S02]  /*5a320*/  PRMT R5, R50, 0x7772, RZ ;  /* 0x0000777232057816 */ /* 0x000fc400000000ff */
[----:B0-----:R-:W-:Y:S02]  /*5a330*/  PRMT R4, R50, 0x7773, RZ ;  /* 0x0000777332047816 */ /* 0x001fe400000000ff */
[C---:B------:R-:W-:Y:S01]  /*5a340*/  PRMT R6, R11.reuse, 0x7770, RZ ;  /* 0x000077700b067816 */ /* 0x040fe200000000ff */
[----:B------:R1:W-:Y:S01]  /*5a350*/  @P5 STG.E.U8 desc[UR40][R16.64], R2 ;  /* 0x0000000210005986 */ /* 0x0003e2000c101128 */
[C---:B------:R-:W-:Y:S02]  /*5a360*/  PRMT R7, R11.reuse, 0x7771, RZ ;  /* 0x000077710b077816 */ /* 0x040fe400000000ff */
[C---:B------:R-:W-:Y:S01]  /*5a370*/  PRMT R8, R11.reuse, 0x7772, RZ ;  /* 0x000077720b087816 */ /* 0x040fe200000000ff */
[----:B------:R1:W-:Y:S04]  /*5a380*/  @P4 STG.E.U8 desc[UR40][R14.64], R5 ;  /* 0x000000050e004986 */ /* 0x0003e8000c101128 */
[----:B----4-:R1:W-:Y:S01]  /*5a390*/  @P6 STG.E.U8 desc[UR40][R54.64], R4 ;  /* 0x0000000436006986 */ /* 0x0103e2000c101128 */
[----:B------:R-:W-:-:S03]  /*5a3a0*/  PRMT R11, R11, 0x7773, RZ ;  /* 0x000077730b0b7816 */ /* 0x000fc600000000ff */
[----:B--2---:R1:W-:Y:S04]  /*5a3b0*/  @P3 STG.E.U8 desc[UR40][R48.64], R6 ;  /* 0x0000000630003986 */ /* 0x0043e8000c101128 */
[----:B------:R1:W-:Y:S04]  /*5a3c0*/  @P2 STG.E.U8 desc[UR40][R52.64], R7 ;  /* 0x0000000734002986 */ /* 0x0003e8000c101128 */
[----:B---3--:R1:W-:Y:S01]  /*5a3d0*/  @P1 STG.E.U8 desc[UR40][R60.64], R8 ;  /* 0x000000083c001986 */ /* 0x0083e2000c101128 */
[----:B------:R-:W-:Y:S05]  /*5a3e0*/  @!P0 EXIT ;  /* 0x000000000000894d */ /* 0x000fea0003800000 */
[----:B-1----:R-:W2:Y:S04]  /*5a3f0*/  LDL.LU.64 R60, [R1+0xfb0] ;  /* 0x000fb000013c7983 */ /* 0x002ea80000300a00 */
[----:B--2---:R-:W-:Y:S01]  /*5a400*/  STG.E.U8 desc[UR40][R60.64], R11 ;  /* 0x0000000b3c007986 */ /* 0x004fe2000c101128 */
[----:B------:R-:W-:Y:S05]  /*5a410*/  EXIT ;  /* 0x000000000000794d */ /* 0x000fea0003800000 */
.L_x_2:
[----:B------:R-:W-:-:S00]  /*5a420*/  BRA `(.L_x_2) ;  /* 0xfffffffc00fc7947 */ /* 0x000fc0000383ffff */
[----:B------:R-:W-:-:S00]  /*5a430*/  NOP ;  /* 0x0000000000007918 */ /* 0x000fc00000000000 */
        /* <DEDUP_REMOVED lines=12> */
.L_x_3:


//--------------------- .nv.shared.matmul_kernel  --------------------------
	.section	.nv.shared.matmul_kernel,"aw",@nobits
	.sectionflags	@""
	.align	16
	.zero		1024


//--------------------- .nv.shared.reserved.0     --------------------------
	.section	.nv.shared.reserved.0,"aw",@nobits
	.weak		__nv_reservedSMEM_offset_0_alias
	.size		__nv_reservedSMEM_offset_0_alias, 0, 64
	.other		__nv_reservedSMEM_offset_0_alias,@"STO_CUDA_RESERVED_SHARED STV_DEFAULT"
__nv_reservedSMEM_offset_0_alias:
	.zero		0
	.zero		64


//--------------------- .nv.constant0.matmul_kernel --------------------------
	.section	.nv.constant0.matmul_kernel,"a",@progbits
	.sectionflags	@""
	.align	4
.nv.constant0.matmul_kernel:
	.zero		976


//--------------------- SYMBOLS --------------------------

	.type		.nv.reservedSmem.offset0,@object
	.size		.nv.reservedSmem.offset0,0x4
	.type		.nv.reservedSmem.cap,@object
	.size		.nv.reservedSmem.cap,0x4
